def matmul_kernel(
    a_ptr,
    b_ptr,
    c_ptr,
    M,
    N,
    K,
    stride_am,
    stride_ak,
    stride_bk,
    stride_bn,
    stride_cm,
    stride_cn,
    BLOCK_M: tl.constexpr,
    BLOCK_N: tl.constexpr,
    BLOCK_K: tl.constexpr,
    GROUP_M: tl.constexpr,
):
    pid = tl.program_id(axis=0)
    num_pid_m = tl.cdiv(M, BLOCK_M)
    num_pid_n = tl.cdiv(N, BLOCK_N)
    num_pid_in_group = GROUP_M * num_pid_n
    group_id = pid // num_pid_in_group
    first_pid_m = group_id * GROUP_M
    group_size_m = min(num_pid_m - first_pid_m, GROUP_M)
    pid_m = first_pid_m + ((pid % num_pid_in_group) % group_size_m)
    pid_n = (pid % num_pid_in_group) // group_size_m

    offs_am = (pid_m * BLOCK_M + tl.arange(0, BLOCK_M)) % M
    offs_bn = (pid_n * BLOCK_N + tl.arange(0, BLOCK_N)) % N
    offs_k = tl.arange(0, BLOCK_K)
    a_ptrs = a_ptr + offs_am[:, None] * stride_am + offs_k[None, :] * stride_ak
    b_ptrs = b_ptr + offs_k[:, None] * stride_bk + offs_bn[None, :] * stride_bn

    acc = tl.zeros((BLOCK_M, BLOCK_N), dtype=tl.float32)
    for kk in range(0, tl.cdiv(K, BLOCK_K)):
        a = tl.load(a_ptrs, mask=offs_k[None, :] < K - kk * BLOCK_K, other=0.0)
        b = tl.load(b_ptrs, mask=offs_k[:, None] < K - kk * BLOCK_K, other=0.0)
        acc = tl.dot(a, b, acc)
        a_ptrs += BLOCK_K * stride_ak
        b_ptrs += BLOCK_K * stride_bk

    c = acc.to(c_ptr.dtype.element_ty)
    offs_cm = pid_m * BLOCK_M + tl.arange(0, BLOCK_M)
    offs_cn = pid_n * BLOCK_N + tl.arange(0, BLOCK_N)
    c_ptrs = c_ptr + offs_cm[:, None] * stride_cm + offs_cn[None, :] * stride_cn
    mask = (offs_cm[:, None] < M) & (offs_cn[None, :] < N)
    tl.store(c_ptrs, c, mask=mask)

# config = {"BLOCK_K": 64, "BLOCK_M": 128, "BLOCK_N": 512, "GROUP_M": 8, "arch": "sm_80", "dtype": "bf16", "num_ctas": 1, "num_stages": 2, "num_warps": 2}
# arch = sm_80


// ===== COMPILED SASS (sm_80) =====

	.target	sm_80

	.elftype	@"ET_EXEC"


//--------------------- .note.nv.tkinfo           --------------------------
	.section	.note.nv.tkinfo,"",@"SHT_NOTE"
	.sectionflags	@"SHF_NOTE_NV_TKINFO"
	.tkinfo
        /*0018*/ 	.word	0x00000002
        /*0030*/ 	.string	""
        /*0030*/ 	.string	"ptxas"
        /*0030*/ 	.string	"Cuda compilation tools, release 13.0, V13.0.88"
        /*0030*/ 	.string	"Build cuda_13.0.r13.0/compiler.36424714_0"
        /*0030*/ 	.string	"-v  -suppress-debug-info  -lineinfo  -arch sm_80 "



//--------------------- .note.nv.cuinfo           --------------------------
	.section	.note.nv.cuinfo,"",@"SHT_NOTE"
	.sectionflags	@"SHF_NOTE_NV_CUINFO"
        /*0018*/ 	.short	0x0002
        /*001a*/ 	.short	0x0050
        /*001c*/ 	.short	0x0082
	.zero		2


//--------------------- .nv.info                  --------------------------
	.section	.nv.info,"",@"SHT_CUDA_INFO"
	.align	4


	//----- nvinfo : EIATTR_REGCOUNT
	.align		4
        /*0000*/ 	.byte	0x04, 0x2f
        /*0002*/ 	.short	(.L_1 - .L_0)
	.align		4
.L_0:
        /*0004*/ 	.word	index@(matmul_kernel)
        /*0008*/ 	.word	0x00000020


	//----- nvinfo : EIATTR_FRAME_SIZE
	.align		4
.L_1:
        /*000c*/ 	.byte	0x04, 0x11
        /*000e*/ 	.short	(.L_3 - .L_2)
	.align		4
.L_2:
        /*0010*/ 	.word	index@(matmul_kernel)
        /*0014*/ 	.word	0x00008c60


	//----- nvinfo : EIATTR_MIN_STACK_SIZE
	.align		4
.L_3:
        /*0018*/ 	.byte	0x04, 0x12
        /*001a*/ 	.short	(.L_5 - .L_4)
	.align		4
.L_4:
        /*001c*/ 	.word	index@(matmul_kernel)
        /*0020*/ 	.word	0x00008c60
.L_5:


//--------------------- .nv.info.matmul_kernel    --------------------------
	.section	.nv.info.matmul_kernel,"",@"SHT_CUDA_INFO"
	.sectionflags	@""
	.align	4


	//----- nvinfo : EIATTR_CUDA_API_VERSION
	.align		4
        /*0000*/ 	.byte	0x04, 0x37
        /*0002*/ 	.short	(.L_7 - .L_6)
.L_6:
        /*0004*/ 	.word	0x00000082


	//----- nvinfo : EIATTR_SW2861232_WAR
	.align		4
.L_7:
        /*0008*/ 	.byte	0x01, 0x35
	.zero		2


	//----- nvinfo : EIATTR_PARAM_CBANK
	.align		4
        /*000c*/ 	.byte	0x04, 0x0a
        /*000e*/ 	.short	(.L_9 - .L_8)
	.align		4
.L_8:
        /*0010*/ 	.word	index@(.nv.constant0.matmul_kernel)
        /*0014*/ 	.short	0x0160
        /*0016*/ 	.short	0x0050


	//----- nvinfo : EIATTR_CBANK_PARAM_SIZE
	.align		4
.L_9:
        /*0018*/ 	.byte	0x03, 0x19
        /*001a*/ 	.short	0x0050


	//----- nvinfo : EIATTR_KPARAM_INFO
	.align		4
        /*001c*/ 	.byte	0x04, 0x17
        /*001e*/ 	.short	(.L_11 - .L_10)
.L_10:
        /*0020*/ 	.word	0x00000000
        /*0024*/ 	.short	0x000d
        /*0026*/ 	.short	0x0048
        /*0028*/ 	.byte	0x00, 0xf4, 0x21, 0x00


	//----- nvinfo : EIATTR_KPARAM_INFO
	.align		4
.L_11:
        /*002c*/ 	.byte	0x04, 0x17
        /*002e*/ 	.short	(.L_13 - .L_12)
.L_12:
        /*0030*/ 	.word	0x00000000
        /*0034*/ 	.short	0x000c
        /*0036*/ 	.short	0x0040
        /*0038*/ 	.byte	0x00, 0xf4, 0x21, 0x00


	//----- nvinfo : EIATTR_KPARAM_INFO
	.align		4
.L_13:
        /*003c*/ 	.byte	0x04, 0x17
        /*003e*/ 	.short	(.L_15 - .L_14)
.L_14:
        /*0040*/ 	.word	0x00000000
        /*0044*/ 	.short	0x000b
        /*0046*/ 	.short	0x0038
        /*0048*/ 	.byte	0x00, 0xf0, 0x11, 0x00


	//----- nvinfo : EIATTR_KPARAM_INFO
	.align		4
.L_15:
        /*004c*/ 	.byte	0x04, 0x17
        /*004e*/ 	.short	(.L_17 - .L_16)
.L_16:
        /*0050*/ 	.word	0x00000000
        /*0054*/ 	.short	0x000a
        /*0056*/ 	.short	0x0034
        /*0058*/ 	.byte	0x00, 0xf0, 0x11, 0x00


	//----- nvinfo : EIATTR_KPARAM_INFO
	.align		4
.L_17:
        /*005c*/ 	.byte	0x04, 0x17
        /*005e*/ 	.short	(.L_19 - .L_18)
.L_18:
        /*0060*/ 	.word	0x00000000
        /*0064*/ 	.short	0x0009
        /*0066*/ 	.short	0x0030
        /*0068*/ 	.byte	0x00, 0xf0, 0x11, 0x00


	//----- nvinfo : EIATTR_KPARAM_INFO
	.align		4
.L_19:
        /*006c*/ 	.byte	0x04, 0x17
        /*006e*/ 	.short	(.L_21 - .L_20)
.L_20:
        /*0070*/ 	.word	0x00000000
        /*0074*/ 	.short	0x0008
        /*0076*/ 	.short	0x002c
        /*0078*/ 	.byte	0x00, 0xf0, 0x11, 0x00


	//----- nvinfo : EIATTR_KPARAM_INFO
	.align		4
.L_21:
        /*007c*/ 	.byte	0x04, 0x17
        /*007e*/ 	.short	(.L_23 - .L_22)
.L_22:
        /*0080*/ 	.word	0x00000000
        /*0084*/ 	.short	0x0007
        /*0086*/ 	.short	0x0028
        /*0088*/ 	.byte	0x00, 0xf0, 0x11, 0x00


	//----- nvinfo : EIATTR_KPARAM_INFO
	.align		4
.L_23:
        /*008c*/ 	.byte	0x04, 0x17
        /*008e*/ 	.short	(.L_25 - .L_24)
.L_24:
        /*0090*/ 	.word	0x00000000
        /*0094*/ 	.short	0x0006
        /*0096*/ 	.short	0x0024
        /*0098*/ 	.byte	0x00, 0xf0, 0x11, 0x00


	//----- nvinfo : EIATTR_KPARAM_INFO
	.align		4
.L_25:
        /*009c*/ 	.byte	0x04, 0x17
        /*009e*/ 	.short	(.L_27 - .L_26)
.L_26:
        /*00a0*/ 	.word	0x00000000
        /*00a4*/ 	.short	0x0005
        /*00a6*/ 	.short	0x0020
        /*00a8*/ 	.byte	0x00, 0xf0, 0x11, 0x00


	//----- nvinfo : EIATTR_KPARAM_INFO
	.align		4
.L_27:
        /*00ac*/ 	.byte	0x04, 0x17
        /*00ae*/ 	.short	(.L_29 - .L_28)
.L_28:
        /*00b0*/ 	.word	0x00000000
        /*00b4*/ 	.short	0x0004
        /*00b6*/ 	.short	0x001c
        /*00b8*/ 	.byte	0x00, 0xf0, 0x11, 0x00


	//----- nvinfo : EIATTR_KPARAM_INFO
	.align		4
.L_29:
        /*00bc*/ 	.byte	0x04, 0x17
        /*00be*/ 	.short	(.L_31 - .L_30)
.L_30:
        /*00c0*/ 	.word	0x00000000
        /*00c4*/ 	.short	0x0003
        /*00c6*/ 	.short	0x0018
        /*00c8*/ 	.byte	0x00, 0xf0, 0x11, 0x00


	//----- nvinfo : EIATTR_KPARAM_INFO
	.align		4
.L_31:
        /*00cc*/ 	.byte	0x04, 0x17
        /*00ce*/ 	.short	(.L_33 - .L_32)
.L_32:
        /*00d0*/ 	.word	0x00000000
        /*00d4*/ 	.short	0x0002
        /*00d6*/ 	.short	0x0010
        /*00d8*/ 	.byte	0x00, 0xf4, 0x21, 0x00


	//----- nvinfo : EIATTR_KPARAM_INFO
	.align		4
.L_33:
        /*00dc*/ 	.byte	0x04, 0x17
        /*00de*/ 	.short	(.L_35 - .L_34)
.L_34:
        /*00e0*/ 	.word	0x00000000
        /*00e4*/ 	.short	0x0001
        /*00e6*/ 	.short	0x0008
        /*00e8*/ 	.byte	0x00, 0xf4, 0x21, 0x00


	//----- nvinfo : EIATTR_KPARAM_INFO
	.align		4
.L_35:
        /*00ec*/ 	.byte	0x04, 0x17
        /*00ee*/ 	.short	(.L_37 - .L_36)
.L_36:
        /*00f0*/ 	.word	0x00000000
        /*00f4*/ 	.short	0x0000
        /*00f6*/ 	.short	0x0000
        /*00f8*/ 	.byte	0x00, 0xf4, 0x21, 0x00


	//----- nvinfo : EIATTR_MAXREG_COUNT
	.align		4
.L_37:
        /*00fc*/ 	.byte	0x03, 0x1b
        /*00fe*/ 	.short	0x00ff


	//----- nvinfo : EIATTR_NUM_BARRIERS
	.align		4
        /*0100*/ 	.byte	0x02, 0x4c
        /*0102*/ 	.byte	0x01
	.zero		1


	//----- nvinfo : EIATTR_ANNOTATIONS
	.align		4
        /*0104*/ 	.byte	0x04, 0x55
        /*0106*/ 	.short	(.L_39 - .L_38)


	//   ....[0]....
.L_38:
        /*0108*/ 	.word	0x00000001
        /*010c*/ 	.byte	0x10, 0x05, 0x00, 0x00, 0x01, 0x00, 0x00, 0x00, 0x40, 0x05, 0x00, 0x00, 0x01, 0x00, 0x00, 0x00
        /* <DEDUP_REMOVED lines=4037> */
        /*fd6c*/ 	.byte	0x20, 0xdb, 0x03, 0x00


	//----- nvinfo : EIATTR_MERCURY_ISA_VERSION
	.align		4
.L_39:
        /*fd70*/ 	.byte	0x03, 0x5f
        /*fd72*/ 	.short	0x0000


	//----- nvinfo : EIATTR_EXIT_INSTR_OFFSETS
	.align		4
        /*fd74*/ 	.byte	0x04, 0x1c
        /*fd76*/ 	.short	(.L_41 - .L_40)


	//   ....[0]....
.L_40:
        /*fd78*/ 	.word	0x000d8290


	//   ....[1]....
        /*fd7c*/ 	.word	0x000d82c0


	//----- nvinfo : EIATTR_REQNTID
	.align		4
.L_41:
        /*fd80*/ 	.byte	0x04, 0x10
        /*fd82*/ 	.short	(.L_43 - .L_42)
.L_42:
        /*fd84*/ 	.word	0x00000040
        /*fd88*/ 	.word	0x00000001
        /*fd8c*/ 	.word	0x00000001
.L_43:


//--------------------- .nv.callgraph             --------------------------
	.section	.nv.callgraph,"",@"SHT_CUDA_CALLGRAPH"
	.align	4
	.sectionentsize	8
	.align		4
        /*0000*/ 	.word	0x00000000
	.align		4
        /*0004*/ 	.word	0xffffffff
	.align		4
        /*0008*/ 	.word	0x00000000
	.align		4
        /*000c*/ 	.word	0xfffffffe
	.align		4
        /*0010*/ 	.word	0x00000000
	.align		4
        /*0014*/ 	.word	0xfffffffd
	.align		4
        /*0018*/ 	.word	0x00000000
	.align		4
        /*001c*/ 	.word	0xfffffffc


//--------------------- .nv.rel.action            --------------------------
	.section	.nv.rel.action,"",@"SHT_CUDA_RELOCINFO"
	.align	8
	.sectionentsize	8
        /*0000*/ 	.byte	0x73, 0x00, 0x00, 0x00, 0x00, 0x00, 0x00, 0x00, 0x00, 0x00, 0x00, 0x11, 0x25, 0x00, 0x05, 0x36


//--------------------- .nv.constant0.matmul_kernel --------------------------
	.section	.nv.constant0.matmul_kernel,"a",@progbits
	.sectionflags	@""
	.align	4
.nv.constant0.matmul_kernel:
	.zero		432


//--------------------- .text.matmul_kernel       --------------------------
	.section	.text.matmul_kernel,"ax",@progbits
	.sectioninfo	@"SHI_REGISTERS=32"
	.align	128
        .global         matmul_kernel
        .type           matmul_kernel,@function
        .size           matmul_kernel,(.L_x_5 - matmul_kernel)
        .other          matmul_kernel,@"STO_CUDA_ENTRY STV_DEFAULT"
matmul_kernel:
.text.matmul_kernel:
[----:B------:R-:W-:-:S04]  /*0000*/  IMAD.MOV.U32 R1, RZ, RZ, c[0x0][0x28] ;  /* 0x00000a00ff017624 */ /* 0x000fc800078e00ff */
[----:B------:R-:W-:Y:S01]  /*0010*/  IMAD.MOV.U32 R0, RZ, RZ, c[0x0][0x17c] ;  /* 0x00005f00ff007624 */ /* 0x000fe200078e00ff */
[----:B------:R-:W-:Y:S01]  /*0020*/  IADD3 R1, R1, -0x8c60, RZ ;  /* 0xffff73a001017810 */ /* 0x000fe20007ffe0ff */
[----:B------:R-:W0:Y:S01]  /*0030*/  S2R R12, SR_TID.X ;  /* 0x00000000000c7919 */ /* 0x000e220000002100 */
[----:B------:R-:W-:Y:S02]  /*0040*/  ULDC.64 UR6, c[0x0][0x118] ;  /* 0x0000460000067ab9 */ /* 0x000fe40000000a00 */
[----:B------:R-:W-:-:S04]  /*0050*/  IADD3 R0, R0, 0x1ff, RZ ;  /* 0x000001ff00007810 */ /* 0x000fc80007ffe0ff */
[----:B------:R-:W-:-:S04]  /*0060*/  SHF.R.S32.HI R3, RZ, 0x1f, R0 ;  /* 0x0000001fff037819 */ /* 0x000fc80000011400 */
[----:B------:R-:W-:-:S04]  /*0070*/  LEA.HI R3, R3, R0, RZ, 0x9 ;  /* 0x0000000003037211 */ /* 0x000fc800078f48ff */
[----:B------:R-:W-:Y:S02]  /*0080*/  SHF.R.S32.HI R0, RZ, 0x9, R3 ;  /* 0x00000009ff007819 */ /* 0x000fe40000011403 */
[----:B------:R-:W1:Y:S03]  /*0090*/  S2R R3, SR_CTAID.X ;  /* 0x0000000000037919 */ /* 0x000e660000002500 */
[----:B------:R-:W-:Y:S01]  /*00a0*/  IMAD.SHL.U32 R0, R0, 0x8, RZ ;  /* 0x0000000800007824 */ /* 0x000fe200078e00ff */
[----:B0-----:R-:W-:-:S04]  /*00b0*/  LOP3.LUT R15, R12, 0x3f, RZ, 0xc0, !PT ;  /* 0x0000003f0c0f7812 */ /* 0x001fc800078ec0ff */
[-C--:B------:R-:W-:Y:S02]  /*00c0*/  IABS R7, R0.reuse ;  /* 0x0000000000077213 */ /* 0x080fe40000000000 */
[----:B------:R-:W-:Y:S02]  /*00d0*/  IABS R10, R0 ;  /* 0x00000000000a7213 */ /* 0x000fe40000000000 */
[----:B------:R-:W0:Y:S01]  /*00e0*/  I2F.RP R2, R7 ;  /* 0x0000000700027306 */ /* 0x000e220000209400 */
[----:B-1----:R-:W-:-:S07]  /*00f0*/  IABS R8, R3 ;  /* 0x0000000300087213 */ /* 0x002fce0000000000 */
[----:B0-----:R-:W0:Y:S02]  /*0100*/  MUFU.RCP R2, R2 ;  /* 0x0000000200027308 */ /* 0x001e240000001000 */
[----:B0-----:R-:W-:Y:S01]  /*0110*/  IADD3 R4, R2, 0xffffffe, RZ ;  /* 0x0ffffffe02047810 */ /* 0x001fe20007ffe0ff */
[----:B------:R-:W-:-:S05]  /*0120*/  IMAD.MOV R2, RZ, RZ, -R10 ;  /* 0x000000ffff027224 */ /* 0x000fca00078e0a0a */
[----:B------:R0:W1:Y:S02]  /*0130*/  F2I.FTZ.U32.TRUNC.NTZ R5, R4 ;  /* 0x0000000400057305 */ /* 0x000064000021f000 */
[----:B0-----:R-:W-:Y:S02]  /*0140*/  IMAD.MOV.U32 R4, RZ, RZ, RZ ;  /* 0x000000ffff047224 */ /* 0x001fe400078e00ff */
[----:B-1----:R-:W-:-:S04]  /*0150*/  IMAD.MOV R6, RZ, RZ, -R5 ;  /* 0x000000ffff067224 */ /* 0x002fc800078e0a05 */
[----:B------:R-:W-:Y:S02]  /*0160*/  IMAD R9, R6, R7, RZ ;  /* 0x0000000706097224 */ /* 0x000fe400078e02ff */
[----:B------:R-:W-:Y:S02]  /*0170*/  IMAD.MOV.U32 R6, RZ, RZ, R8 ;  /* 0x000000ffff067224 */ /* 0x000fe400078e0008 */
[----:B------:R-:W-:-:S06]  /*0180*/  IMAD.HI.U32 R5, R5, R9, R4 ;  /* 0x0000000905057227 */ /* 0x000fcc00078e0004 */
[----:B------:R-:W-:-:S04]  /*0190*/  IMAD.HI.U32 R5, R5, R6, RZ ;  /* 0x0000000605057227 */ /* 0x000fc800078e00ff */
[----:B------:R-:W-:-:S05]  /*01a0*/  IMAD R2, R5, R2, R6 ;  /* 0x0000000205027224 */ /* 0x000fca00078e0206 */
[----:B------:R-:W-:-:S13]  /*01b0*/  ISETP.GT.U32.AND P1, PT, R7, R2, PT ;  /* 0x000000020700720c */ /* 0x000fda0003f24070 */
[----:B------:R-:W-:Y:S01]  /*01c0*/  @!P1 IMAD.IADD R2, R2, 0x1, -R7 ;  /* 0x0000000102029824 */ /* 0x000fe200078e0a07 */
[----:B------:R-:W-:Y:S02]  /*01d0*/  @!P1 IADD3 R5, R5, 0x1, RZ ;  /* 0x0000000105059810 */ /* 0x000fe40007ffe0ff */
[----:B------:R-:W-:Y:S02]  /*01e0*/  ISETP.NE.AND P1, PT, R0, RZ, PT ;  /* 0x000000ff0000720c */ /* 0x000fe40003f25270 */
[----:B------:R-:W-:Y:S02]  /*01f0*/  ISETP.GE.U32.AND P0, PT, R2, R7, PT ;  /* 0x000000070200720c */ /* 0x000fe40003f06070 */
[----:B------:R-:W-:-:S04]  /*0200*/  LOP3.LUT R2, R3, R0, RZ, 0x3c, !PT ;  /* 0x0000000003027212 */ /* 0x000fc800078e3cff */
[----:B------:R-:W-:Y:S01]  /*0210*/  ISETP.GE.AND P2, PT, R2, RZ, PT ;  /* 0x000000ff0200720c */ /* 0x000fe20003f46270 */
[----:B------:R-:W-:-:S05]  /*0220*/  IMAD.MOV.U32 R2, RZ, RZ, c[0x0][0x178] ;  /* 0x00005e00ff027624 */ /* 0x000fca00078e00ff */
[----:B------:R-:W-:Y:S02]  /*0230*/  IADD3 R2, R2, 0x7f, RZ ;  /* 0x0000007f02027810 */ /* 0x000fe40007ffe0ff */
[----:B------:R-:W-:-:S05]  /*0240*/  @P0 IADD3 R5, R5, 0x1, RZ ;  /* 0x0000000105050810 */ /* 0x000fca0007ffe0ff */
[----:B------:R-:W-:Y:S01]  /*0250*/  IMAD.MOV.U32 R4, RZ, RZ, R5 ;  /* 0x000000ffff047224 */ /* 0x000fe200078e0005 */
[----:B------:R-:W-:-:S03]  /*0260*/  SHF.R.S32.HI R5, RZ, 0x1f, R2 ;  /* 0x0000001fff057819 */ /* 0x000fc60000011402 */
[----:B------:R-:W-:Y:S01]  /*0270*/  @!P2 IMAD.MOV R4, RZ, RZ, -R4 ;  /* 0x000000ffff04a224 */ /* 0x000fe200078e0a04 */
[----:B------:R-:W-:Y:S02]  /*0280*/  @!P1 LOP3.LUT R4, RZ, R0, RZ, 0x33, !PT ;  /* 0x00000000ff049212 */ /* 0x000fe400078e33ff */
[----:B------:R-:W-:-:S03]  /*0290*/  LEA.HI R5, R5, R2, RZ, 0x7 ;  /* 0x0000000205057211 */ /* 0x000fc600078f38ff */
[----:B------:R-:W-:Y:S02]  /*02a0*/  IMAD.SHL.U32 R2, R4, 0x8, RZ ;  /* 0x0000000804027824 */ /* 0x000fe400078e00ff */
[----:B------:R-:W-:-:S03]  /*02b0*/  IMAD.MOV R4, RZ, RZ, -R4 ;  /* 0x000000ffff047224 */ /* 0x000fc600078e0a04 */
[----:B------:R-:W-:Y:S01]  /*02c0*/  LEA.HI.SX32 R5, R5, -R2, 0x19 ;  /* 0x8000000205057211 */ /* 0x000fe200078fcaff */
[----:B------:R-:W-:Y:S02]  /*02d0*/  IMAD R13, R0, R4, R3 ;  /* 0x00000004000d7224 */ /* 0x000fe400078e0203 */
[----:B------:R-:W-:Y:S01]  /*02e0*/  IMAD.MOV.U32 R4, RZ, RZ, RZ ;  /* 0x000000ffff047224 */ /* 0x000fe200078e00ff */
[----:B------:R-:W-:Y:S02]  /*02f0*/  IMNMX R6, R5, 0x8, PT ;  /* 0x0000000805067817 */ /* 0x000fe40003800200 */
[----:B------:R-:W-:Y:S02]  /*0300*/  IABS R11, R13 ;  /* 0x0000000d000b7213 */ /* 0x000fe40000000000 */
[----:B------:R-:W-:-:S04]  /*0310*/  IABS R9, R6 ;  /* 0x0000000600097213 */ /* 0x000fc80000000000 */
[----:B------:R-:W0:Y:S08]  /*0320*/  I2F.RP R7, R9 ;  /* 0x0000000900077306 */ /* 0x000e300000209400 */
[----:B0-----:R-:W0:Y:S02]  /*0330*/  MUFU.RCP R7, R7 ;  /* 0x0000000700077308 */ /* 0x001e240000001000 */
[----:B0-----:R-:W-:-:S06]  /*0340*/  IADD3 R5, R7, 0xffffffe, RZ ;  /* 0x0ffffffe07057810 */ /* 0x001fcc0007ffe0ff */
[----:B------:R-:W0:Y:S02]  /*0350*/  F2I.FTZ.U32.TRUNC.NTZ R5, R5 ;  /* 0x0000000500057305 */ /* 0x000e24000021f000 */
[----:B0-----:R-:W-:-:S04]  /*0360*/  IMAD.MOV R8, RZ, RZ, -R5 ;  /* 0x000000ffff087224 */ /* 0x001fc800078e0a05 */
[----:B------:R-:W-:-:S04]  /*0370*/  IMAD.MOV.U32 R0, RZ, RZ, R8 ;  /* 0x000000ffff007224 */ /* 0x000fc800078e0008 */
[----:B------:R-:W-:Y:S01]  /*0380*/  IMAD R3, R0, R9, RZ ;  /* 0x0000000900037224 */ /* 0x000fe200078e02ff */
[----:B------:R-:W-:-:S03]  /*0390*/  IABS R0, R6 ;  /* 0x0000000600007213 */ /* 0x000fc60000000000 */
[----:B------:R-:W-:-:S04]  /*03a0*/  IMAD.HI.U32 R4, R5, R3, R4 ;  /* 0x0000000305047227 */ /* 0x000fc800078e0004 */
[----:B------:R-:W-:Y:S02]  /*03b0*/  IMAD.MOV R0, RZ, RZ, -R0 ;  /* 0x000000ffff007224 */ /* 0x000fe400078e0a00 */
        /* <DEDUP_REMOVED lines=9> */
[----:B------:R-:W-:-:S05]  /*0450*/  IMAD.MOV.U32 R0, RZ, RZ, 0x3f ;  /* 0x0000003fff007424 */ /* 0x000fca00078e00ff */
[----:B------:R-:W-:Y:S02]  /*0460*/  IADD3 R0, R0, c[0x0][0x180], RZ ;  /* 0x0000600000007a10 */ /* 0x000fe40007ffe0ff */
[----:B------:R-:W-:Y:S02]  /*0470*/  @P0 IADD3 R4, R4, 0x1, RZ ;  /* 0x0000000104040810 */ /* 0x000fe40007ffe0ff */
[----:B------:R-:W-:-:S03]  /*0480*/  ISETP.GT.AND P0, PT, R0, 0x3f, PT ;  /* 0x0000003f0000780c */ /* 0x000fc60003f04270 */
[----:B------:R-:W-:Y:S01]  /*0490*/  @!P2 IMAD.MOV R4, RZ, RZ, -R4 ;  /* 0x000000ffff04a224 */ /* 0x000fe200078e0a04 */
[----:B------:R-:W-:-:S05]  /*04a0*/  @!P1 LOP3.LUT R4, RZ, R6, RZ, 0x33, !PT ;  /* 0x00000006ff049212 */ /* 0x000fca00078e33ff */
[----:B------:R-:W-:Y:S02]  /*04b0*/  IMAD.MOV R3, RZ, RZ, -R4 ;  /* 0x000000ffff037224 */ /* 0x000fe400078e0a04 */
[----:B------:R-:W-:Y:S02]  /*04c0*/  IMAD.SHL.U32 R14, R4, 0x200, RZ ;  /* 0x00000200040e7824 */ /* 0x000fe400078e00ff */
[----:B------:R-:W-:-:S03]  /*04d0*/  IMAD R3, R6, R3, R13 ;  /* 0x0000000306037224 */ /* 0x000fc600078e020d */
[----:B------:R-:W-:Y:S01]  /*04e0*/  IADD3 R4, R14, 0x1, RZ ;  /* 0x000000010e047810 */ /* 0x000fe20007ffe0ff */
[----:B------:R-:W-:Y:S01]  /*04f0*/  IMAD.IADD R2, R2, 0x1, R3 ;  /* 0x0000000102027824 */ /* 0x000fe200078e0203 */
[C---:B------:R-:W-:Y:S01]  /*0500*/  IADD3 R5, R14.reuse, 0x2, RZ ;  /* 0x000000020e057810 */ /* 0x040fe20007ffe0ff */
[----:B------:R-:W-:Y:S01]  /*0510*/  STL [R1+0x11c0], R14 ;  /* 0x0011c00e01007387 */ /* 0x000fe20000100800 */
[C---:B------:R-:W-:Y:S02]  /*0520*/  IADD3 R3, R14.reuse, 0x3, RZ ;  /* 0x000000030e037810 */ /* 0x040fe40007ffe0ff */
[C---:B------:R-:W-:Y:S01]  /*0530*/  IADD3 R28, R14.reuse, 0x1ef, RZ ;  /* 0x000001ef0e1c7810 */ /* 0x040fe20007ffe0ff */
[----:B------:R0:W-:Y:S01]  /*0540*/  STL [R1+0x2adc], R4 ;  /* 0x002adc0401007387 */ /* 0x0001e20000100800 */
[C---:B------:R-:W-:Y:S02]  /*0550*/  IADD3 R6, R14.reuse, 0x1fa, RZ ;  /* 0x000001fa0e067810 */ /* 0x040fe40007ffe0ff */
[C---:B------:R-:W-:Y:S01]  /*0560*/  IADD3 R29, R14.reuse, 0x1ff, RZ ;  /* 0x000001ff0e1d7810 */ /* 0x040fe20007ffe0ff */
[----:B------:R1:W-:Y:S04]  /*0570*/  STL [R1+0x2ad8], R5 ;  /* 0x002ad80501007387 */ /* 0x0003e80000100800 */
[----:B------:R2:W-:Y:S01]  /*0580*/  STL [R1+0x2ae4], R3 ;  /* 0x002ae40301007387 */ /* 0x0005e20000100800 */
[----:B0-----:R-:W-:-:S02]  /*0590*/  IADD3 R4, R14, 0x4, RZ ;  /* 0x000000040e047810 */ /* 0x001fc40007ffe0ff */
[----:B-1----:R-:W-:-:S03]  /*05a0*/  IADD3 R5, R14, 0x5, RZ ;  /* 0x000000050e057810 */ /* 0x002fc60007ffe0ff */
[----:B------:R0:W-:Y:S01]  /*05b0*/  STL [R1+0x2ae0], R4 ;  /* 0x002ae00401007387 */ /* 0x0001e20000100800 */
[----:B--2---:R-:W-:-:S03]  /*05c0*/  IADD3 R3, R14, 0x6, RZ ;  /* 0x000000060e037810 */ /* 0x004fc60007ffe0ff */
[----:B------:R1:W-:Y:S04]  /*05d0*/  STL [R1+0x2aec], R5 ;  /* 0x002aec0501007387 */ /* 0x0003e80000100800 */
[----:B------:R2:W-:Y:S01]  /*05e0*/  STL [R1+0x2ae8], R3 ;  /* 0x002ae80301007387 */ /* 0x0005e20000100800 */
[C---:B0-----:R-:W-:Y:S02]  /*05f0*/  IADD3 R4, R14.reuse, 0x7, RZ ;  /* 0x000000070e047810 */ /* 0x041fe40007ffe0ff */
        /* <DEDUP_REMOVED lines=947> */
[----:B0-----:R-:W-:Y:S01]  /*4130*/  IMAD R4, R2, 0x80, R15 ;  /* 0x0000008002047824 */ /* 0x001fe200078e020f */
[C---:B------:R-:W-:Y:S02]  /*4140*/  IADD3 R2, R14.reuse, 0x1e3, RZ ;  /* 0x000001e30e027810 */ /* 0x040fe40007ffe0ff */
[C---:B-1----:R-:W-:Y:S02]  /*4150*/  IADD3 R5, R14.reuse, 0x1e1, RZ ;  /* 0x000001e10e057810 */ /* 0x042fe40007ffe0ff */
[----:B--2---:R-:W-:-:S03]  /*4160*/  IADD3 R3, R14, 0x1e2, RZ ;  /* 0x000001e20e037810 */ /* 0x004fc60007ffe0ff */
[----:B------:R0:W-:Y:S04]  /*4170*/  STL [R1+0x3250], R5 ;  /* 0x0032500501007387 */ /* 0x0001e80000100800 */
[----:B------:R1:W-:Y:S04]  /*4180*/  STL [R1+0x11c4], R4 ;  /* 0x0011c40401007387 */ /* 0x0003e80000100800 */
[----:B------:R2:W-:Y:S01]  /*4190*/  STL [R1+0x3254], R3 ;  /* 0x0032540301007387 */ /* 0x0005e20000100800 */
[----:B0-----:R-:W-:-:S03]  /*41a0*/  IADD3 R5, R14, 0x1e6, RZ ;  /* 0x000001e60e057810 */ /* 0x001fc60007ffe0ff */
[----:B------:R0:W-:Y:S01]  /*41b0*/  STL [R1+0x3258], R2 ;  /* 0x0032580201007387 */ /* 0x0001e20000100800 */
[----:B-1----:R-:W-:Y:S02]  /*41c0*/  IADD3 R4, R4, 0x40, RZ ;  /* 0x0000004004047810 */ /* 0x002fe40007ffe0ff */
[C---:B--2---:R-:W-:Y:S02]  /*41d0*/  IADD3 R3, R14.reuse, 0x1e4, RZ ;  /* 0x000001e40e037810 */ /* 0x044fe40007ffe0ff */
[----:B0-----:R-:W-:-:S03]  /*41e0*/  IADD3 R2, R14, 0x1e5, RZ ;  /* 0x000001e50e027810 */ /* 0x001fc60007ffe0ff */
[----:B------:R0:W-:Y:S04]  /*41f0*/  STL [R1+0x325c], R3 ;  /* 0x00325c0301007387 */ /* 0x0001e80000100800 */
        /* <DEDUP_REMOVED lines=20> */
[----:B0-----:R-:W-:-:S03]  /*4340*/  IADD3 R3, R14, 0x1f2, RZ ;  /* 0x000001f20e037810 */ /* 0x001fc60007ffe0ff */
[----:B------:R-:W-:Y:S01]  /*4350*/  STL [R1+0x3288], R28 ;  /* 0x0032881c01007387 */ /* 0x000fe20000100800 */
[C---:B-1----:R-:W-:Y:S02]  /*4360*/  IADD3 R2, R14.reuse, 0x1f1, RZ ;  /* 0x000001f10e027810 */ /* 0x042fe40007ffe0ff */
[----:B--2---:R-:W-:-:S03]  /*4370*/  IADD3 R5, R14, 0x1f4, RZ ;  /* 0x000001f40e057810 */ /* 0x004fc60007ffe0ff */
[----:B------:R0:W-:Y:S04]  /*4380*/  STL [R1+0x3290], R2 ;  /* 0x0032900201007387 */ /* 0x0001e80000100800 */
[----:B------:R1:W-:Y:S01]  /*4390*/  STL [R1+0x3294], R3 ;  /* 0x0032940301007387 */ /* 0x0003e20000100800 */
[C---:B0-----:R-:W-:Y:S02]  /*43a0*/  IADD3 R2, R14.reuse, 0x1f3, RZ ;  /* 0x000001f30e027810 */ /* 0x041fe40007ffe0ff */
[----:B-1----:R-:W-:-:S03]  /*43b0*/  IADD3 R3, R14, 0x1f5, RZ ;  /* 0x000001f50e037810 */ /* 0x002fc60007ffe0ff */
        /* <DEDUP_REMOVED lines=11> */
[----:B-1----:R-:W-:-:S03]  /*4470*/  IADD3 R5, R14, 0x1fb, RZ ;  /* 0x000001fb0e057810 */ /* 0x002fc60007ffe0ff */
[----:B------:R-:W-:Y:S01]  /*4480*/  STL [R1+0x32b4], R2 ;  /* 0x0032b40201007387 */ /* 0x000fe20000100800 */
[----:B--2---:R-:W-:-:S03]  /*4490*/  IADD3 R3, R14, 0x1fc, RZ ;  /* 0x000001fc0e037810 */ /* 0x004fc60007ffe0ff */
[----:B------:R0:W-:Y:S04]  /*44a0*/  STL [R1+0x32bc], R5 ;  /* 0x0032bc0501007387 */ /* 0x0001e80000100800 */
[----:B------:R1:W-:Y:S01]  /*44b0*/  STL [R1+0x32b8], R3 ;  /* 0x0032b80301007387 */ /* 0x0003e20000100800 */
[C---:B0-----:R-:W-:Y:S02]  /*44c0*/  IADD3 R5, R14.reuse, 0x1fd, RZ ;  /* 0x000001fd0e057810 */ /* 0x041fe40007ffe0ff */
[----:B-1----:R-:W-:-:S03]  /*44d0*/  IADD3 R3, R14, 0x1fe, RZ ;  /* 0x000001fe0e037810 */ /* 0x002fc60007ffe0ff */
[----:B------:R0:W-:Y:S04]  /*44e0*/  STL [R1+0x32c8], R5 ;  /* 0x0032c80501007387 */ /* 0x0001e80000100800 */
[----:B------:R0:W-:Y:S04]  /*44f0*/  STL [R1+0x32c4], R3 ;  /* 0x0032c40301007387 */ /* 0x0001e80000100800 */
[----:B------:R0:W-:Y:S04]  /*4500*/  STL [R1+0x11c8], R4 ;  /* 0x0011c80401007387 */ /* 0x0001e80000100800 */
[----:B------:R0:W-:Y:S01]  /*4510*/  STL [R1+0x32c0], R29 ;  /* 0x0032c01d01007387 */ /* 0x0001e20000100800 */
[----:B------:R-:W-:Y:S05]  /*4520*/  @P0 BRA `(.L_x_0) ;  /* 0x00001f7000000947 */ /* 0x000fea0003800000 */
[----:B------:R-:W-:Y:S01]  /*4530*/  IMAD.SHL.U32 R0, R12, 0x20, RZ ;  /* 0x000000200c007824 */ /* 0x000fe200078e00ff */
[----:B------:R-:W-:Y:S01]  /*4540*/  CS2R R24, SRZ ;  /* 0x0000000000187805 */ /* 0x000fe2000001ff00 */
[----:B------:R-:W-:Y:S01]  /*4550*/  CS2R R26, SRZ ;  /* 0x00000000001a7805 */ /* 0x000fe2000001ff00 */
[----:B------:R-:W-:Y:S01]  /*4560*/  CS2R R20, SRZ ;  /* 0x0000000000147805 */ /* 0x000fe2000001ff00 */
[----:B------:R-:W-:Y:S01]  /*4570*/  CS2R R22, SRZ ;  /* 0x0000000000167805 */ /* 0x000fe2000001ff00 */
[----:B------:R1:W-:Y:S01]  /*4580*/  STL [R1+0x2acc], R0 ;  /* 0x002acc0001007387 */ /* 0x0003e20000100800 */
[----:B------:R-:W-:Y:S01]  /*4590*/  CS2R R16, SRZ ;  /* 0x0000000000107805 */ /* 0x000fe2000001ff00 */
[----:B------:R-:W-:Y:S01]  /*45a0*/  CS2R R18, SRZ ;  /* 0x0000000000127805 */ /* 0x000fe2000001ff00 */
[----:B------:R-:W-:Y:S01]  /*45b0*/  CS2R R12, SRZ ;  /* 0x00000000000c7805 */ /* 0x000fe2000001ff00 */
[----:B------:R1:W-:Y:S01]  /*45c0*/  STL [R1], RZ ;  /* 0x000000ff01007387 */ /* 0x0003e20000100800 */
[----:B------:R-:W-:Y:S01]  /*45d0*/  CS2R R14, SRZ ;  /* 0x00000000000e7805 */ /* 0x000fe2000001ff00 */
[----:B------:R-:W-:Y:S01]  /*45e0*/  CS2R R8, SRZ ;  /* 0x0000000000087805 */ /* 0x000fe2000001ff00 */
[----:B------:R-:W-:Y:S01]  /*45f0*/  CS2R R10, SRZ ;  /* 0x00000000000a7805 */ /* 0x000fe2000001ff00 */
[----:B------:R1:W-:Y:S01]  /*4600*/  STL [R1+0x4], RZ ;  /* 0x000004ff01007387 */ /* 0x0003e20000100800 */
[----:B0-----:R-:W-:Y:S01]  /*4610*/  CS2R R4, SRZ ;  /* 0x0000000000047805 */ /* 0x001fe2000001ff00 */
[----:B------:R-:W-:-:S02]  /*4620*/  CS2R R6, SRZ ;  /* 0x0000000000067805 */ /* 0x000fc4000001ff00 */
[----:B------:R1:W-:Y:S04]  /*4630*/  STL [R1+0x8], RZ ;  /* 0x000008ff01007387 */ /* 0x0003e80000100800 */
        /* <DEDUP_REMOVED lines=484> */
[----:B------:R1:W-:Y:S01]  /*6480*/  STL [R1+0x12ec], RZ ;  /* 0x0012ecff01007387 */ /* 0x0003e20000100800 */
[----:B------:R-:W-:Y:S05]  /*6490*/  BRA `(.L_x_1) ;  /* 0x000b678000007947 */ /* 0x000fea0003800000 */
.L_x_0:
[----:B------:R-:W2:Y:S04]  /*64a0*/  LDL R12, [R1+0x32bc] ;  /* 0x0032bc00010c7983 */ /* 0x000ea80000100800 */
[----:B------:R-:W3:Y:S04]  /*64b0*/  LDL R11, [R1+0x3294] ;  /* 0x00329400010b7983 */ /* 0x000ee80000100800 */
[----:B------:R-:W4:Y:S04]  /*64c0*/  LDL R24, [R1+0x11c4] ;  /* 0x0011c40001187983 */ /* 0x000f280000100800 */
[----:B------:R-:W5:Y:S04]  /*64d0*/  LDL R21, [R1+0x32c8] ;  /* 0x0032c80001157983 */ /* 0x000f680000100800 */
[----:B------:R-:W5:Y:S04]  /*64e0*/  LDL R8, [R1+0x32a8] ;  /* 0x0032a80001087983 */ /* 0x000f680000100800 */
[----:B------:R-:W5:Y:S04]  /*64f0*/  LDL R25, [R1+0x11c8] ;  /* 0x0011c80001197983 */ /* 0x000f680000100800 */
[----:B------:R-:W5:Y:S04]  /*6500*/  LDL R17, [R1+0x32b0] ;  /* 0x0032b00001117983 */ /* 0x000f680000100800 */
[----:B------:R-:W5:Y:S04]  /*6510*/  LDL R22, [R1+0x32b8] ;  /* 0x0032b80001167983 */ /* 0x000f680000100800 */
[----:B------:R-:W5:Y:S04]  /*6520*/  LDL R9, [R1+0x32ac] ;  /* 0x0032ac0001097983 */ /* 0x000f680000100800 */
[----:B------:R-:W5:Y:S04]  /*6530*/  LDL R13, [R1+0x3298] ;  /* 0x00329800010d7983 */ /* 0x000f680000100800 */
[----:B------:R-:W5:Y:S04]  /*6540*/  LDL R10, [R1+0x3290] ;  /* 0x00329000010a7983 */ /* 0x000f680000100800 */
[----:B------:R-:W5:Y:S01]  /*6550*/  LDL R15, [R1+0x329c] ;  /* 0x00329c00010f7983 */ /* 0x000f620000100800 */
[----:B------:R-:W-:Y:S01]  /*6560*/  IABS R19, c[0x0][0x178] ;  /* 0x00005e0000137a13 */ /* 0x000fe20000000000 */
[----:B------:R-:W-:-:S02]  /*6570*/  IMAD.MOV.U32 R27, RZ, RZ, R3 ;  /* 0x000000ffff1b7224 */ /* 0x000fc400078e0003 */
[----:B------:R-:W-:Y:S01]  /*6580*/  IMAD.MOV.U32 R26, RZ, RZ, R29 ;  /* 0x000000ffff1a7224 */ /* 0x000fe200078e001d */
[----:B0-----:R-:W0:Y:S01]  /*6590*/  I2F.RP R3, R19 ;  /* 0x0000001300037306 */ /* 0x001e220000209400 */
[----:B------:R-:W-:Y:S01]  /*65a0*/  IABS R29, c[0x0][0x17c] ;  /* 0x00005f00001d7a13 */ /* 0x000fe20000000000 */
[----:B------:R-:W-:Y:S01]  /*65b0*/  IMAD.MOV.U32 R20, RZ, RZ, R2 ;  /* 0x000000ffff147224 */ /* 0x000fe200078e0002 */
[----:B------:R-:W5:Y:S04]  /*65c0*/  LDL R23, [R1+0x32a4] ;  /* 0x0032a40001177983 */ /* 0x000f680000100800 */
[----:B------:R-:W5:Y:S01]  /*65d0*/  LDL R14, [R1+0x328c] ;  /* 0x00328c00010e7983 */ /* 0x000f620000100800 */
[----:B------:R-:W1:Y:S03]  /*65e0*/  I2F.RP R2, R29 ;  /* 0x0000001d00027306 */ /* 0x000e660000209400 */
[----:B------:R-:W5:Y:S05]  /*65f0*/  LDL R16, [R1+0x32a0] ;  /* 0x0032a00001107983 */ /* 0x000f6a0000100800 */
[----:B0-----:R-:W0:Y:S08]  /*6600*/  MUFU.RCP R3, R3 ;  /* 0x0000000300037308 */ /* 0x001e300000001000 */
[----:B-1----:R-:W1:Y:S01]  /*6610*/  MUFU.RCP R2, R2 ;  /* 0x0000000200027308 */ /* 0x002e620000001000 */
[----:B------:R-:W-:-:S04]  /*6620*/  SHF.R.S32.HI R7, RZ, 0x1f, R0 ;  /* 0x0000001fff077819 */ /* 0x000fc80000011400 */
[----:B------:R-:W-:Y:S02]  /*6630*/  LEA.HI R0, R7, R0, RZ, 0x6 ;  /* 0x0000000007007211 */ /* 0x000fe400078f30ff */
[----:B0-----:R-:W-:-:S03]  /*6640*/  IADD3 R3, R3, 0xffffffe, RZ ;  /* 0x0ffffffe03037810 */ /* 0x001fc60007ffe0ff */
[----:B------:R0:W-:Y:S03]  /*6650*/  STL [R1+0x11e8], R0 ;  /* 0x0011e80001007387 */ /* 0x0001e60000100800 */
[----:B------:R-:W0:Y:S01]  /*6660*/  F2I.FTZ.U32.TRUNC.NTZ R3, R3 ;  /* 0x0000000300037305 */ /* 0x000e22000021f000 */
[----:B-1----:R-:W-:Y:S02]  /*6670*/  IADD3 R2, R2, 0xffffffe, RZ ;  /* 0x0ffffffe02027810 */ /* 0x002fe40007ffe0ff */
[----:B0-----:R-:W-:-:S05]  /*6680*/  IABS R0, R26 ;  /* 0x0000001a00007213 */ /* 0x001fca0000000000 */
[----:B------:R0:W1:Y:S01]  /*6690*/  F2I.FTZ.U32.TRUNC.NTZ R5, R2 ;  /* 0x0000000200057305 */ /* 0x000062000021f000 */
[----:B------:R-:W-:Y:S02]  /*66a0*/  IMAD.MOV.U32 R18, RZ, RZ, R28 ;  /* 0x000000ffff127224 */ /* 0x000fe400078e001c */
[----:B0-----:R-:W-:-:S04]  /*66b0*/  IMAD.MOV R2, RZ, RZ, -R3 ;  /* 0x000000ffff027224 */ /* 0x001fc800078e0a03 */
[----:B------:R-:W-:Y:S02]  /*66c0*/  IMAD R6, R2, R19, RZ ;  /* 0x0000001302067224 */ /* 0x000fe400078e02ff */
[----:B------:R-:W-:Y:S02]  /*66d0*/  IMAD.MOV.U32 R2, RZ, RZ, RZ ;  /* 0x000000ffff027224 */ /* 0x000fe400078e00ff */
[----:B-1----:R-:W-:Y:S02]  /*66e0*/  IMAD.MOV R4, RZ, RZ, -R5 ;  /* 0x000000ffff047224 */ /* 0x002fe400078e0a05 */
[----:B------:R-:W-:-:S04]  /*66f0*/  IMAD.HI.U32 R3, R3, R6, R2 ;  /* 0x0000000603037227 */ /* 0x000fc800078e0002 */
[----:B------:R-:W-:Y:S02]  /*6700*/  IMAD R28, R4, R29, RZ ;  /* 0x0000001d041c7224 */ /* 0x000fe400078e02ff */
[----:B------:R-:W-:Y:S01]  /*6710*/  IMAD.MOV.U32 R4, RZ, RZ, RZ ;  /* 0x000000ffff047224 */ /* 0x000fe200078e00ff */
[----:B------:R-:W-:-:S03]  /*6720*/  IABS R2, R27 ;  /* 0x0000001b00027213 */ /* 0x000fc60000000000 */
[----:B------:R-:W-:-:S04]  /*6730*/  IMAD.HI.U32 R28, R5, R28, R4 ;  /* 0x0000001c051c7227 */ /* 0x000fc800078e0004 */
[----:B--2---:R-:W-:Y:S02]  /*6740*/  IMAD.MOV.U32 R26, RZ, RZ, R12 ;  /* 0x000000ffff1a7224 */ /* 0x004fe400078e000c */
[----:B---3--:R-:W-:Y:S02]  /*6750*/  IMAD.MOV.U32 R12, RZ, RZ, R11 ;  /* 0x000000ffff0c7224 */ /* 0x008fe400078e000b */
[----:B------:R-:W0:Y:S01]  /*6760*/  S2R R11, SR_TID.X ;  /* 0x00000000000b7919 */ /* 0x000e220000002100 */
[----:B----4-:R-:W-:Y:S01]  /*6770*/  IABS R6, R24 ;  /* 0x0000001800067213 */ /* 0x010fe20000000000 */
[----:B-----5:R-:W-:Y:S02]  /*6780*/  IMAD.MOV.U32 R24, RZ, RZ, R21 ;  /* 0x000000ffff187224 */ /* 0x020fe400078e0015 */
[----:B------:R-:W-:Y:S01]  /*6790*/  IMAD.MOV.U32 R21, RZ, RZ, R8 ;  /* 0x000000ffff157224 */ /* 0x000fe200078e0008 */
[----:B------:R-:W-:Y:S01]  /*67a0*/  IABS R4, R25 ;  /* 0x0000001900047213 */ /* 0x000fe20000000000 */
[----:B------:R-:W-:-:S02]  /*67b0*/  IMAD.MOV.U32 R27, RZ, RZ, R17 ;  /* 0x000000ffff1b7224 */ /* 0x000fc400078e0011 */
[----:B------:R-:W-:Y:S01]  /*67c0*/  IMAD.MOV.U32 R25, RZ, RZ, R22 ;  /* 0x000000ffff197224 */ /* 0x000fe200078e0016 */
[----:B0-----:R-:W-:Y:S01]  /*67d0*/  LOP3.LUT R8, R11, 0x7, RZ, 0xc0, !PT ;  /* 0x000000070b087812 */ /* 0x001fe200078ec0ff */
[----:B------:R-:W-:Y:S02]  /*67e0*/  IMAD.MOV.U32 R22, RZ, RZ, R9 ;  /* 0x000000ffff167224 */ /* 0x000fe400078e0009 */
[----:B------:R-:W-:-:S04]  /*67f0*/  IMAD.HI.U32 R9, R3, R6, RZ ;  /* 0x0000000603097227 */ /* 0x000fc800078e00ff */
[----:B------:R-:W-:Y:S02]  /*6800*/  IMAD.MOV.U32 R17, RZ, RZ, R13 ;  /* 0x000000ffff117224 */ /* 0x000fe400078e000d */
[----:B------:R-:W-:Y:S02]  /*6810*/  IMAD.MOV.U32 R13, RZ, RZ, R10 ;  /* 0x000000ffff0d7224 */ /* 0x000fe400078e000a */
[----:B------:R-:W-:Y:S02]  /*6820*/  IMAD.SHL.U32 R7, R11, 0x2, RZ ;  /* 0x000000020b077824 */ /* 0x000fe400078e00ff */
[C---:B------:R-:W-:Y:S02]  /*6830*/  IMAD R10, R8.reuse, 0x110, RZ ;  /* 0x00000110080a7824 */ /* 0x040fe400078e02ff */
[----:B------:R-:W-:Y:S02]  /*6840*/  IMAD R11, R8, 0x90, RZ ;  /* 0x00000090080b7824 */ /* 0x000fe400078e02ff */
[----:B------:R-:W-:Y:S01]  /*6850*/  IMAD.MOV R8, RZ, RZ, -R9 ;  /* 0x000000ffff087224 */ /* 0x000fe200078e0a09 */
[--C-:B------:R-:W-:Y:S01]  /*6860*/  LOP3.LUT R9, R10, 0x10, R7.reuse, 0x78, !PT ;  /* 0x000000100a097812 */ /* 0x100fe200078e7807 */
[----:B------:R-:W-:Y:S01]  /*6870*/  IMAD.HI.U32 R5, R3, R4, RZ ;  /* 0x0000000403057227 */ /* 0x000fe200078e00ff */
[----:B------:R-:W-:-:S03]  /*6880*/  LOP3.LUT R7, R11, 0x30, R7, 0x78, !PT ;  /* 0x000000300b077812 */ /* 0x000fc600078e7807 */
[----:B------:R-:W-:Y:S01]  /*6890*/  IMAD.HI.U32 R3, R28, R0, RZ ;  /* 0x000000001c037227 */ /* 0x000fe200078e00ff */
[----:B------:R-:W-:Y:S03]  /*68a0*/  STL [R1+0x79c], R9 ;  /* 0x00079c0901007387 */ /* 0x000fe60000100800 */
[C---:B------:R-:W-:Y:S01]  /*68b0*/  IMAD R6, R19.reuse, R8, R6 ;  /* 0x0000000813067224 */ /* 0x040fe200078e0206 */
[----:B------:R-:W-:Y:S01]  /*68c0*/  STL [R1+0x11e4], R7 ;  /* 0x0011e40701007387 */ /* 0x000fe20000100800 */
[----:B------:R-:W-:Y:S01]  /*68d0*/  IMAD.MOV R5, RZ, RZ, -R5 ;  /* 0x000000ffff057224 */ /* 0x000fe200078e0a05 */
[----:B------:R-:W-:Y:S01]  /*68e0*/  IABS R8, R24 ;  /* 0x0000001800087213 */ /* 0x000fe20000000000 */
[----:B------:R-:W-:Y:S01]  /*68f0*/  IMAD.MOV R3, RZ, RZ, -R3 ;  /* 0x000000ffff037224 */ /* 0x000fe200078e0a03 */
[----:B------:R0:W-:Y:S01]  /*6900*/  STL [R1+0x58], R6 ;  /* 0x0000580601007387 */ /* 0x0001e20000100800 */
[----:B------:R-:W-:-:S02]  /*6910*/  IMAD R4, R19, R5, R4 ;  /* 0x0000000513047224 */ /* 0x000fc400078e0204 */
[----:B------:R-:W-:Y:S02]  /*6920*/  IMAD R0, R29, R3, R0 ;  /* 0x000000031d007224 */ /* 0x000fe400078e0200 */
[----:B------:R-:W-:Y:S01]  /*6930*/  IMAD.HI.U32 R3, R28, R2, RZ ;  /* 0x000000021c037227 */ /* 0x000fe200078e00ff */
[----:B0-----:R-:W-:-:S03]  /*6940*/  IABS R6, R25 ;  /* 0x0000001900067213 */ /* 0x001fc60000000000 */
[C---:B------:R-:W-:Y:S01]  /*6950*/  IMAD.HI.U32 R9, R28.reuse, R8, RZ ;  /* 0x000000081c097227 */ /* 0x040fe200078e00ff */
[----:B------:R-:W-:Y:S03]  /*6960*/  STL [R1+0x54], R4 ;  /* 0x0000540401007387 */ /* 0x000fe60000100800 */
[----:B------:R-:W-:Y:S01]  /*6970*/  IMAD.HI.U32 R7, R28, R6, RZ ;  /* 0x000000061c077227 */ /* 0x000fe200078e00ff */
[----:B------:R0:W-:Y:S03]  /*6980*/  STL [R1+0x50], R0 ;  /* 0x0000500001007387 */ /* 0x0001e60000100800 */
[----:B------:R-:W-:Y:S02]  /*6990*/  IMAD.MOV R3, RZ, RZ, -R3 ;  /* 0x000000ffff037224 */ /* 0x000fe400078e0a03 */
[----:B------:R-:W-:-:S02]  /*69a0*/  IMAD.MOV R9, RZ, RZ, -R9 ;  /* 0x000000ffff097224 */ /* 0x000fc400078e0a09 */
[----:B------:R-:W-:Y:S01]  /*69b0*/  IMAD.MOV R7, RZ, RZ, -R7 ;  /* 0x000000ffff077224 */ /* 0x000fe200078e0a07 */
[----:B0-----:R-:W-:Y:S01]  /*69c0*/  IABS R0, R27 ;  /* 0x0000001b00007213 */ /* 0x001fe20000000000 */
[C---:B------:R-:W-:Y:S02]  /*69d0*/  IMAD R2, R29.reuse, R3, R2 ;  /* 0x000000031d027224 */ /* 0x040fe400078e0202 */
[----:B------:R-:W-:Y:S02]  /*69e0*/  IMAD R8, R29, R9, R8 ;  /* 0x000000091d087224 */ /* 0x000fe400078e0208 */
[----:B------:R-:W-:Y:S01]  /*69f0*/  IMAD.HI.U32 R3, R28, R0, RZ ;  /* 0x000000001c037227 */ /* 0x000fe200078e00ff */
[----:B------:R-:W-:-:S03]  /*6a00*/  IABS R4, R26 ;  /* 0x0000001a00047213 */ /* 0x000fc60000000000 */
[----:B------:R-:W-:Y:S01]  /*6a10*/  IMAD R6, R29, R7, R6 ;  /* 0x000000071d067224 */ /* 0x000fe200078e0206 */
[----:B------:R0:W-:Y:S01]  /*6a20*/  STL [R1+0x4c], R2 ;  /* 0x00004c0201007387 */ /* 0x0001e20000100800 */
[----:B------:R-:W-:-:S03]  /*6a30*/  IMAD.MOV R3, RZ, RZ, -R3 ;  /* 0x000000ffff037224 */ /* 0x000fc600078e0a03 */
[----:B------:R1:W-:Y:S01]  /*6a40*/  STL [R1+0x48], R8 ;  /* 0x0000480801007387 */ /* 0x0003e20000100800 */
[----:B------:R-:W-:-:S03]  /*6a50*/  IMAD.HI.U32 R5, R28, R4, RZ ;  /* 0x000000041c057227 */ /* 0x000fc600078e00ff */
[----:B------:R2:W-:Y:S01]  /*6a60*/  STL [R1+0x44], R6 ;  /* 0x0000440601007387 */ /* 0x0005e20000100800 */
[----:B0-----:R-:W-:Y:S01]  /*6a70*/  IABS R2, R20 ;  /* 0x0000001400027213 */ /* 0x001fe20000000000 */
[----:B------:R-:W-:Y:S01]  /*6a80*/  IMAD R0, R29, R3, R0 ;  /* 0x000000031d007224 */ /* 0x000fe200078e0200 */
[----:B-1----:R-:W-:-:S03]  /*6a90*/  IABS R8, R21 ;  /* 0x0000001500087213 */ /* 0x002fc60000000000 */
[----:B------:R-:W-:Y:S01]  /*6aa0*/  IMAD.HI.U32 R3, R28, R2, RZ ;  /* 0x000000021c037227 */ /* 0x000fe200078e00ff */
[----:B--2---:R-:W-:-:S03]  /*6ab0*/  IABS R6, R22 ;  /* 0x0000001600067213 */ /* 0x004fc60000000000 */
[----:B------:R-:W-:-:S04]  /*6ac0*/  IMAD.HI.U32 R9, R28, R8, RZ ;  /* 0x000000081c097227 */ /* 0x000fc800078e00ff */
[----:B------:R-:W-:Y:S02]  /*6ad0*/  IMAD.MOV R5, RZ, RZ, -R5 ;  /* 0x000000ffff057224 */ /* 0x000fe400078e0a05 */
[----:B------:R-:W-:-:S04]  /*6ae0*/  IMAD.HI.U32 R7, R28, R6, RZ ;  /* 0x000000061c077227 */ /* 0x000fc800078e00ff */
[----:B------:R-:W-:Y:S02]  /*6af0*/  IMAD.MOV R3, RZ, RZ, -R3 ;  /* 0x000000ffff037224 */ /* 0x000fe400078e0a03 */
[----:B------:R-:W-:Y:S02]  /*6b00*/  IMAD.MOV R9, RZ, RZ, -R9 ;  /* 0x000000ffff097224 */ /* 0x000fe400078e0a09 */
[C---:B------:R-:W-:Y:S02]  /*6b10*/  IMAD R4, R29.reuse, R5, R4 ;  /* 0x000000051d047224 */ /* 0x040fe400078e0204 */
[----:B------:R-:W-:Y:S02]  /*6b20*/  IMAD.MOV R7, RZ, RZ, -R7 ;  /* 0x000000ffff077224 */ /* 0x000fe400078e0a07 */
[C---:B------:R-:W-:Y:S02]  /*6b30*/  IMAD R2, R29.reuse, R3, R2 ;  /* 0x000000031d027224 */ /* 0x040fe400078e0202 */
[C---:B------:R-:W-:Y:S01]  /*6b40*/  IMAD R8, R29.reuse, R9, R8 ;  /* 0x000000091d087224 */ /* 0x040fe200078e0208 */
[----:B------:R-:W-:Y:S01]  /*6b50*/  STL [R1+0x40], R4 ;  /* 0x0000400401007387 */ /* 0x000fe20000100800 */
[----:B------:R-:W-:-:S03]  /*6b60*/  IMAD R6, R29, R7, R6 ;  /* 0x000000071d067224 */ /* 0x000fc600078e0206 */
[----:B------:R-:W-:Y:S04]  /*6b70*/  STL [R1+0x3c], R0 ;  /* 0x00003c0001007387 */ /* 0x000fe80000100800 */
[----:B------:R0:W-:Y:S04]  /*6b80*/  STL [R1+0x38], R2 ;  /* 0x0000380201007387 */ /* 0x0001e80000100800 */
[----:B------:R1:W-:Y:S04]  /*6b90*/  STL [R1+0x34], R8 ;  /* 0x0000340801007387 */ /* 0x0003e80000100800 */
[----:B------:R2:W-:Y:S01]  /*6ba0*/  STL [R1+0x30], R6 ;  /* 0x0000300601007387 */ /* 0x0005e20000100800 */
[----:B0-----:R-:W-:-:S03]  /*6bb0*/  IABS R2, R15 ;  /* 0x0000000f00027213 */ /* 0x001fc60000000000 */
[----:B------:R-:W3:Y:S01]  /*6bc0*/  LDL R15, [R1+0x3284] ;  /* 0x00328400010f7983 */ /* 0x000ee20000100800 */
[----:B------:R-:W-:Y:S02]  /*6bd0*/  IABS R4, R23 ;  /* 0x0000001700047213 */ /* 0x000fe40000000000 */
[----:B------:R-:W-:-:S03]  /*6be0*/  IABS R0, R16 ;  /* 0x0000001000007213 */ /* 0x000fc60000000000 */
[----:B------:R-:W-:-:S04]  /*6bf0*/  IMAD.HI.U32 R5, R28, R4, RZ ;  /* 0x000000041c057227 */ /* 0x000fc800078e00ff */
[----:B------:R-:W-:-:S04]  /*6c00*/  IMAD.HI.U32 R3, R28, R0, RZ ;  /* 0x000000001c037227 */ /* 0x000fc800078e00ff */
[----:B------:R-:W-:Y:S02]  /*6c10*/  IMAD.MOV R5, RZ, RZ, -R5 ;  /* 0x000000ffff057224 */ /* 0x000fe400078e0a05 */
[----:B------:R-:W-:Y:S02]  /*6c20*/  IMAD.MOV R3, RZ, RZ, -R3 ;  /* 0x000000ffff037224 */ /* 0x000fe400078e0a03 */
[C---:B------:R-:W-:Y:S02]  /*6c30*/  IMAD R4, R29.reuse, R5, R4 ;  /* 0x000000051d047224 */ /* 0x040fe400078e0204 */
[----:B------:R-:W-:Y:S01]  /*6c40*/  IMAD R0, R29, R3, R0 ;  /* 0x000000031d007224 */ /* 0x000fe200078e0200 */
[----:B-1----:R-:W-:Y:S02]  /*6c50*/  IABS R8, R17 ;  /* 0x0000001100087213 */ /* 0x002fe40000000000 */
[----:B------:R0:W-:Y:S04]  /*6c60*/  STL [R1+0x2c], R4 ;  /* 0x00002c0401007387 */ /* 0x0001e80000100800 */
[----:B------:R1:W-:Y:S04]  /*6c70*/  STL [R1+0x28], R0 ;  /* 0x0000280001007387 */ /* 0x0003e80000100800 */
[----:B------:R-:W4:Y:S01]  /*6c80*/  LDL R17, [R1+0x3280] ;  /* 0x0032800001117983 */ /* 0x000f220000100800 */
[----:B--2---:R-:W-:-:S03]  /*6c90*/  IABS R6, R12 ;  /* 0x0000000c00067213 */ /* 0x004fc60000000000 */
[----:B------:R-:W2:Y:S01]  /*6ca0*/  LDL R12, [R1+0x327c] ;  /* 0x00327c00010c7983 */ /* 0x000ea20000100800 */
[----:B0-----:R-:W-:-:S03]  /*6cb0*/  IABS R4, R13 ;  /* 0x0000000d00047213 */ /* 0x001fc60000000000 */
[----:B------:R-:W5:Y:S01]  /*6cc0*/  LDL R13, [R1+0x3278] ;  /* 0x00327800010d7983 */ /* 0x000f620000100800 */
[C---:B------:R-:W-:Y:S01]  /*6cd0*/  IMAD.HI.U32 R3, R28.reuse, R2, RZ ;  /* 0x000000021c037227 */ /* 0x040fe200078e00ff */
[----:B-1----:R-:W-:Y:S02]  /*6ce0*/  IABS R0, R14 ;  /* 0x0000000e00007213 */ /* 0x002fe40000000000 */
[----:B------:R-:W5:Y:S01]  /*6cf0*/  LDL R14, [R1+0x3274] ;  /* 0x00327400010e7983 */ /* 0x000f620000100800 */
[----:B------:R-:W-:Y:S02]  /*6d00*/  IMAD.MOV R3, RZ, RZ, -R3 ;  /* 0x000000ffff037224 */ /* 0x000fe400078e0a03 */
[----:B------:R-:W-:-:S04]  /*6d10*/  IMAD.HI.U32 R9, R28, R8, RZ ;  /* 0x000000081c097227 */ /* 0x000fc800078e00ff */
[----:B------:R-:W-:-:S04]  /*6d20*/  IMAD.HI.U32 R7, R28, R6, RZ ;  /* 0x000000061c077227 */ /* 0x000fc800078e00ff */
[----:B------:R-:W-:Y:S02]  /*6d30*/  IMAD R2, R29, R3, R2 ;  /* 0x000000031d027224 */ /* 0x000fe400078e0202 */
[----:B------:R-:W-:-:S04]  /*6d40*/  IMAD.HI.U32 R5, R28, R4, RZ ;  /* 0x000000041c057227 */ /* 0x000fc800078e00ff */
[----:B------:R-:W-:Y:S02]  /*6d50*/  IMAD.MOV R9, RZ, RZ, -R9 ;  /* 0x000000ffff097224 */ /* 0x000fe400078e0a09 */
[----:B------:R-:W-:-:S04]  /*6d60*/  IMAD.HI.U32 R3, R28, R0, RZ ;  /* 0x000000001c037227 */ /* 0x000fc800078e00ff */
[----:B------:R-:W-:Y:S02]  /*6d70*/  IMAD.MOV R7, RZ, RZ, -R7 ;  /* 0x000000ffff077224 */ /* 0x000fe400078e0a07 */
[----:B------:R-:W-:Y:S02]  /*6d80*/  IMAD.MOV R5, RZ, RZ, -R5 ;  /* 0x000000ffff057224 */ /* 0x000fe400078e0a05 */
[C---:B------:R-:W-:Y:S02]  /*6d90*/  IMAD R8, R29.reuse, R9, R8 ;  /* 0x000000091d087224 */ /* 0x040fe400078e0208 */
[----:B------:R-:W-:Y:S02]  /*6da0*/  IMAD.MOV R3, RZ, RZ, -R3 ;  /* 0x000000ffff037224 */ /* 0x000fe400078e0a03 */
[C---:B------:R-:W-:Y:S01]  /*6db0*/  IMAD R6, R29.reuse, R7, R6 ;  /* 0x000000071d067224 */ /* 0x040fe200078e0206 */
[----:B------:R0:W-:Y:S01]  /*6dc0*/  STL [R1+0x24], R2 ;  /* 0x0000240201007387 */ /* 0x0001e20000100800 */
[----:B------:R-:W-:-:S02]  /*6dd0*/  IMAD R4, R29, R5, R4 ;  /* 0x000000051d047224 */ /* 0x000fc400078e0204 */
[----:B------:R-:W-:Y:S01]  /*6de0*/  IMAD R0, R29, R3, R0 ;  /* 0x000000031d007224 */ /* 0x000fe200078e0200 */
[----:B------:R3:W-:Y:S04]  /*6df0*/  STL [R1+0x20], R8 ;  /* 0x0000200801007387 */ /* 0x0007e80000100800 */
[----:B------:R4:W-:Y:S01]  /*6e00*/  STL [R1+0x78c], R6 ;  /* 0x00078c0601007387 */ /* 0x0009e20000100800 */
[----:B0-----:R-:W-:-:S03]  /*6e10*/  IABS R2, R18 ;  /* 0x0000001200027213 */ /* 0x001fc60000000000 */
[----:B------:R-:W5:Y:S04]  /*6e20*/  LDL R18, [R1+0x3270] ;  /* 0x0032700001127983 */ /* 0x000f680000100800 */
[----:B------:R2:W-:Y:S04]  /*6e30*/  STL [R1+0x794], R4 ;  /* 0x0007940401007387 */ /* 0x0005e80000100800 */
[----:B------:R5:W-:Y:S01]  /*6e40*/  STL [R1+0x798], R0 ;  /* 0x0007980001007387 */ /* 0x000be20000100800 */
[----:B---3--:R-:W-:-:S03]  /*6e50*/  IABS R8, R15 ;  /* 0x0000000f00087213 */ /* 0x008fc60000000000 */
[----:B------:R-:W3:Y:S01]  /*6e60*/  LDL R15, [R1+0x326c] ;  /* 0x00326c00010f7983 */ /* 0x000ee20000100800 */
[----:B------:R-:W-:Y:S01]  /*6e70*/  IMAD.HI.U32 R3, R28, R2, RZ ;  /* 0x000000021c037227 */ /* 0x000fe200078e00ff */
[----:B----4-:R-:W-:Y:S02]  /*6e80*/  IABS R6, R17 ;  /* 0x0000001100067213 */ /* 0x010fe40000000000 */
[----:B------:R-:W4:Y:S01]  /*6e90*/  LDL R17, [R1+0x3268] ;  /* 0x0032680001117983 */ /* 0x000f220000100800 */
[----:B--2---:R-:W-:-:S03]  /*6ea0*/  IABS R4, R12 ;  /* 0x0000000c00047213 */ /* 0x004fc60000000000 */
[----:B------:R-:W2:Y:S01]  /*6eb0*/  LDL R12, [R1+0x3264] ;  /* 0x00326400010c7983 */ /* 0x000ea20000100800 */
[----:B-----5:R-:W-:-:S03]  /*6ec0*/  IABS R0, R13 ;  /* 0x0000000d00007213 */ /* 0x020fc60000000000 */
[----:B------:R-:W5:Y:S01]  /*6ed0*/  LDL R13, [R1+0x3260] ;  /* 0x00326000010d7983 */ /* 0x000f620000100800 */
[----:B------:R-:W-:-:S04]  /*6ee0*/  IMAD.HI.U32 R9, R28, R8, RZ ;  /* 0x000000081c097227 */ /* 0x000fc800078e00ff */
[----:B------:R-:W-:-:S04]  /*6ef0*/  IMAD.HI.U32 R7, R28, R6, RZ ;  /* 0x000000061c077227 */ /* 0x000fc800078e00ff */
[----:B------:R-:W-:Y:S02]  /*6f00*/  IMAD.MOV R3, RZ, RZ, -R3 ;  /* 0x000000ffff037224 */ /* 0x000fe400078e0a03 */
[----:B------:R-:W-:Y:S02]  /*6f10*/  IMAD.MOV R9, RZ, RZ, -R9 ;  /* 0x000000ffff097224 */ /* 0x000fe400078e0a09 */
[----:B------:R-:W-:Y:S02]  /*6f20*/  IMAD.MOV R7, RZ, RZ, -R7 ;  /* 0x000000ffff077224 */ /* 0x000fe400078e0a07 */
[C---:B------:R-:W-:Y:S02]  /*6f30*/  IMAD R2, R29.reuse, R3, R2 ;  /* 0x000000031d027224 */ /* 0x040fe400078e0202 */
[C---:B------:R-:W-:Y:S02]  /*6f40*/  IMAD R8, R29.reuse, R9, R8 ;  /* 0x000000091d087224 */ /* 0x040fe400078e0208 */
[----:B------:R-:W-:Y:S01]  /*6f50*/  IMAD R6, R29, R7, R6 ;  /* 0x000000071d067224 */ /* 0x000fe200078e0206 */
[----:B------:R0:W-:Y:S01]  /*6f60*/  STL [R1+0x790], R2 ;  /* 0x0007900201007387 */ /* 0x0001e20000100800 */
[----:B------:R-:W-:-:S03]  /*6f70*/  IMAD.HI.U32 R5, R28, R4, RZ ;  /* 0x000000041c057227 */ /* 0x000fc600078e00ff */
[----:B------:R-:W-:Y:S01]  /*6f80*/  STL [R1+0x774], R8 ;  /* 0x0007740801007387 */ /* 0x000fe20000100800 */
[----:B------:R-:W-:-:S03]  /*6f90*/  IMAD.HI.U32 R3, R28, R0, RZ ;  /* 0x000000001c037227 */ /* 0x000fc600078e00ff */
[----:B------:R3:W-:Y:S01]  /*6fa0*/  STL [R1+0x77c], R6 ;  /* 0x00077c0601007387 */ /* 0x0007e20000100800 */
[----:B0-----:R-:W-:-:S03]  /*6fb0*/  IABS R2, R14 ;  /* 0x0000000e00027213 */ /* 0x001fc60000000000 */
[----:B------:R-:W5:Y:S01]  /*6fc0*/  LDL R14, [R1+0x325c] ;  /* 0x00325c00010e7983 */ /* 0x000f620000100800 */
[----:B------:R-:W-:Y:S02]  /*6fd0*/  IMAD.MOV R5, RZ, RZ, -R5 ;  /* 0x000000ffff057224 */ /* 0x000fe400078e0a05 */
[----:B------:R-:W-:Y:S02]  /*6fe0*/  IMAD.MOV R3, RZ, RZ, -R3 ;  /* 0x000000ffff037224 */ /* 0x000fe400078e0a03 */
[C---:B------:R-:W-:Y:S02]  /*6ff0*/  IMAD R4, R29.reuse, R5, R4 ;  /* 0x000000051d047224 */ /* 0x040fe400078e0204 */
[----:B------:R-:W-:-:S03]  /*7000*/  IMAD R0, R29, R3, R0 ;  /* 0x000000031d007224 */ /* 0x000fc600078e0200 */
[----:B------:R4:W-:Y:S01]  /*7010*/  STL [R1+0x784], R4 ;  /* 0x0007840401007387 */ /* 0x0009e20000100800 */
[----:B------:R-:W-:-:S03]  /*7020*/  IABS R7, R18 ;  /* 0x0000001200077213 */ /* 0x000fc60000000000 */
[----:B------:R2:W-:Y:S04]  /*7030*/  STL [R1+0x788], R0 ;  /* 0x0007880001007387 */ /* 0x0005e80000100800 */
[----:B------:R-:W5:Y:S01]  /*7040*/  LDL R18, [R1+0x3258] ;  /* 0x0032580001127983 */ /* 0x000f620000100800 */
[----:B---3--:R-:W-:-:S03]  /*7050*/  IABS R6, R15 ;  /* 0x0000000f00067213 */ /* 0x008fc60000000000 */
[----:B------:R-:W3:Y:S01]  /*7060*/  LDL R15, [R1+0x3254] ;  /* 0x00325400010f7983 */ /* 0x000ee20000100800 */
[----:B------:R-:W-:-:S04]  /*7070*/  IMAD.HI.U32 R3, R28, R2, RZ ;  /* 0x000000021c037227 */ /* 0x000fc800078e00ff */
[----:B------:R-:W-:-:S04]  /*7080*/  IMAD.HI.U32 R8, R28, R7, RZ ;  /* 0x000000071c087227 */ /* 0x000fc800078e00ff */
[----:B------:R-:W-:-:S04]  /*7090*/  IMAD.HI.U32 R9, R28, R6, RZ ;  /* 0x000000061c097227 */ /* 0x000fc800078e00ff */
[----:B------:R-:W-:Y:S02]  /*70a0*/  IMAD.MOV R3, RZ, RZ, -R3 ;  /* 0x000000ffff037224 */ /* 0x000fe400078e0a03 */
[----:B------:R-:W-:Y:S02]  /*70b0*/  IMAD.MOV R8, RZ, RZ, -R8 ;  /* 0x000000ffff087224 */ /* 0x000fe400078e0a08 */
[----:B------:R-:W-:Y:S01]  /*70c0*/  IMAD.MOV R9, RZ, RZ, -R9 ;  /* 0x000000ffff097224 */ /* 0x000fe200078e0a09 */
[----:B----4-:R-:W-:Y:S02]  /*70d0*/  IABS R4, R17 ;  /* 0x0000001100047213 */ /* 0x010fe40000000000 */
[----:B------:R-:W4:Y:S01]  /*70e0*/  LDL R17, [R1+0x3250] ;  /* 0x0032500001117983 */ /* 0x000f220000100800 */
[C---:B------:R-:W-:Y:S02]  /*70f0*/  IMAD R2, R29.reuse, R3, R2 ;  /* 0x000000031d027224 */ /* 0x040fe400078e0202 */
[C---:B------:R-:W-:Y:S01]  /*7100*/  IMAD R7, R29.reuse, R8, R7 ;  /* 0x000000081d077224 */ /* 0x040fe200078e0207 */
[----:B--2---:R-:W-:Y:S01]  /*7110*/  IABS R0, R12 ;  /* 0x0000000c00007213 */ /* 0x004fe20000000000 */
[----:B------:R-:W-:Y:S01]  /*7120*/  IMAD R6, R29, R9, R6 ;  /* 0x000000091d067224 */ /* 0x000fe200078e0206 */
[----:B------:R-:W2:Y:S04]  /*7130*/  LDL R12, [R1+0x324c] ;  /* 0x00324c00010c7983 */ /* 0x000ea80000100800 */
[----:B------:R5:W-:Y:S04]  /*7140*/  STL [R1+0x780], R2 ;  /* 0x0007800201007387 */ /* 0x000be80000100800 */
[----:B------:R-:W-:Y:S04]  /*7150*/  STL [R1+0x778], R7 ;  /* 0x0007780701007387 */ /* 0x000fe80000100800 */
[----:B------:R0:W-:Y:S01]  /*7160*/  STL [R1+0x764], R6 ;  /* 0x0007640601007387 */ /* 0x0001e20000100800 */
[----:B-----5:R-:W-:-:S03]  /*7170*/  IABS R2, R13 ;  /* 0x0000000d00027213 */ /* 0x020fc60000000000 */
[----:B------:R-:W5:Y:S01]  /*7180*/  LDL R13, [R1+0x3248] ;  /* 0x00324800010d7983 */ /* 0x000f620000100800 */
[----:B------:R-:W-:-:S04]  /*7190*/  IMAD.HI.U32 R5, R28, R4, RZ ;  /* 0x000000041c057227 */ /* 0x000fc800078e00ff */
[----:B------:R-:W-:-:S04]  /*71a0*/  IMAD.HI.U32 R3, R28, R0, RZ ;  /* 0x000000001c037227 */ /* 0x000fc800078e00ff */
[----:B------:R-:W-:Y:S02]  /*71b0*/  IMAD.MOV R5, RZ, RZ, -R5 ;  /* 0x000000ffff057224 */ /* 0x000fe400078e0a05 */
[----:B------:R-:W-:Y:S02]  /*71c0*/  IMAD.MOV R3, RZ, RZ, -R3 ;  /* 0x000000ffff037224 */ /* 0x000fe400078e0a03 */
[C---:B------:R-:W-:Y:S02]  /*71d0*/  IMAD R4, R29.reuse, R5, R4 ;  /* 0x000000051d047224 */ /* 0x040fe400078e0204 */
[----:B------:R-:W-:Y:S01]  /*71e0*/  IMAD R0, R29, R3, R0 ;  /* 0x000000031d007224 */ /* 0x000fe200078e0200 */
[----:B------:R-:W-:Y:S02]  /*71f0*/  IABS R8, R14 ;  /* 0x0000000e00087213 */ /* 0x000fe40000000000 */
[----:B------:R3:W-:Y:S04]  /*7200*/  STL [R1+0x76c], R4 ;  /* 0x00076c0401007387 */ /* 0x0007e80000100800 */
[----:B------:R4:W-:Y:S04]  /*7210*/  STL [R1+0x770], R0 ;  /* 0x0007700001007387 */ /* 0x0009e80000100800 */
[----:B------:R-:W5:Y:S01]  /*7220*/  LDL R14, [R1+0x3244] ;  /* 0x00324400010e7983 */ /* 0x000f620000100800 */
[----:B0-----:R-:W-:-:S03]  /*7230*/  IABS R6, R18 ;  /* 0x0000001200067213 */ /* 0x001fc60000000000 */
[----:B------:R-:W5:Y:S01]  /*7240*/  LDL R18, [R1+0x3240] ;  /* 0x0032400001127983 */ /* 0x000f620000100800 */
[----:B---3--:R-:W-:-:S03]  /*7250*/  IABS R4, R15 ;  /* 0x0000000f00047213 */ /* 0x008fc60000000000 */
[----:B------:R-:W3:Y:S01]  /*7260*/  LDL R15, [R1+0x323c] ;  /* 0x00323c00010f7983 */ /* 0x000ee20000100800 */
[----:B------:R-:W-:-:S04]  /*7270*/  IMAD.HI.U32 R3, R28, R2, RZ ;  /* 0x000000021c037227 */ /* 0x000fc800078e00ff */
[----:B------:R-:W-:Y:S02]  /*7280*/  IMAD.MOV R3, RZ, RZ, -R3 ;  /* 0x000000ffff037224 */ /* 0x000fe400078e0a03 */
[----:B------:R-:W-:-:S04]  /*7290*/  IMAD.HI.U32 R9, R28, R8, RZ ;  /* 0x000000081c097227 */ /* 0x000fc800078e00ff */
[----:B------:R-:W-:-:S04]  /*72a0*/  IMAD.HI.U32 R7, R28, R6, RZ ;  /* 0x000000061c077227 */ /* 0x000fc800078e00ff */
[----:B------:R-:W-:Y:S02]  /*72b0*/  IMAD R2, R29, R3, R2 ;  /* 0x000000031d027224 */ /* 0x000fe400078e0202 */
[----:B------:R-:W-:-:S04]  /*72c0*/  IMAD.HI.U32 R5, R28, R4, RZ ;  /* 0x000000041c057227 */ /* 0x000fc800078e00ff */
[----:B------:R-:W-:Y:S02]  /*72d0*/  IMAD.MOV R9, RZ, RZ, -R9 ;  /* 0x000000ffff097224 */ /* 0x000fe400078e0a09 */
[----:B------:R-:W-:Y:S01]  /*72e0*/  IMAD.MOV R7, RZ, RZ, -R7 ;  /* 0x000000ffff077224 */ /* 0x000fe200078e0a07 */
[----:B----4-:R-:W-:Y:S02]  /*72f0*/  IABS R0, R17 ;  /* 0x0000001100007213 */ /* 0x010fe40000000000 */
[----:B------:R-:W4:Y:S03]  /*7300*/  LDL R17, [R1+0x3238] ;  /* 0x0032380001117983 */ /* 0x000f260000100800 */
[----:B------:R-:W-:-:S04]  /*7310*/  IMAD.HI.U32 R3, R28, R0, RZ ;  /* 0x000000001c037227 */ /* 0x000fc800078e00ff */
[----:B------:R-:W-:Y:S02]  /*7320*/  IMAD.MOV R5, RZ, RZ, -R5 ;  /* 0x000000ffff057224 */ /* 0x000fe400078e0a05 */
[C---:B------:R-:W-:Y:S02]  /*7330*/  IMAD R8, R29.reuse, R9, R8 ;  /* 0x000000091d087224 */ /* 0x040fe400078e0208 */
[----:B------:R-:W-:Y:S02]  /*7340*/  IMAD.MOV R3, RZ, RZ, -R3 ;  /* 0x000000ffff037224 */ /* 0x000fe400078e0a03 */
[C---:B------:R-:W-:Y:S01]  /*7350*/  IMAD R6, R29.reuse, R7, R6 ;  /* 0x000000071d067224 */ /* 0x040fe200078e0206 */
[----:B------:R2:W-:Y:S01]  /*7360*/  STL [R1+0x768], R2 ;  /* 0x0007680201007387 */ /* 0x0005e20000100800 */
[C---:B------:R-:W-:Y:S02]  /*7370*/  IMAD R4, R29.reuse, R5, R4 ;  /* 0x000000051d047224 */ /* 0x040fe400078e0204 */
[----:B------:R-:W-:Y:S01]  /*7380*/  IMAD R0, R29, R3, R0 ;  /* 0x000000031d007224 */ /* 0x000fe200078e0200 */
[----:B------:R-:W-:Y:S04]  /*7390*/  STL [R1+0x74c], R8 ;  /* 0x00074c0801007387 */ /* 0x000fe80000100800 */
[----:B------:R0:W-:Y:S01]  /*73a0*/  STL [R1+0x754], R6 ;  /* 0x0007540601007387 */ /* 0x0001e20000100800 */
[----:B--2---:R-:W-:-:S03]  /*73b0*/  IABS R2, R12 ;  /* 0x0000000c00027213 */ /* 0x004fc60000000000 */
[----:B------:R-:W2:Y:S01]  /*73c0*/  LDL R12, [R1+0x3234] ;  /* 0x00323400010c7983 */ /* 0x000ea20000100800 */
[----:B-----5:R-:W-:-:S03]  /*73d0*/  IABS R7, R13 ;  /* 0x0000000d00077213 */ /* 0x020fc60000000000 */
[----:B------:R1:W-:Y:S04]  /*73e0*/  STL [R1+0x75c], R4 ;  /* 0x00075c0401007387 */ /* 0x0003e80000100800 */
[----:B------:R3:W-:Y:S04]  /*73f0*/  STL [R1+0x760], R0 ;  /* 0x0007600001007387 */ /* 0x0007e80000100800 */
[----:B------:R-:W5:Y:S01]  /*7400*/  LDL R13, [R1+0x3230] ;  /* 0x00323000010d7983 */ /* 0x000f620000100800 */
[----:B0-----:R-:W-:-:S03]  /*7410*/  IABS R6, R14 ;  /* 0x0000000e00067213 */ /* 0x001fc60000000000 */
[----:B------:R-:W5:Y:S01]  /*7420*/  LDL R14, [R1+0x322c] ;  /* 0x00322c00010e7983 */ /* 0x000f620000100800 */
[----:B-1----:R-:W-:-:S03]  /*7430*/  IABS R4, R18 ;  /* 0x0000001200047213 */ /* 0x002fc60000000000 */
        /* <DEDUP_REMOVED lines=17> */
[----:B----4-:R-:W-:-:S03]  /*7550*/  IABS R2, R17 ;  /* 0x0000001100027213 */ /* 0x010fc60000000000 */
[----:B------:R-:W4:Y:S01]  /*7560*/  LDL R17, [R1+0x3220] ;  /* 0x0032200001117983 */ /* 0x000f220000100800 */
[----:B------:R-:W-:Y:S02]  /*7570*/  IMAD.MOV R5, RZ, RZ, -R5 ;  /* 0x000000ffff057224 */ /* 0x000fe400078e0a05 */
[----:B------:R-:W-:Y:S02]  /*7580*/  IMAD.MOV R3, RZ, RZ, -R3 ;  /* 0x000000ffff037224 */ /* 0x000fe400078e0a03 */
[C---:B------:R-:W-:Y:S02]  /*7590*/  IMAD R4, R29.reuse, R5, R4 ;  /* 0x000000051d047224 */ /* 0x040fe400078e0204 */
[----:B------:R-:W-:-:S03]  /*75a0*/  IMAD R0, R29, R3, R0 ;  /* 0x000000031d007224 */ /* 0x000fc600078e0200 */
[----:B------:R0:W-:Y:S04]  /*75b0*/  STL [R1+0x744], R4 ;  /* 0x0007440401007387 */ /* 0x0001e80000100800 */
[----:B------:R1:W-:Y:S01]  /*75c0*/  STL [R1+0x748], R0 ;  /* 0x0007480001007387 */ /* 0x0003e20000100800 */
[----:B--2---:R-:W-:-:S03]  /*75d0*/  IABS R8, R12 ;  /* 0x0000000c00087213 */ /* 0x004fc60000000000 */
[----:B------:R-:W2:Y:S01]  /*75e0*/  LDL R12, [R1+0x321c] ;  /* 0x00321c00010c7983 */ /* 0x000ea20000100800 */
[----:B-----5:R-:W-:-:S03]  /*75f0*/  IABS R6, R13 ;  /* 0x0000000d00067213 */ /* 0x020fc60000000000 */
[----:B------:R-:W5:Y:S01]  /*7600*/  LDL R13, [R1+0x3218] ;  /* 0x00321800010d7983 */ /* 0x000f620000100800 */
[C---:B------:R-:W-:Y:S01]  /*7610*/  IMAD.HI.U32 R3, R28.reuse, R2, RZ ;  /* 0x000000021c037227 */ /* 0x040fe200078e00ff */
[----:B0-----:R-:W-:Y:S02]  /*7620*/  IABS R4, R14 ;  /* 0x0000000e00047213 */ /* 0x001fe40000000000 */
[----:B------:R-:W5:Y:S01]  /*7630*/  LDL R14, [R1+0x3214] ;  /* 0x00321400010e7983 */ /* 0x000f620000100800 */
[----:B------:R-:W-:-:S04]  /*7640*/  IMAD.HI.U32 R9, R28, R8, RZ ;  /* 0x000000081c097227 */ /* 0x000fc800078e00ff */
[----:B------:R-:W-:-:S04]  /*7650*/  IMAD.HI.U32 R7, R28, R6, RZ ;  /* 0x000000061c077227 */ /* 0x000fc800078e00ff */
[----:B------:R-:W-:Y:S02]  /*7660*/  IMAD.MOV R3, RZ, RZ, -R3 ;  /* 0x000000ffff037224 */ /* 0x000fe400078e0a03 */
[----:B------:R-:W-:Y:S02]  /*7670*/  IMAD.MOV R9, RZ, RZ, -R9 ;  /* 0x000000ffff097224 */ /* 0x000fe400078e0a09 */
[----:B------:R-:W-:Y:S02]  /*7680*/  IMAD.MOV R7, RZ, RZ, -R7 ;  /* 0x000000ffff077224 */ /* 0x000fe400078e0a07 */
[C---:B------:R-:W-:Y:S02]  /*7690*/  IMAD R2, R29.reuse, R3, R2 ;  /* 0x000000031d027224 */ /* 0x040fe400078e0202 */
[C---:B------:R-:W-:Y:S01]  /*76a0*/  IMAD R8, R29.reuse, R9, R8 ;  /* 0x000000091d087224 */ /* 0x040fe200078e0208 */
[----:B-1----:R-:W-:Y:S01]  /*76b0*/  IABS R0, R18 ;  /* 0x0000001200007213 */ /* 0x002fe20000000000 */
[----:B------:R-:W-:Y:S01]  /*76c0*/  IMAD R6, R29, R7, R6 ;  /* 0x000000071d067224 */ /* 0x000fe200078e0206 */
[----:B------:R-:W5:Y:S04]  /*76d0*/  LDL R18, [R1+0x3210] ;  /* 0x0032100001127983 */ /* 0x000f680000100800 */
[----:B------:R3:W-:Y:S04]  /*76e0*/  STL [R1+0x740], R2 ;  /* 0x0007400201007387 */ /* 0x0007e80000100800 */
[----:B------:R-:W-:Y:S04]  /*76f0*/  STL [R1+0x724], R8 ;  /* 0x0007240801007387 */ /* 0x000fe80000100800 */
[----:B------:R2:W-:Y:S01]  /*7700*/  STL [R1+0x72c], R6 ;  /* 0x00072c0601007387 */ /* 0x0005e20000100800 */
[----:B---3--:R-:W-:-:S03]  /*7710*/  IABS R2, R15 ;  /* 0x0000000f00027213 */ /* 0x008fc60000000000 */
[----:B------:R-:W3:Y:S01]  /*7720*/  LDL R15, [R1+0x320c] ;  /* 0x00320c00010f7983 */ /* 0x000ee20000100800 */
[----:B------:R-:W-:-:S04]  /*7730*/  IMAD.HI.U32 R5, R28, R4, RZ ;  /* 0x000000041c057227 */ /* 0x000fc800078e00ff */
[----:B------:R-:W-:-:S04]  /*7740*/  IMAD.MOV R5, RZ, RZ, -R5 ;  /* 0x000000ffff057224 */ /* 0x000fc800078e0a05 */
[----:B------:R-:W-:Y:S02]  /*7750*/  IMAD R4, R29, R5, R4 ;  /* 0x000000051d047224 */ /* 0x000fe400078e0204 */
[----:B------:R-:W-:-:S03]  /*7760*/  IMAD.HI.U32 R3, R28, R0, RZ ;  /* 0x000000001c037227 */ /* 0x000fc600078e00ff */
[----:B------:R5:W-:Y:S01]  /*7770*/  STL [R1+0x734], R4 ;  /* 0x0007340401007387 */ /* 0x000be20000100800 */
[----:B------:R-:W-:-:S04]  /*7780*/  IMAD.MOV R3, RZ, RZ, -R3 ;  /* 0x000000ffff037224 */ /* 0x000fc800078e0a03 */
[----:B------:R-:W-:Y:S01]  /*7790*/  IMAD R0, R29, R3, R0 ;  /* 0x000000031d007224 */ /* 0x000fe200078e0200 */
[----:B----4-:R-:W-:Y:S02]  /*77a0*/  IABS R7, R17 ;  /* 0x0000001100077213 */ /* 0x010fe40000000000 */
[----:B------:R-:W4:Y:S04]  /*77b0*/  LDL R17, [R1+0x3208] ;  /* 0x0032080001117983 */ /* 0x000f280000100800 */
[----:B------:R0:W-:Y:S01]  /*77c0*/  STL [R1+0x738], R0 ;  /* 0x0007380001007387 */ /* 0x0001e20000100800 */
[----:B--2---:R-:W-:-:S03]  /*77d0*/  IABS R6, R12 ;  /* 0x0000000c00067213 */ /* 0x004fc60000000000 */
[----:B------:R-:W2:Y:S01]  /*77e0*/  LDL R12, [R1+0x3200] ;  /* 0x00320000010c7983 */ /* 0x000ea20000100800 */
[----:B-----5:R-:W-:-:S03]  /*77f0*/  IABS R4, R13 ;  /* 0x0000000d00047213 */ /* 0x020fc60000000000 */
[----:B------:R-:W5:Y:S01]  /*7800*/  LDL R13, [R1+0x3204] ;  /* 0x00320400010d7983 */ /* 0x000f620000100800 */
[----:B------:R-:W-:-:S04]  /*7810*/  IMAD.HI.U32 R3, R28, R2, RZ ;  /* 0x000000021c037227 */ /* 0x000fc800078e00ff */
[----:B------:R-:W-:Y:S02]  /*7820*/  IMAD.MOV R3, RZ, RZ, -R3 ;  /* 0x000000ffff037224 */ /* 0x000fe400078e0a03 */
[C---:B------:R-:W-:Y:S01]  /*7830*/  IMAD.HI.U32 R8, R28.reuse, R7, RZ ;  /* 0x000000071c087227 */ /* 0x040fe200078e00ff */
[----:B0-----:R-:W-:Y:S02]  /*7840*/  IABS R0, R14 ;  /* 0x0000000e00007213 */ /* 0x001fe40000000000 */
[----:B------:R-:W5:Y:S01]  /*7850*/  LDL R14, [R1+0x31f8] ;  /* 0x0031f800010e7983 */ /* 0x000f620000100800 */
[----:B------:R-:W-:-:S04]  /*7860*/  IMAD.HI.U32 R9, R28, R6, RZ ;  /* 0x000000061c097227 */ /* 0x000fc800078e00ff */
[----:B------:R-:W-:-:S04]  /*7870*/  IMAD.HI.U32 R5, R28, R4, RZ ;  /* 0x000000041c057227 */ /* 0x000fc800078e00ff */
[----:B------:R-:W-:Y:S02]  /*7880*/  IMAD R2, R29, R3, R2 ;  /* 0x000000031d027224 */ /* 0x000fe400078e0202 */
[----:B------:R-:W-:-:S04]  /*7890*/  IMAD.HI.U32 R3, R28, R0, RZ ;  /* 0x000000001c037227 */ /* 0x000fc800078e00ff */
[----:B------:R-:W-:Y:S02]  /*78a0*/  IMAD.MOV R8, RZ, RZ, -R8 ;  /* 0x000000ffff087224 */ /* 0x000fe400078e0a08 */
[----:B------:R-:W-:Y:S02]  /*78b0*/  IMAD.MOV R9, RZ, RZ, -R9 ;  /* 0x000000ffff097224 */ /* 0x000fe400078e0a09 */
[----:B------:R-:W-:Y:S02]  /*78c0*/  IMAD.MOV R5, RZ, RZ, -R5 ;  /* 0x000000ffff057224 */ /* 0x000fe400078e0a05 */
[----:B------:R-:W-:Y:S02]  /*78d0*/  IMAD.MOV R3, RZ, RZ, -R3 ;  /* 0x000000ffff037224 */ /* 0x000fe400078e0a03 */
[C---:B------:R-:W-:Y:S02]  /*78e0*/  IMAD R7, R29.reuse, R8, R7 ;  /* 0x000000081d077224 */ /* 0x040fe400078e0207 */
[----:B------:R-:W-:-:S02]  /*78f0*/  IMAD R6, R29, R9, R6 ;  /* 0x000000091d067224 */ /* 0x000fc400078e0206 */
[C---:B------:R-:W-:Y:S01]  /*7900*/  IMAD R4, R29.reuse, R5, R4 ;  /* 0x000000051d047224 */ /* 0x040fe200078e0204 */
[----:B------:R0:W-:Y:S01]  /*7910*/  STL [R1+0x730], R2 ;  /* 0x0007300201007387 */ /* 0x0001e20000100800 */
[----:B------:R-:W-:-:S03]  /*7920*/  IMAD R0, R29, R3, R0 ;  /* 0x000000031d007224 */ /* 0x000fc600078e0200 */
[----:B------:R-:W-:Y:S04]  /*7930*/  STL [R1+0x728], R7 ;  /* 0x0007280701007387 */ /* 0x000fe80000100800 */
[----:B------:R4:W-:Y:S01]  /*7940*/  STL [R1+0x714], R6 ;  /* 0x0007140601007387 */ /* 0x0009e20000100800 */
[----:B0-----:R-:W-:-:S03]  /*7950*/  IABS R2, R18 ;  /* 0x0000001200027213 */ /* 0x001fc60000000000 */
[----:B------:R2:W-:Y:S04]  /*7960*/  STL [R1+0x71c], R4 ;  /* 0x00071c0401007387 */ /* 0x0005e80000100800 */
[----:B------:R-:W5:Y:S04]  /*7970*/  LDL R18, [R1+0x31fc] ;  /* 0x0031fc0001127983 */ /* 0x000f680000100800 */
[----:B------:R5:W-:Y:S01]  /*7980*/  STL [R1+0x720], R0 ;  /* 0x0007200001007387 */ /* 0x000be20000100800 */
[----:B---3--:R-:W-:-:S03]  /*7990*/  IABS R8, R15 ;  /* 0x0000000f00087213 */ /* 0x008fc60000000000 */
[----:B------:R-:W3:Y:S04]  /*79a0*/  LDL R16, [R1+0x31f0] ;  /* 0x0031f00001107983 */ /* 0x000ee80000100800 */
[----:B------:R-:W3:Y:S01]  /*79b0*/  LDL R15, [R1+0x31f4] ;  /* 0x0031f400010f7983 */ /* 0x000ee20000100800 */
[----:B------:R-:W-:-:S04]  /*79c0*/  IMAD.HI.U32 R3, R28, R2, RZ ;  /* 0x000000021c037227 */ /* 0x000fc800078e00ff */
[----:B------:R-:W-:-:S04]  /*79d0*/  IMAD.HI.U32 R9, R28, R8, RZ ;  /* 0x000000081c097227 */ /* 0x000fc800078e00ff */
[----:B------:R-:W-:Y:S02]  /*79e0*/  IMAD.MOV R3, RZ, RZ, -R3 ;  /* 0x000000ffff037224 */ /* 0x000fe400078e0a03 */
[----:B------:R-:W-:Y:S02]  /*79f0*/  IMAD.MOV R9, RZ, RZ, -R9 ;  /* 0x000000ffff097224 */ /* 0x000fe400078e0a09 */
[C---:B------:R-:W-:Y:S02]  /*7a00*/  IMAD R2, R29.reuse, R3, R2 ;  /* 0x000000031d027224 */ /* 0x040fe400078e0202 */
[----:B------:R-:W-:Y:S01]  /*7a10*/  IMAD R8, R29, R9, R8 ;  /* 0x000000091d087224 */ /* 0x000fe200078e0208 */
[----:B----4-:R-:W-:Y:S02]  /*7a20*/  IABS R6, R17 ;  /* 0x0000001100067213 */ /* 0x010fe40000000000 */
[----:B------:R-:W4:Y:S03]  /*7a30*/  LDL R17, [R1+0x31ec] ;  /* 0x0031ec0001117983 */ /* 0x000f260000100800 */
[----:B------:R-:W-:-:S04]  /*7a40*/  IMAD.HI.U32 R7, R28, R6, RZ ;  /* 0x000000061c077227 */ /* 0x000fc800078e00ff */
[----:B------:R-:W-:-:S04]  /*7a50*/  IMAD.MOV R7, RZ, RZ, -R7 ;  /* 0x000000ffff077224 */ /* 0x000fc800078e0a07 */
[----:B------:R-:W-:Y:S01]  /*7a60*/  IMAD R6, R29, R7, R6 ;  /* 0x000000071d067224 */ /* 0x000fe200078e0206 */
[----:B--2---:R-:W-:Y:S02]  /*7a70*/  IABS R4, R12 ;  /* 0x0000000c00047213 */ /* 0x004fe40000000000 */
[----:B------:R-:W2:Y:S04]  /*7a80*/  LDL R12, [R1+0x31e8] ;  /* 0x0031e800010c7983 */ /* 0x000ea80000100800 */
[----:B------:R0:W-:Y:S04]  /*7a90*/  STL [R1+0x718], R2 ;  /* 0x0007180201007387 */ /* 0x0001e80000100800 */
[----:B------:R-:W-:Y:S01]  /*7aa0*/  STL [R1+0x6fc], R8 ;  /* 0x0006fc0801007387 */ /* 0x000fe20000100800 */
[----:B-----5:R-:W-:-:S03]  /*7ab0*/  IABS R0, R13 ;  /* 0x0000000d00007213 */ /* 0x020fc60000000000 */
[----:B------:R3:W-:Y:S04]  /*7ac0*/  STL [R1+0x704], R6 ;  /* 0x0007040601007387 */ /* 0x0007e80000100800 */
[----:B------:R-:W5:Y:S01]  /*7ad0*/  LDL R13, [R1+0x31e4] ;  /* 0x0031e400010d7983 */ /* 0x000f620000100800 */
[----:B------:R-:W-:-:S04]  /*7ae0*/  IMAD.HI.U32 R5, R28, R4, RZ ;  /* 0x000000041c057227 */ /* 0x000fc800078e00ff */
[----:B------:R-:W-:-:S04]  /*7af0*/  IMAD.MOV R5, RZ, RZ, -R5 ;  /* 0x000000ffff057224 */ /* 0x000fc800078e0a05 */
[----:B------:R-:W-:Y:S01]  /*7b00*/  IMAD R4, R29, R5, R4 ;  /* 0x000000051d047224 */ /* 0x000fe200078e0204 */
[----:B0-----:R-:W-:-:S04]  /*7b10*/  IABS R2, R14 ;  /* 0x0000000e00027213 */ /* 0x001fc80000000000 */
[----:B------:R0:W-:Y:S04]  /*7b20*/  STL [R1+0x70c], R4 ;  /* 0x00070c0401007387 */ /* 0x0001e80000100800 */
[----:B------:R-:W5:Y:S01]  /*7b30*/  LDL R14, [R1+0x31e0] ;  /* 0x0031e000010e7983 */ /* 0x000f620000100800 */
[----:B------:R-:W-:-:S04]  /*7b40*/  IMAD.HI.U32 R3, R28, R0, RZ ;  /* 0x000000001c037227 */ /* 0x000fc800078e00ff */
[----:B------:R-:W-:-:S04]  /*7b50*/  IMAD.MOV R3, RZ, RZ, -R3 ;  /* 0x000000ffff037224 */ /* 0x000fc800078e0a03 */
[----:B------:R-:W-:-:S05]  /*7b60*/  IMAD R0, R29, R3, R0 ;  /* 0x000000031d007224 */ /* 0x000fca00078e0200 */
[----:B------:R4:W-:Y:S01]  /*7b70*/  STL [R1+0x710], R0 ;  /* 0x0007100001007387 */ /* 0x0009e20000100800 */
[----:B---3--:R-:W-:-:S03]  /*7b80*/  IABS R6, R15 ;  /* 0x0000000f00067213 */ /* 0x008fc60000000000 */
[----:B------:R-:W3:Y:S01]  /*7b90*/  LDL R15, [R1+0x31dc] ;  /* 0x0031dc00010f7983 */ /* 0x000ee20000100800 */
[----:B------:R-:W-:Y:S01]  /*7ba0*/  IABS R7, R18 ;  /* 0x0000001200077213 */ /* 0x000fe20000000000 */
[C---:B------:R-:W-:Y:S01]  /*7bb0*/  IMAD.HI.U32 R3, R28.reuse, R2, RZ ;  /* 0x000000021c037227 */ /* 0x040fe200078e00ff */
[----:B0-----:R-:W-:Y:S01]  /*7bc0*/  IABS R4, R16 ;  /* 0x0000001000047213 */ /* 0x001fe20000000000 */
[----:B------:R-:W3:Y:S02]  /*7bd0*/  LDL R18, [R1+0x31d8] ;  /* 0x0031d80001127983 */ /* 0x000ee40000100800 */
[----:B------:R-:W-:-:S04]  /*7be0*/  IMAD.HI.U32 R8, R28, R7, RZ ;  /* 0x000000071c087227 */ /* 0x000fc800078e00ff */
[----:B------:R-:W-:Y:S02]  /*7bf0*/  IMAD.MOV R3, RZ, RZ, -R3 ;  /* 0x000000ffff037224 */ /* 0x000fe400078e0a03 */
[----:B------:R-:W-:-:S04]  /*7c00*/  IMAD.HI.U32 R9, R28, R6, RZ ;  /* 0x000000061c097227 */ /* 0x000fc800078e00ff */
[----:B------:R-:W-:-:S04]  /*7c10*/  IMAD.HI.U32 R5, R28, R4, RZ ;  /* 0x000000041c057227 */ /* 0x000fc800078e00ff */
[----:B------:R-:W-:Y:S02]  /*7c20*/  IMAD.MOV R8, RZ, RZ, -R8 ;  /* 0x000000ffff087224 */ /* 0x000fe400078e0a08 */
[C---:B------:R-:W-:Y:S02]  /*7c30*/  IMAD R2, R29.reuse, R3, R2 ;  /* 0x000000031d027224 */ /* 0x040fe400078e0202 */
[----:B------:R-:W-:Y:S02]  /*7c40*/  IMAD.MOV R9, RZ, RZ, -R9 ;  /* 0x000000ffff097224 */ /* 0x000fe400078e0a09 */
[----:B------:R-:W-:Y:S02]  /*7c50*/  IMAD.MOV R5, RZ, RZ, -R5 ;  /* 0x000000ffff057224 */ /* 0x000fe400078e0a05 */
[C---:B------:R-:W-:Y:S01]  /*7c60*/  IMAD R7, R29.reuse, R8, R7 ;  /* 0x000000081d077224 */ /* 0x040fe200078e0207 */
[----:B------:R2:W-:Y:S01]  /*7c70*/  STL [R1+0x708], R2 ;  /* 0x0007080201007387 */ /* 0x0005e20000100800 */
[----:B------:R-:W-:-:S02]  /*7c80*/  IMAD R6, R29, R9, R6 ;  /* 0x000000091d067224 */ /* 0x000fc400078e0206 */
[----:B------:R-:W-:Y:S01]  /*7c90*/  IMAD R4, R29, R5, R4 ;  /* 0x000000051d047224 */ /* 0x000fe200078e0204 */
[----:B----4-:R-:W-:-:S05]  /*7ca0*/  IABS R0, R17 ;  /* 0x0000001100007213 */ /* 0x010fca0000000000 */
[----:B------:R-:W-:Y:S01]  /*7cb0*/  IMAD.HI.U32 R3, R28, R0, RZ ;  /* 0x000000001c037227 */ /* 0x000fe200078e00ff */
[----:B--2---:R-:W-:Y:S02]  /*7cc0*/  IABS R2, R12 ;  /* 0x0000000c00027213 */ /* 0x004fe40000000000 */
[----:B------:R-:W2:Y:S04]  /*7cd0*/  LDL R12, [R1+0x31d4] ;  /* 0x0031d400010c7983 */ /* 0x000ea80000100800 */
[----:B------:R-:W-:Y:S04]  /*7ce0*/  STL [R1+0x700], R7 ;  /* 0x0007000701007387 */ /* 0x000fe80000100800 */
[----:B------:R0:W-:Y:S04]  /*7cf0*/  STL [R1+0x6ec], R6 ;  /* 0x0006ec0601007387 */ /* 0x0001e80000100800 */
[----:B------:R3:W-:Y:S01]  /*7d00*/  STL [R1+0x6f4], R4 ;  /* 0x0006f40401007387 */ /* 0x0007e20000100800 */
[----:B-----5:R-:W-:-:S03]  /*7d10*/  IABS R8, R13 ;  /* 0x0000000d00087213 */ /* 0x020fc60000000000 */
[----:B------:R-:W4:Y:S01]  /*7d20*/  LDL R13, [R1+0x31cc] ;  /* 0x0031cc00010d7983 */ /* 0x000f220000100800 */
[----:B------:R-:W-:-:S04]  /*7d30*/  IMAD.MOV R3, RZ, RZ, -R3 ;  /* 0x000000ffff037224 */ /* 0x000fc800078e0a03 */
[----:B------:R-:W-:-:S05]  /*7d40*/  IMAD R0, R29, R3, R0 ;  /* 0x000000031d007224 */ /* 0x000fca00078e0200 */
[----:B------:R1:W-:Y:S01]  /*7d50*/  STL [R1+0x6f8], R0 ;  /* 0x0006f80001007387 */ /* 0x0003e20000100800 */
[----:B0-----:R-:W-:Y:S02]  /*7d60*/  IABS R6, R14 ;  /* 0x0000000e00067213 */ /* 0x001fe40000000000 */
[----:B---3--:R-:W-:Y:S01]  /*7d70*/  IABS R4, R15 ;  /* 0x0000000f00047213 */ /* 0x008fe20000000000 */
[----:B------:R-:W3:Y:S04]  /*7d80*/  LDL R14, [R1+0x31d0] ;  /* 0x0031d000010e7983 */ /* 0x000ee80000100800 */
[----:B------:R-:W5:Y:S01]  /*7d90*/  LDL R15, [R1+0x31c8] ;  /* 0x0031c800010f7983 */ /* 0x000f620000100800 */
[----:B------:R-:W-:-:S03]  /*7da0*/  IMAD.HI.U32 R3, R28, R2, RZ ;  /* 0x000000021c037227 */ /* 0x000fc600078e00ff */
[----:B------:R-:W5:Y:S01]  /*7db0*/  LDL R17, [R1+0x31c4] ;  /* 0x0031c40001117983 */ /* 0x000f620000100800 */
[----:B-1----:R-:W-:Y:S01]  /*7dc0*/  IABS R0, R18 ;  /* 0x0000001200007213 */ /* 0x002fe20000000000 */
[----:B------:R-:W-:Y:S02]  /*7dd0*/  IMAD.MOV R3, RZ, RZ, -R3 ;  /* 0x000000ffff037224 */ /* 0x000fe400078e0a03 */
[C---:B------:R-:W-:Y:S01]  /*7de0*/  IMAD.HI.U32 R9, R28.reuse, R8, RZ ;  /* 0x000000081c097227 */ /* 0x040fe200078e00ff */
[----:B------:R-:W5:Y:S03]  /*7df0*/  LDL R18, [R1+0x31c0] ;  /* 0x0031c00001127983 */ /* 0x000f660000100800 */
        /* <DEDUP_REMOVED lines=10> */
[----:B------:R-:W-:Y:S01]  /*7ea0*/  STL [R1+0x6f0], R10 ;  /* 0x0006f00a01007387 */ /* 0x000fe20000100800 */
[----:B------:R-:W-:-:S02]  /*7eb0*/  IMAD R4, R29, R5, R4 ;  /* 0x000000051d047224 */ /* 0x000fc400078e0204 */
[----:B------:R-:W-:Y:S01]  /*7ec0*/  IMAD R0, R29, R3, R0 ;  /* 0x000000031d007224 */ /* 0x000fe200078e0200 */
[----:B------:R-:W-:Y:S04]  /*7ed0*/  STL [R1+0x6d4], R8 ;  /* 0x0006d40801007387 */ /* 0x000fe80000100800 */
[----:B------:R3:W-:Y:S01]  /*7ee0*/  STL [R1+0x6dc], R6 ;  /* 0x0006dc0601007387 */ /* 0x0007e20000100800 */
[----:B--2---:R-:W-:-:S03]  /*7ef0*/  IABS R2, R12 ;  /* 0x0000000c00027213 */ /* 0x004fc60000000000 */
[----:B------:R-:W2:Y:S04]  /*7f00*/  LDL R12, [R1+0x31b8] ;  /* 0x0031b800010c7983 */ /* 0x000ea80000100800 */
[----:B------:R5:W-:Y:S04]  /*7f10*/  STL [R1+0x6e4], R4 ;  /* 0x0006e40401007387 */ /* 0x000be80000100800 */
[----:B------:R0:W-:Y:S01]  /*7f20*/  STL [R1+0x6e8], R0 ;  /* 0x0006e80001007387 */ /* 0x0001e20000100800 */
[----:B----4-:R-:W-:-:S03]  /*7f30*/  IABS R7, R13 ;  /* 0x0000000d00077213 */ /* 0x010fc60000000000 */
[----:B------:R-:W4:Y:S01]  /*7f40*/  LDL R13, [R1+0x31bc] ;  /* 0x0031bc00010d7983 */ /* 0x000f220000100800 */
[----:B---3--:R-:W-:-:S03]  /*7f50*/  IABS R6, R14 ;  /* 0x0000000e00067213 */ /* 0x008fc60000000000 */
[----:B------:R-:W3:Y:S01]  /*7f60*/  LDL R14, [R1+0x31b4] ;  /* 0x0031b400010e7983 */ /* 0x000ee20000100800 */
[----:B-----5:R-:W-:-:S03]  /*7f70*/  IABS R4, R15 ;  /* 0x0000000f00047213 */ /* 0x020fc60000000000 */
[----:B------:R-:W5:Y:S01]  /*7f80*/  LDL R15, [R1+0x31b0] ;  /* 0x0031b000010f7983 */ /* 0x000f620000100800 */
[----:B------:R-:W-:-:S04]  /*7f90*/  IMAD.HI.U32 R3, R28, R2, RZ ;  /* 0x000000021c037227 */ /* 0x000fc800078e00ff */
[----:B------:R-:W-:-:S04]  /*7fa0*/  IMAD.HI.U32 R8, R28, R7, RZ ;  /* 0x000000071c087227 */ /* 0x000fc800078e00ff */
[----:B------:R-:W-:-:S04]  /*7fb0*/  IMAD.HI.U32 R9, R28, R6, RZ ;  /* 0x000000061c097227 */ /* 0x000fc800078e00ff */
[----:B------:R-:W-:Y:S02]  /*7fc0*/  IMAD.MOV R3, RZ, RZ, -R3 ;  /* 0x000000ffff037224 */ /* 0x000fe400078e0a03 */
[----:B------:R-:W-:Y:S02]  /*7fd0*/  IMAD.MOV R8, RZ, RZ, -R8 ;  /* 0x000000ffff087224 */ /* 0x000fe400078e0a08 */
[----:B------:R-:W-:Y:S02]  /*7fe0*/  IMAD.MOV R9, RZ, RZ, -R9 ;  /* 0x000000ffff097224 */ /* 0x000fe400078e0a09 */
[C---:B------:R-:W-:Y:S02]  /*7ff0*/  IMAD R2, R29.reuse, R3, R2 ;  /* 0x000000031d027224 */ /* 0x040fe400078e0202 */
[C---:B------:R-:W-:Y:S01]  /*8000*/  IMAD R7, R29.reuse, R8, R7 ;  /* 0x000000081d077224 */ /* 0x040fe200078e0207 */
[----:B0-----:R-:W-:Y:S01]  /*8010*/  IABS R0, R17 ;  /* 0x0000001100007213 */ /* 0x001fe20000000000 */
[----:B------:R-:W-:Y:S01]  /*8020*/  IMAD R6, R29, R9, R6 ;  /* 0x000000091d067224 */ /* 0x000fe200078e0206 */
[----:B------:R-:W5:Y:S01]  /*8030*/  LDL R17, [R1+0x31a8] ;  /* 0x0031a80001117983 */ /* 0x000f620000100800 */
[----:B------:R-:W-:-:S03]  /*8040*/  IMAD.HI.U32 R5, R28, R4, RZ ;  /* 0x000000041c057227 */ /* 0x000fc600078e00ff */
[----:B------:R0:W-:Y:S01]  /*8050*/  STL [R1+0x6e0], R2 ;  /* 0x0006e00201007387 */ /* 0x0001e20000100800 */
[----:B------:R-:W-:-:S03]  /*8060*/  IMAD.HI.U32 R3, R28, R0, RZ ;  /* 0x000000001c037227 */ /* 0x000fc600078e00ff */
[----:B------:R-:W-:Y:S04]  /*8070*/  STL [R1+0x6d8], R7 ;  /* 0x0006d80701007387 */ /* 0x000fe80000100800 */
[----:B------:R4:W-:Y:S01]  /*8080*/  STL [R1+0x6c4], R6 ;  /* 0x0006c40601007387 */ /* 0x0009e20000100800 */
[----:B0-----:R-:W-:-:S03]  /*8090*/  IABS R2, R18 ;  /* 0x0000001200027213 */ /* 0x001fc60000000000 */
[----:B------:R-:W5:Y:S01]  /*80a0*/  LDL R18, [R1+0x31ac] ;  /* 0x0031ac0001127983 */ /* 0x000f620000100800 */
[----:B------:R-:W-:Y:S02]  /*80b0*/  IMAD.MOV R5, RZ, RZ, -R5 ;  /* 0x000000ffff057224 */ /* 0x000fe400078e0a05 */
[----:B------:R-:W-:Y:S02]  /*80c0*/  IMAD.MOV R3, RZ, RZ, -R3 ;  /* 0x000000ffff037224 */ /* 0x000fe400078e0a03 */
[C---:B------:R-:W-:Y:S02]  /*80d0*/  IMAD R4, R29.reuse, R5, R4 ;  /* 0x000000051d047224 */ /* 0x040fe400078e0204 */
[----:B------:R-:W-:Y:S01]  /*80e0*/  IMAD R0, R29, R3, R0 ;  /* 0x000000031d007224 */ /* 0x000fe200078e0200 */
[----:B--2---:R-:W-:Y:S02]  /*80f0*/  IABS R8, R12 ;  /* 0x0000000c00087213 */ /* 0x004fe40000000000 */
[----:B------:R3:W-:Y:S04]  /*8100*/  STL [R1+0x6cc], R4 ;  /* 0x0006cc0401007387 */ /* 0x0007e80000100800 */
[----:B------:R5:W-:Y:S04]  /*8110*/  STL [R1+0x6d0], R0 ;  /* 0x0006d00001007387 */ /* 0x000be80000100800 */
[----:B------:R-:W2:Y:S01]  /*8120*/  LDL R12, [R1+0x31a4] ;  /* 0x0031a400010c7983 */ /* 0x000ea20000100800 */
[----:B----4-:R-:W-:-:S03]  /*8130*/  IABS R6, R13 ;  /* 0x0000000d00067213 */ /* 0x010fc60000000000 */
[----:B------:R-:W4:Y:S01]  /*8140*/  LDL R13, [R1+0x31a0] ;  /* 0x0031a000010d7983 */ /* 0x000f220000100800 */
[----:B---3--:R-:W-:-:S03]  /*8150*/  IABS R4, R14 ;  /* 0x0000000e00047213 */ /* 0x008fc60000000000 */
[----:B------:R-:W3:Y:S01]  /*8160*/  LDL R14, [R1+0x3198] ;  /* 0x00319800010e7983 */ /* 0x000ee20000100800 */
[----:B-----5:R-:W-:-:S03]  /*8170*/  IABS R0, R15 ;  /* 0x0000000f00007213 */ /* 0x020fc60000000000 */
[----:B------:R-:W5:Y:S01]  /*8180*/  LDL R15, [R1+0x319c] ;  /* 0x00319c00010f7983 */ /* 0x000f620000100800 */
[----:B------:R-:W-:-:S04]  /*8190*/  IMAD.HI.U32 R3, R28, R2, RZ ;  /* 0x000000021c037227 */ /* 0x000fc800078e00ff */
[----:B------:R-:W-:Y:S02]  /*81a0*/  IMAD.MOV R3, RZ, RZ, -R3 ;  /* 0x000000ffff037224 */ /* 0x000fe400078e0a03 */
[----:B------:R-:W-:-:S04]  /*81b0*/  IMAD.HI.U32 R9, R28, R8, RZ ;  /* 0x000000081c097227 */ /* 0x000fc800078e00ff */
[----:B------:R-:W-:-:S04]  /*81c0*/  IMAD.HI.U32 R7, R28, R6, RZ ;  /* 0x000000061c077227 */ /* 0x000fc800078e00ff */
[----:B------:R-:W-:Y:S02]  /*81d0*/  IMAD R2, R29, R3, R2 ;  /* 0x000000031d027224 */ /* 0x000fe400078e0202 */
[----:B------:R-:W-:-:S04]  /*81e0*/  IMAD.HI.U32 R5, R28, R4, RZ ;  /* 0x000000041c057227 */ /* 0x000fc800078e00ff */
[----:B------:R-:W-:-:S04]  /*81f0*/  IMAD.HI.U32 R3, R28, R0, RZ ;  /* 0x000000001c037227 */ /* 0x000fc800078e00ff */
[----:B------:R-:W-:Y:S02]  /*8200*/  IMAD.MOV R9, RZ, RZ, -R9 ;  /* 0x000000ffff097224 */ /* 0x000fe400078e0a09 */
[----:B------:R-:W-:Y:S02]  /*8210*/  IMAD.MOV R7, RZ, RZ, -R7 ;  /* 0x000000ffff077224 */ /* 0x000fe400078e0a07 */
[----:B------:R-:W-:Y:S02]  /*8220*/  IMAD.MOV R5, RZ, RZ, -R5 ;  /* 0x000000ffff057224 */ /* 0x000fe400078e0a05 */
[----:B------:R-:W-:Y:S02]  /*8230*/  IMAD.MOV R3, RZ, RZ, -R3 ;  /* 0x000000ffff037224 */ /* 0x000fe400078e0a03 */
[C---:B------:R-:W-:Y:S02]  /*8240*/  IMAD R8, R29.reuse, R9, R8 ;  /* 0x000000091d087224 */ /* 0x040fe400078e0208 */
[C---:B------:R-:W-:Y:S01]  /*8250*/  IMAD R6, R29.reuse, R7, R6 ;  /* 0x000000071d067224 */ /* 0x040fe200078e0206 */
[----:B------:R0:W-:Y:S01]  /*8260*/  STL [R1+0x6c8], R2 ;  /* 0x0006c80201007387 */ /* 0x0001e20000100800 */
[----:B------:R-:W-:-:S02]  /*8270*/  IMAD R4, R29, R5, R4 ;  /* 0x000000051d047224 */ /* 0x000fc400078e0204 */
[----:B------:R-:W-:Y:S01]  /*8280*/  IMAD R0, R29, R3, R0 ;  /* 0x000000031d007224 */ /* 0x000fe200078e0200 */
[----:B------:R-:W-:Y:S01]  /*8290*/  STL [R1+0x6ac], R8 ;  /* 0x0006ac0801007387 */ /* 0x000fe20000100800 */
[----:B------:R-:W-:-:S03]  /*82a0*/  IABS R7, R18 ;  /* 0x0000001200077213 */ /* 0x000fc60000000000 */
[----:B------:R2:W-:Y:S01]  /*82b0*/  STL [R1+0x6b4], R6 ;  /* 0x0006b40601007387 */ /* 0x0005e20000100800 */
[----:B0-----:R-:W-:-:S03]  /*82c0*/  IABS R2, R17 ;  /* 0x0000001100027213 */ /* 0x001fc60000000000 */
[----:B------:R-:W5:Y:S04]  /*82d0*/  LDL R17, [R1+0x3190] ;  /* 0x0031900001117983 */ /* 0x000f680000100800 */
[----:B------:R4:W-:Y:S04]  /*82e0*/  STL [R1+0x6bc], R4 ;  /* 0x0006bc0401007387 */ /* 0x0009e80000100800 */
[----:B------:R3:W-:Y:S04]  /*82f0*/  STL [R1+0x6c0], R0 ;  /* 0x0006c00001007387 */ /* 0x0007e80000100800 */
[----:B------:R-:W5:Y:S01]  /*8300*/  LDL R18, [R1+0x3194] ;  /* 0x0031940001127983 */ /* 0x000f620000100800 */
[----:B--2---:R-:W-:-:S03]  /*8310*/  IABS R6, R12 ;  /* 0x0000000c00067213 */ /* 0x004fc60000000000 */
[----:B------:R-:W2:Y:S01]  /*8320*/  LDL R12, [R1+0x3188] ;  /* 0x00318800010c7983 */ /* 0x000ea20000100800 */
[----:B----4-:R-:W-:-:S03]  /*8330*/  IABS R4, R13 ;  /* 0x0000000d00047213 */ /* 0x010fc60000000000 */
[----:B------:R-:W4:Y:S01]  /*8340*/  LDL R13, [R1+0x318c] ;  /* 0x00318c00010d7983 */ /* 0x000f220000100800 */
        /* <DEDUP_REMOVED lines=9> */
[----:B---3--:R-:W-:-:S02]  /*83e0*/  IABS R0, R14 ;  /* 0x0000000e00007213 */ /* 0x008fc40000000000 */
[----:B------:R-:W3:Y:S04]  /*83f0*/  LDL R14, [R1+0x3180] ;  /* 0x00318000010e7983 */ /* 0x000ee80000100800 */
        /* <DEDUP_REMOVED lines=10> */
[----:B------:R-:W-:-:S03]  /*84a0*/  IMAD R0, R29, R3, R0 ;  /* 0x000000031d007224 */ /* 0x000fc600078e0200 */
[----:B------:R2:W-:Y:S04]  /*84b0*/  STL [R1+0x6a4], R4 ;  /* 0x0006a40401007387 */ /* 0x0005e80000100800 */
[----:B------:R4:W-:Y:S01]  /*84c0*/  STL [R1+0x6a8], R0 ;  /* 0x0006a80001007387 */ /* 0x0009e20000100800 */
[----:B------:R-:W-:-:S03]  /*84d0*/  IABS R8, R17 ;  /* 0x0000001100087213 */ /* 0x000fc60000000000 */
[----:B------:R-:W5:Y:S01]  /*84e0*/  LDL R17, [R1+0x3178] ;  /* 0x0031780001117983 */ /* 0x000f620000100800 */
[----:B0-----:R-:W-:-:S03]  /*84f0*/  IABS R6, R18 ;  /* 0x0000001200067213 */ /* 0x001fc60000000000 */
        /* <DEDUP_REMOVED lines=14> */
[----:B------:R3:W-:Y:S04]  /*85e0*/  STL [R1+0x6a0], R2 ;  /* 0x0006a00201007387 */ /* 0x0007e80000100800 */
[----:B------:R0:W-:Y:S04]  /*85f0*/  STL [R1+0x684], R8 ;  /* 0x0006840801007387 */ /* 0x0001e80000100800 */
[----:B------:R1:W-:Y:S01]  /*8600*/  STL [R1+0x68c], R6 ;  /* 0x00068c0601007387 */ /* 0x0003e20000100800 */
[----:B------:R-:W-:-:S04]  /*8610*/  IMAD.HI.U32 R5, R28, R4, RZ ;  /* 0x000000041c057227 */ /* 0x000fc800078e00ff */
[----:B------:R-:W-:-:S04]  /*8620*/  IMAD.HI.U32 R3, R28, R0, RZ ;  /* 0x000000001c037227 */ /* 0x000fc800078e00ff */
[----:B------:R-:W-:Y:S02]  /*8630*/  IMAD.MOV R5, RZ, RZ, -R5 ;  /* 0x000000ffff057224 */ /* 0x000fe400078e0a05 */
[----:B------:R-:W-:Y:S02]  /*8640*/  IMAD.MOV R3, RZ, RZ, -R3 ;  /* 0x000000ffff037224 */ /* 0x000fe400078e0a03 */
[C---:B------:R-:W-:Y:S02]  /*8650*/  IMAD R4, R29.reuse, R5, R4 ;  /* 0x000000051d047224 */ /* 0x040fe400078e0204 */
[----:B------:R-:W-:Y:S01]  /*8660*/  IMAD R0, R29, R3, R0 ;  /* 0x000000031d007224 */ /* 0x000fe200078e0200 */
[----:B---3--:R-:W-:Y:S02]  /*8670*/  IABS R2, R14 ;  /* 0x0000000e00027213 */ /* 0x008fe40000000000 */
[----:B------:R-:W3:Y:S04]  /*8680*/  LDL R14, [R1+0x3168] ;  /* 0x00316800010e7983 */ /* 0x000ee80000100800 */
[----:B------:R0:W-:Y:S04]  /*8690*/  STL [R1+0x694], R4 ;  /* 0x0006940401007387 */ /* 0x0001e80000100800 */
[----:B------:R2:W-:Y:S01]  /*86a0*/  STL [R1+0x698], R0 ;  /* 0x0006980001007387 */ /* 0x0005e20000100800 */
[----:B-----5:R-:W-:-:S03]  /*86b0*/  IABS R7, R15 ;  /* 0x0000000f00077213 */ /* 0x020fc60000000000 */
[----:B------:R-:W5:Y:S01]  /*86c0*/  LDL R15, [R1+0x316c] ;  /* 0x00316c00010f7983 */ /* 0x000f620000100800 */
[----:B------:R-:W-:-:S04]  /*86d0*/  IMAD.HI.U32 R3, R28, R2, RZ ;  /* 0x000000021c037227 */ /* 0x000fc800078e00ff */
[----:B0-----:R-:W-:-:S04]  /*86e0*/  IMAD.HI.U32 R8, R28, R7, RZ ;  /* 0x000000071c087227 */ /* 0x001fc800078e00ff */
[----:B------:R-:W-:Y:S02]  /*86f0*/  IMAD.MOV R3, RZ, RZ, -R3 ;  /* 0x000000ffff037224 */ /* 0x000fe400078e0a03 */
[----:B------:R-:W-:Y:S02]  /*8700*/  IMAD.MOV R8, RZ, RZ, -R8 ;  /* 0x000000ffff087224 */ /* 0x000fe400078e0a08 */
[C---:B------:R-:W-:Y:S02]  /*8710*/  IMAD R2, R29.reuse, R3, R2 ;  /* 0x000000031d027224 */ /* 0x040fe400078e0202 */
[----:B------:R-:W-:Y:S01]  /*8720*/  IMAD R7, R29, R8, R7 ;  /* 0x000000081d077224 */ /* 0x000fe200078e0207 */
[----:B-1----:R-:W-:Y:S02]  /*8730*/  IABS R6, R17 ;  /* 0x0000001100067213 */ /* 0x002fe40000000000 */
[----:B------:R-:W5:Y:S03]  /*8740*/  LDL R17, [R1+0x3160] ;  /* 0x0031600001117983 */ /* 0x000f660000100800 */
[----:B------:R-:W-:Y:S01]  /*8750*/  IMAD.HI.U32 R9, R28, R6, RZ ;  /* 0x000000061c097227 */ /* 0x000fe200078e00ff */
[----:B------:R-:W-:-:S02]  /*8760*/  IABS R4, R18 ;  /* 0x0000001200047213 */ /* 0x000fc40000000000 */
[----:B------:R-:W5:Y:S01]  /*8770*/  LDL R18, [R1+0x3164] ;  /* 0x0031640001127983 */ /* 0x000f620000100800 */
[----:B------:R-:W-:Y:S01]  /*8780*/  IMAD.MOV R9, RZ, RZ, -R9 ;  /* 0x000000ffff097224 */ /* 0x000fe200078e0a09 */
[----:B--2---:R-:W-:Y:S02]  /*8790*/  IABS R0, R12 ;  /* 0x0000000c00007213 */ /* 0x004fe40000000000 */
[----:B------:R-:W2:Y:S01]  /*87a0*/  LDL R12, [R1+0x3158] ;  /* 0x00315800010c7983 */ /* 0x000ea20000100800 */
[----:B------:R-:W-:-:S03]  /*87b0*/  IMAD R6, R29, R9, R6 ;  /* 0x000000091d067224 */ /* 0x000fc600078e0206 */
[----:B------:R4:W-:Y:S04]  /*87c0*/  STL [R1+0x690], R2 ;  /* 0x0006900201007387 */ /* 0x0009e80000100800 */
[----:B------:R-:W-:Y:S04]  /*87d0*/  STL [R1+0x688], R7 ;  /* 0x0006880701007387 */ /* 0x000fe80000100800 */
[----:B------:R5:W-:Y:S01]  /*87e0*/  STL [R1+0x674], R6 ;  /* 0x0006740601007387 */ /* 0x000be20000100800 */
[----:B----4-:R-:W-:-:S03]  /*87f0*/  IABS R2, R13 ;  /* 0x0000000d00027213 */ /* 0x010fc60000000000 */
[----:B------:R-:W4:Y:S01]  /*8800*/  LDL R13, [R1+0x315c] ;  /* 0x00315c00010d7983 */ /* 0x000f220000100800 */
        /* <DEDUP_REMOVED lines=16> */
[C---:B------:R-:W-:Y:S02]  /*8910*/  IMAD R2, R29.reuse, R3, R2 ;  /* 0x000000031d027224 */ /* 0x040fe400078e0202 */
[----:B------:R-:W-:Y:S02]  /*8920*/  IMAD.MOV R9, RZ, RZ, -R9 ;  /* 0x000000ffff097224 */ /* 0x000fe400078e0a09 */
[----:B------:R-:W-:Y:S02]  /*8930*/  IMAD.MOV R7, RZ, RZ, -R7 ;  /* 0x000000ffff077224 */ /* 0x000fe400078e0a07 */
[C---:B------:R-:W-:Y:S02]  /*8940*/  IMAD R8, R29.reuse, R9, R8 ;  /* 0x000000091d087224 */ /* 0x040fe400078e0208 */
[----:B------:R-:W-:Y:S01]  /*8950*/  IMAD R6, R29, R7, R6 ;  /* 0x000000071d067224 */ /* 0x000fe200078e0206 */
[----:B0-----:R-:W-:Y:S02]  /*8960*/  IABS R4, R17 ;  /* 0x0000001100047213 */ /* 0x001fe40000000000 */
[----:B------:R-:W5:Y:S03]  /*8970*/  LDL R17, [R1+0x3148] ;  /* 0x0031480001117983 */ /* 0x000f660000100800 */
[----:B------:R-:W-:Y:S01]  /*8980*/  IMAD.HI.U32 R5, R28, R4, RZ ;  /* 0x000000041c057227 */ /* 0x000fe200078e00ff */
[----:B-1----:R-:W-:-:S03]  /*8990*/  IABS R0, R18 ;  /* 0x0000001200007213 */ /* 0x002fc60000000000 */
[----:B------:R-:W-:Y:S01]  /*89a0*/  IMAD.MOV R5, RZ, RZ, -R5 ;  /* 0x000000ffff057224 */ /* 0x000fe200078e0a05 */
[----:B------:R-:W5:Y:S01]  /*89b0*/  LDL R18, [R1+0x314c] ;  /* 0x00314c0001127983 */ /* 0x000f620000100800 */
[----:B------:R-:W-:-:S04]  /*89c0*/  IMAD.HI.U32 R3, R28, R0, RZ ;  /* 0x000000001c037227 */ /* 0x000fc800078e00ff */
[----:B------:R-:W-:Y:S01]  /*89d0*/  IMAD.MOV R3, RZ, RZ, -R3 ;  /* 0x000000ffff037224 */ /* 0x000fe200078e0a03 */
[----:B------:R2:W-:Y:S01]  /*89e0*/  STL [R1+0x678], R2 ;  /* 0x0006780201007387 */ /* 0x0005e20000100800 */
[C---:B------:R-:W-:Y:S02]  /*89f0*/  IMAD R4, R29.reuse, R5, R4 ;  /* 0x000000051d047224 */ /* 0x040fe400078e0204 */
[----:B------:R-:W-:Y:S01]  /*8a00*/  IMAD R0, R29, R3, R0 ;  /* 0x000000031d007224 */ /* 0x000fe200078e0200 */
[----:B------:R-:W-:Y:S04]  /*8a10*/  STL [R1+0x65c], R8 ;  /* 0x00065c0801007387 */ /* 0x000fe80000100800 */
[----:B------:R3:W-:Y:S01]  /*8a20*/  STL [R1+0x664], R6 ;  /* 0x0006640601007387 */ /* 0x0007e20000100800 */
[----:B--2---:R-:W-:-:S03]  /*8a30*/  IABS R2, R12 ;  /* 0x0000000c00027213 */ /* 0x004fc60000000000 */
[----:B------:R-:W2:Y:S01]  /*8a40*/  LDL R12, [R1+0x3140] ;  /* 0x00314000010c7983 */ /* 0x000ea20000100800 */
[----:B----4-:R-:W-:-:S03]  /*8a50*/  IABS R7, R13 ;  /* 0x0000000d00077213 */ /* 0x010fc60000000000 */
[----:B------:R5:W-:Y:S04]  /*8a60*/  STL [R1+0x66c], R4 ;  /* 0x00066c0401007387 */ /* 0x000be80000100800 */
[----:B------:R0:W-:Y:S04]  /*8a70*/  STL [R1+0x670], R0 ;  /* 0x0006700001007387 */ /* 0x0001e80000100800 */
        /* <DEDUP_REMOVED lines=11> */
[----:B------:R-:W-:Y:S02]  /*8b30*/  IMAD.MOV R8, RZ, RZ, -R8 ;  /* 0x000000ffff087224 */ /* 0x000fe400078e0a08 */
[----:B------:R-:W-:Y:S02]  /*8b40*/  IMAD.MOV R9, RZ, RZ, -R9 ;  /* 0x000000ffff097224 */ /* 0x000fe400078e0a09 */
[----:B------:R-:W-:Y:S01]  /*8b50*/  IMAD.MOV R5, RZ, RZ, -R5 ;  /* 0x000000ffff057224 */ /* 0x000fe200078e0a05 */
[----:B0-----:R-:W-:Y:S02]  /*8b60*/  IABS R0, R17 ;  /* 0x0000001100007213 */ /* 0x001fe40000000000 */
[----:B------:R-:W5:Y:S03]  /*8b70*/  LDL R17, [R1+0x3130] ;  /* 0x0031300001117983 */ /* 0x000f660000100800 */
[----:B------:R-:W-:-:S04]  /*8b80*/  IMAD.HI.U32 R3, R28, R0, RZ ;  /* 0x000000001c037227 */ /* 0x000fc800078e00ff */
        /* <DEDUP_REMOVED lines=8> */
[----:B0-----:R-:W-:-:S03]  /*8c10*/  IABS R2, R18 ;  /* 0x0000001200027213 */ /* 0x001fc60000000000 */
[----:B------:R-:W5:Y:S04]  /*8c20*/  LDL R18, [R1+0x3134] ;  /* 0x0031340001127983 */ /* 0x000f680000100800 */
[----:B------:R3:W-:Y:S04]  /*8c30*/  STL [R1+0x654], R4 ;  /* 0x0006540401007387 */ /* 0x0007e80000100800 */
[----:B------:R5:W-:Y:S01]  /*8c40*/  STL [R1+0x658], R0 ;  /* 0x0006580001007387 */ /* 0x000be20000100800 */
[----:B--2---:R-:W-:-:S03]  /*8c50*/  IABS R8, R12 ;  /* 0x0000000c00087213 */ /* 0x004fc60000000000 */
        /* <DEDUP_REMOVED lines=52> */
[----:B------:R-:W-:-:S04]  /*8fa0*/  IMAD.MOV R5, RZ, RZ, -R5 ;  /* 0x000000ffff057224 */ /* 0x000fc800078e0a05 */
[----:B------:R-:W-:Y:S02]  /*8fb0*/  IMAD R4, R29, R5, R4 ;  /* 0x000000051d047224 */ /* 0x000fe400078e0204 */
[----:B------:R-:W-:-:S03]  /*8fc0*/  IMAD.HI.U32 R3, R28, R0, RZ ;  /* 0x000000001c037227 */ /* 0x000fc600078e00ff */
[----:B------:R2:W-:Y:S01]  /*8fd0*/  STL [R1+0x62c], R4 ;  /* 0x00062c0401007387 */ /* 0x0005e20000100800 */
[----:B------:R-:W-:-:S04]  /*8fe0*/  IMAD.MOV R3, RZ, RZ, -R3 ;  /* 0x000000ffff037224 */ /* 0x000fc800078e0a03 */
[----:B------:R-:W-:Y:S01]  /*8ff0*/  IMAD R0, R29, R3, R0 ;  /* 0x000000031d007224 */ /* 0x000fe200078e0200 */
[----:B------:R-:W-:Y:S02]  /*9000*/  IABS R8, R17 ;  /* 0x0000001100087213 */ /* 0x000fe40000000000 */
[----:B------:R-:W5:Y:S04]  /*9010*/  LDL R17, [R1+0x3100] ;  /* 0x0031000001117983 */ /* 0x000f680000100800 */
[----:B------:R4:W-:Y:S01]  /*9020*/  STL [R1+0x630], R0 ;  /* 0x0006300001007387 */ /* 0x0009e20000100800 */
[----:B------:R-:W-:-:S04]  /*9030*/  IMAD.HI.U32 R3, R28, R2, RZ ;  /* 0x000000021c037227 */ /* 0x000fc800078e00ff */
[C---:B------:R-:W-:Y:S01]  /*9040*/  IMAD.HI.U32 R9, R28.reuse, R8, RZ ;  /* 0x000000081c097227 */ /* 0x040fe200078e00ff */
[----:B0-----:R-:W-:Y:S02]  /*9050*/  IABS R6, R18 ;  /* 0x0000001200067213 */ /* 0x001fe40000000000 */
[----:B------:R-:W5:Y:S01]  /*9060*/  LDL R18, [R1+0x3104] ;  /* 0x0031040001127983 */ /* 0x000f620000100800 */
[----:B------:R-:W-:Y:S02]  /*9070*/  IMAD.MOV R3, RZ, RZ, -R3 ;  /* 0x000000ffff037224 */ /* 0x000fe400078e0a03 */
[----:B------:R-:W-:Y:S01]  /*9080*/  IMAD.HI.U32 R7, R28, R6, RZ ;  /* 0x000000061c077227 */ /* 0x000fe200078e00ff */
[----:B--2---:R-:W-:Y:S02]  /*9090*/  IABS R4, R12 ;  /* 0x0000000c00047213 */ /* 0x004fe40000000000 */
[----:B------:R-:W2:Y:S01]  /*90a0*/  LDL R12, [R1+0x30f8] ;  /* 0x0030f800010c7983 */ /* 0x000ea20000100800 */
[----:B----4-:R-:W-:-:S03]  /*90b0*/  IABS R0, R13 ;  /* 0x0000000d00007213 */ /* 0x010fc60000000000 */
[----:B------:R-:W4:Y:S01]  /*90c0*/  LDL R13, [R1+0x30fc] ;  /* 0x0030fc00010d7983 */ /* 0x000f220000100800 */
[----:B------:R-:W-:-:S04]  /*90d0*/  IMAD.HI.U32 R5, R28, R4, RZ ;  /* 0x000000041c057227 */ /* 0x000fc800078e00ff */
[----:B------:R-:W-:Y:S02]  /*90e0*/  IMAD.MOV R9, RZ, RZ, -R9 ;  /* 0x000000ffff097224 */ /* 0x000fe400078e0a09 */
[----:B------:R-:W-:Y:S02]  /*90f0*/  IMAD.MOV R7, RZ, RZ, -R7 ;  /* 0x000000ffff077224 */ /* 0x000fe400078e0a07 */
[----:B------:R-:W-:Y:S02]  /*9100*/  IMAD.MOV R5, RZ, RZ, -R5 ;  /* 0x000000ffff057224 */ /* 0x000fe400078e0a05 */
[C---:B------:R-:W-:Y:S02]  /*9110*/  IMAD R2, R29.reuse, R3, R2 ;  /* 0x000000031d027224 */ /* 0x040fe400078e0202 */
[C---:B------:R-:W-:Y:S02]  /*9120*/  IMAD R8, R29.reuse, R9, R8 ;  /* 0x000000091d087224 */ /* 0x040fe400078e0208 */
[----:B------:R-:W-:-:S02]  /*9130*/  IMAD R6, R29, R7, R6 ;  /* 0x000000071d067224 */ /* 0x000fc400078e0206 */
[----:B------:R-:W-:Y:S01]  /*9140*/  IMAD R4, R29, R5, R4 ;  /* 0x000000051d047224 */ /* 0x000fe200078e0204 */
[----:B------:R3:W-:Y:S04]  /*9150*/  STL [R1+0x628], R2 ;  /* 0x0006280201007387 */ /* 0x0007e80000100800 */
[----:B------:R0:W-:Y:S04]  /*9160*/  STL [R1+0x60c], R8 ;  /* 0x00060c0801007387 */ /* 0x0001e80000100800 */
[----:B------:R1:W-:Y:S04]  /*9170*/  STL [R1+0x614], R6 ;  /* 0x0006140601007387 */ /* 0x0003e80000100800 */
[----:B------:R0:W-:Y:S01]  /*9180*/  STL [R1+0x61c], R4 ;  /* 0x00061c0401007387 */ /* 0x0001e20000100800 */
[----:B------:R-:W-:-:S04]  /*9190*/  IMAD.HI.U32 R3, R28, R0, RZ ;  /* 0x000000001c037227 */ /* 0x000fc800078e00ff */
[----:B------:R-:W-:-:S04]  /*91a0*/  IMAD.MOV R3, RZ, RZ, -R3 ;  /* 0x000000ffff037224 */ /* 0x000fc800078e0a03 */
[----:B------:R-:W-:Y:S01]  /*91b0*/  IMAD R0, R29, R3, R0 ;  /* 0x000000031d007224 */ /* 0x000fe200078e0200 */
[----:B---3--:R-:W-:Y:S02]  /*91c0*/  IABS R2, R14 ;  /* 0x0000000e00027213 */ /* 0x008fe40000000000 */
[----:B------:R-:W3:Y:S04]  /*91d0*/  LDL R14, [R1+0x30f0] ;  /* 0x0030f000010e7983 */ /* 0x000ee80000100800 */
[----:B------:R2:W-:Y:S01]  /*91e0*/  STL [R1+0x620], R0 ;  /* 0x0006200001007387 */ /* 0x0005e20000100800 */
[----:B-----5:R-:W-:-:S03]  /*91f0*/  IABS R7, R15 ;  /* 0x0000000f00077213 */ /* 0x020fc60000000000 */
[----:B------:R-:W5:Y:S04]  /*9200*/  LDL R16, [R1+0x30e8] ;  /* 0x0030e80001107983 */ /* 0x000f680000100800 */
        /* <DEDUP_REMOVED lines=9> */
[----:B------:R-:W-:-:S04]  /*92a0*/  IMAD.HI.U32 R9, R28, R6, RZ ;  /* 0x000000061c097227 */ /* 0x000fc800078e00ff */
[----:B------:R-:W-:-:S04]  /*92b0*/  IMAD.MOV R9, RZ, RZ, -R9 ;  /* 0x000000ffff097224 */ /* 0x000fc800078e0a09 */
[----:B------:R-:W-:Y:S01]  /*92c0*/  IMAD R6, R29, R9, R6 ;  /* 0x000000091d067224 */ /* 0x000fe200078e0206 */
[----:B------:R-:W-:Y:S02]  /*92d0*/  IABS R4, R18 ;  /* 0x0000001200047213 */ /* 0x000fe40000000000 */
[----:B------:R-:W5:Y:S04]  /*92e0*/  LDL R18, [R1+0x30e0] ;  /* 0x0030e00001127983 */ /* 0x000f680000100800 */
[----:B------:R4:W-:Y:S04]  /*92f0*/  STL [R1+0x618], R2 ;  /* 0x0006180201007387 */ /* 0x0009e80000100800 */
[----:B------:R-:W-:Y:S04]  /*9300*/  STL [R1+0x610], R7 ;  /* 0x0006100701007387 */ /* 0x000fe80000100800 */
[----:B------:R5:W-:Y:S01]  /*9310*/  STL [R1+0x5fc], R6 ;  /* 0x0005fc0601007387 */ /* 0x000be20000100800 */
[----:B--2---:R-:W-:-:S02]  /*9320*/  IABS R0, R12 ;  /* 0x0000000c00007213 */ /* 0x004fc40000000000 */
[----:B----4-:R-:W-:Y:S02]  /*9330*/  IABS R2, R13 ;  /* 0x0000000d00027213 */ /* 0x010fe40000000000 */
[----:B------:R-:W2:Y:S01]  /*9340*/  LDL R13, [R1+0x30e4] ;  /* 0x0030e400010d7983 */ /* 0x000ea20000100800 */
[----:B------:R-:W-:-:S04]  /*9350*/  IMAD.HI.U32 R5, R28, R4, RZ ;  /* 0x000000041c057227 */ /* 0x000fc800078e00ff */
[----:B------:R-:W-:-:S04]  /*9360*/  IMAD.HI.U32 R3, R28, R0, RZ ;  /* 0x000000001c037227 */ /* 0x000fc800078e00ff */
[----:B------:R-:W-:Y:S02]  /*9370*/  IMAD.MOV R5, RZ, RZ, -R5 ;  /* 0x000000ffff057224 */ /* 0x000fe400078e0a05 */
[----:B------:R-:W-:Y:S02]  /*9380*/  IMAD.MOV R3, RZ, RZ, -R3 ;  /* 0x000000ffff037224 */ /* 0x000fe400078e0a03 */
[C---:B------:R-:W-:Y:S02]  /*9390*/  IMAD R4, R29.reuse, R5, R4 ;  /* 0x000000051d047224 */ /* 0x040fe400078e0204 */
[----:B------:R-:W-:-:S03]  /*93a0*/  IMAD R0, R29, R3, R0 ;  /* 0x000000031d007224 */ /* 0x000fc600078e0200 */
[----:B------:R0:W-:Y:S04]  /*93b0*/  STL [R1+0x604], R4 ;  /* 0x0006040401007387 */ /* 0x0001e80000100800 */
[----:B------:R-:W4:Y:S04]  /*93c0*/  LDL R12, [R1+0x30d8] ;  /* 0x0030d800010c7983 */ /* 0x000f280000100800 */
[----:B------:R1:W-:Y:S01]  /*93d0*/  STL [R1+0x608], R0 ;  /* 0x0006080001007387 */ /* 0x0003e20000100800 */
[----:B---3--:R-:W-:-:S03]  /*93e0*/  IABS R8, R14 ;  /* 0x0000000e00087213 */ /* 0x008fc60000000000 */
[----:B------:R-:W3:Y:S01]  /*93f0*/  LDL R14, [R1+0x30dc] ;  /* 0x0030dc00010e7983 */ /* 0x000ee20000100800 */
[----:B-----5:R-:W-:-:S03]  /*9400*/  IABS R6, R15 ;  /* 0x0000000f00067213 */ /* 0x020fc60000000000 */
[----:B------:R-:W5:Y:S01]  /*9410*/  LDL R15, [R1+0x30d4] ;  /* 0x0030d400010f7983 */ /* 0x000f620000100800 */
[----:B0-----:R-:W-:Y:S01]  /*9420*/  IABS R4, R16 ;  /* 0x0000001000047213 */ /* 0x001fe20000000000 */
[----:B------:R-:W-:-:S04]  /*9430*/  IMAD.HI.U32 R3, R28, R2, RZ ;  /* 0x000000021c037227 */ /* 0x000fc800078e00ff */
[----:B------:R-:W-:-:S04]  /*9440*/  IMAD.HI.U32 R9, R28, R8, RZ ;  /* 0x000000081c097227 */ /* 0x000fc800078e00ff */
        /* <DEDUP_REMOVED lines=9> */
[----:B-1----:R-:W-:Y:S01]  /*94e0*/  IABS R0, R17 ;  /* 0x0000001100007213 */ /* 0x002fe20000000000 */
[----:B------:R-:W-:Y:S01]  /*94f0*/  IMAD R4, R29, R5, R4 ;  /* 0x000000051d047224 */ /* 0x000fe200078e0204 */
[----:B------:R-:W-:Y:S04]  /*9500*/  STL [R1+0x600], R2 ;  /* 0x0006000201007387 */ /* 0x000fe80000100800 */
[----:B------:R-:W5:Y:S04]  /*9510*/  LDL R17, [R1+0x30d0] ;  /* 0x0030d00001117983 */ /* 0x000f680000100800 */
[----:B------:R-:W-:Y:S04]  /*9520*/  STL [R1+0x5e4], R8 ;  /* 0x0005e40801007387 */ /* 0x000fe80000100800 */
[----:B------:R4:W-:Y:S04]  /*9530*/  STL [R1+0x5ec], R6 ;  /* 0x0005ec0601007387 */ /* 0x0009e80000100800 */
[----:B------:R3:W-:Y:S01]  /*9540*/  STL [R1+0x5f4], R4 ;  /* 0x0005f40401007387 */ /* 0x0007e20000100800 */
[----:B------:R-:W-:-:S04]  /*9550*/  IMAD.HI.U32 R3, R28, R0, RZ ;  /* 0x000000001c037227 */ /* 0x000fc800078e00ff */
[----:B------:R-:W-:-:S04]  /*9560*/  IMAD.MOV R3, RZ, RZ, -R3 ;  /* 0x000000ffff037224 */ /* 0x000fc800078e0a03 */
[----:B------:R-:W-:Y:S01]  /*9570*/  IMAD R0, R29, R3, R0 ;  /* 0x000000031d007224 */ /* 0x000fe200078e0200 */
[----:B--2---:R-:W-:Y:S02]  /*9580*/  IABS R7, R13 ;  /* 0x0000000d00077213 */ /* 0x004fe40000000000 */
[----:B------:R-:W2:Y:S04]  /*9590*/  LDL R13, [R1+0x30c8] ;  /* 0x0030c800010d7983 */ /* 0x000ea80000100800 */
[----:B------:R5:W-:Y:S01]  /*95a0*/  STL [R1+0x5f8], R0 ;  /* 0x0005f80001007387 */ /* 0x000be20000100800 */
[----:B----4-:R-:W-:-:S03]  /*95b0*/  IABS R6, R12 ;  /* 0x0000000c00067213 */ /* 0x010fc60000000000 */
[----:B------:R-:W4:Y:S01]  /*95c0*/  LDL R12, [R1+0x30cc] ;  /* 0x0030cc00010c7983 */ /* 0x000f220000100800 */
[----:B------:R-:W-:-:S03]  /*95d0*/  IABS R2, R18 ;  /* 0x0000001200027213 */ /* 0x000fc60000000000 */
        /* <DEDUP_REMOVED lines=19> */
[C---:B------:R-:W-:Y:S01]  /*9710*/  IMAD R4, R29.reuse, R5, R4 ;  /* 0x000000051d047224 */ /* 0x040fe200078e0204 */
[----:B------:R-:W-:Y:S01]  /*9720*/  IABS R2, R17 ;  /* 0x0000001100027213 */ /* 0x000fe20000000000 */
[----:B------:R-:W-:Y:S01]  /*9730*/  IMAD R0, R29, R3, R0 ;  /* 0x000000031d007224 */ /* 0x000fe200078e0200 */
[----:B------:R-:W-:Y:S04]  /*9740*/  STL [R1+0x5e8], R7 ;  /* 0x0005e80701007387 */ /* 0x000fe80000100800 */
[----:B------:R4:W-:Y:S04]  /*9750*/  STL [R1+0x5d4], R6 ;  /* 0x0005d40601007387 */ /* 0x0009e80000100800 */
[----:B------:R-:W5:Y:S04]  /*9760*/  LDL R17, [R1+0x30bc] ;  /* 0x0030bc0001117983 */ /* 0x000f680000100800 */
[----:B------:R-:W-:Y:S04]  /*9770*/  STL [R1+0x5dc], R4 ;  /* 0x0005dc0401007387 */ /* 0x000fe80000100800 */
[----:B------:R0:W-:Y:S01]  /*9780*/  STL [R1+0x5e0], R0 ;  /* 0x0005e00001007387 */ /* 0x0001e20000100800 */
[----:B--2---:R-:W-:-:S03]  /*9790*/  IABS R8, R13 ;  /* 0x0000000d00087213 */ /* 0x004fc60000000000 */
[----:B------:R-:W2:Y:S01]  /*97a0*/  LDL R13, [R1+0x30b4] ;  /* 0x0030b400010d7983 */ /* 0x000ea20000100800 */
[----:B------:R-:W-:-:S04]  /*97b0*/  IMAD.HI.U32 R3, R28, R2, RZ ;  /* 0x000000021c037227 */ /* 0x000fc800078e00ff */
[----:B------:R-:W-:-:S04]  /*97c0*/  IMAD.HI.U32 R9, R28, R8, RZ ;  /* 0x000000081c097227 */ /* 0x000fc800078e00ff */
[----:B------:R-:W-:Y:S01]  /*97d0*/  IMAD.MOV R3, RZ, RZ, -R3 ;  /* 0x000000ffff037224 */ /* 0x000fe200078e0a03 */
[----:B----4-:R-:W-:Y:S02]  /*97e0*/  IABS R6, R12 ;  /* 0x0000000c00067213 */ /* 0x010fe40000000000 */
[----:B------:R-:W4:Y:S03]  /*97f0*/  LDL R12, [R1+0x30b0] ;  /* 0x0030b000010c7983 */ /* 0x000f260000100800 */
[----:B------:R-:W-:-:S04]  /*9800*/  IMAD.HI.U32 R7, R28, R6, RZ ;  /* 0x000000061c077227 */ /* 0x000fc800078e00ff */
[----:B------:R-:W-:Y:S02]  /*9810*/  IMAD.MOV R9, RZ, RZ, -R9 ;  /* 0x000000ffff097224 */ /* 0x000fe400078e0a09 */
[----:B------:R-:W-:Y:S02]  /*9820*/  IMAD.MOV R7, RZ, RZ, -R7 ;  /* 0x000000ffff077224 */ /* 0x000fe400078e0a07 */
[C---:B------:R-:W-:Y:S02]  /*9830*/  IMAD R2, R29.reuse, R3, R2 ;  /* 0x000000031d027224 */ /* 0x040fe400078e0202 */
[C---:B------:R-:W-:Y:S01]  /*9840*/  IMAD R8, R29.reuse, R9, R8 ;  /* 0x000000091d087224 */ /* 0x040fe200078e0208 */
[----:B0-----:R-:W-:Y:S01]  /*9850*/  IABS R0, R18 ;  /* 0x0000001200007213 */ /* 0x001fe20000000000 */
[----:B------:R-:W-:Y:S01]  /*9860*/  IMAD R6, R29, R7, R6 ;  /* 0x000000071d067224 */ /* 0x000fe200078e0206 */
[----:B------:R-:W4:Y:S01]  /*9870*/  LDL R18, [R1+0x30ac] ;  /* 0x0030ac0001127983 */ /* 0x000f220000100800 */
[----:B---3--:R-:W-:-:S03]  /*9880*/  IABS R4, R14 ;  /* 0x0000000e00047213 */ /* 0x008fc60000000000 */
[----:B------:R-:W3:Y:S04]  /*9890*/  LDL R14, [R1+0x30a8] ;  /* 0x0030a800010e7983 */ /* 0x000ee80000100800 */
[----:B------:R5:W-:Y:S04]  /*98a0*/  STL [R1+0x5d8], R2 ;  /* 0x0005d80201007387 */ /* 0x000be80000100800 */
[----:B------:R0:W-:Y:S04]  /*98b0*/  STL [R1+0x5bc], R8 ;  /* 0x0005bc0801007387 */ /* 0x0001e80000100800 */
        /* <DEDUP_REMOVED lines=11> */
[C---:B------:R-:W-:Y:S01]  /*9970*/  IMAD.HI.U32 R3, R28.reuse, R2, RZ ;  /* 0x000000021c037227 */ /* 0x040fe200078e00ff */
[----:B------:R-:W-:Y:S02]  /*9980*/  IABS R7, R17 ;  /* 0x0000001100077213 */ /* 0x000fe40000000000 */
[----:B------:R-:W5:Y:S01]  /*9990*/  LDL R17, [R1+0x30a0] ;  /* 0x0030a00001117983 */ /* 0x000f620000100800 */
[----:B------:R-:W-:Y:S02]  /*99a0*/  IMAD.MOV R3, RZ, RZ, -R3 ;  /* 0x000000ffff037224 */ /* 0x000fe400078e0a03 */
[----:B0-----:R-:W-:Y:S01]  /*99b0*/  IMAD.HI.U32 R8, R28, R7, RZ ;  /* 0x000000071c087227 */ /* 0x001fe200078e00ff */
[----:B--2---:R-:W-:-:S02]  /*99c0*/  IABS R6, R13 ;  /* 0x0000000d00067213 */ /* 0x004fc40000000000 */
[----:B------:R-:W2:Y:S03]  /*99d0*/  LDL R13, [R1+0x3098] ;  /* 0x00309800010d7983 */ /* 0x000ea60000100800 */
[----:B------:R-:W-:-:S04]  /*99e0*/  IMAD.HI.U32 R9, R28, R6, RZ ;  /* 0x000000061c097227 */ /* 0x000fc800078e00ff */
[----:B------:R-:W-:Y:S02]  /*99f0*/  IMAD R2, R29, R3, R2 ;  /* 0x000000031d027224 */ /* 0x000fe400078e0202 */
[----:B------:R-:W-:Y:S02]  /*9a00*/  IMAD.MOV R8, RZ, RZ, -R8 ;  /* 0x000000ffff087224 */ /* 0x000fe400078e0a08 */
[----:B------:R-:W-:Y:S01]  /*9a10*/  IMAD.MOV R9, RZ, RZ, -R9 ;  /* 0x000000ffff097224 */ /* 0x000fe200078e0a09 */
[----:B----4-:R-:W-:Y:S02]  /*9a20*/  IABS R4, R12 ;  /* 0x0000000c00047213 */ /* 0x010fe40000000000 */
[----:B------:R-:W4:Y:S03]  /*9a30*/  LDL R12, [R1+0x309c] ;  /* 0x00309c00010c7983 */ /* 0x000f260000100800 */
[----:B------:R-:W-:-:S04]  /*9a40*/  IMAD.HI.U32 R5, R28, R4, RZ ;  /* 0x000000041c057227 */ /* 0x000fc800078e00ff */
[----:B------:R-:W-:Y:S02]  /*9a50*/  IMAD.MOV R5, RZ, RZ, -R5 ;  /* 0x000000ffff057224 */ /* 0x000fe400078e0a05 */
[C---:B------:R-:W-:Y:S02]  /*9a60*/  IMAD R7, R29.reuse, R8, R7 ;  /* 0x000000081d077224 */ /* 0x040fe400078e0207 */
[C---:B------:R-:W-:Y:S02]  /*9a70*/  IMAD R6, R29.reuse, R9, R6 ;  /* 0x000000091d067224 */ /* 0x040fe400078e0206 */
[C---:B------:R-:W-:Y:S01]  /*9a80*/  IMAD R4, R29.reuse, R5, R4 ;  /* 0x000000051d047224 */ /* 0x040fe200078e0204 */
[----:B---3--:R-:W-:Y:S02]  /*9a90*/  IABS R0, R14 ;  /* 0x0000000e00007213 */ /* 0x008fe40000000000 */
[----:B------:R-:W3:Y:S03]  /*9aa0*/  LDL R14, [R1+0x3090] ;  /* 0x00309000010e7983 */ /* 0x000ee60000100800 */
[----:B------:R-:W-:Y:S01]  /*9ab0*/  IMAD.HI.U32 R3, R28, R0, RZ ;  /* 0x000000001c037227 */ /* 0x000fe200078e00ff */
[----:B------:R0:W-:Y:S03]  /*9ac0*/  STL [R1+0x5c8], R2 ;  /* 0x0005c80201007387 */ /* 0x0001e60000100800 */
[----:B------:R-:W-:Y:S01]  /*9ad0*/  IMAD.MOV R3, RZ, RZ, -R3 ;  /* 0x000000ffff037224 */ /* 0x000fe200078e0a03 */
[----:B------:R-:W-:Y:S03]  /*9ae0*/  STL [R1+0x5c0], R7 ;  /* 0x0005c00701007387 */ /* 0x000fe60000100800 */
[----:B------:R-:W-:Y:S01]  /*9af0*/  IMAD R0, R29, R3, R0 ;  /* 0x000000031d007224 */ /* 0x000fe200078e0200 */
[----:B------:R1:W-:Y:S01]  /*9b00*/  STL [R1+0x5ac], R6 ;  /* 0x0005ac0601007387 */ /* 0x0003e20000100800 */
[----:B0-----:R-:W-:-:S03]  /*9b10*/  IABS R2, R18 ;  /* 0x0000001200027213 */ /* 0x001fc60000000000 */
[----:B------:R-:W3:Y:S01]  /*9b20*/  LDL R18, [R1+0x3094] ;  /* 0x0030940001127983 */ /* 0x000ee20000100800 */
[----:B-----5:R-:W-:-:S03]  /*9b30*/  IABS R8, R15 ;  /* 0x0000000f00087213 */ /* 0x020fc60000000000 */
[----:B------:R2:W-:Y:S04]  /*9b40*/  STL [R1+0x5b4], R4 ;  /* 0x0005b40401007387 */ /* 0x0005e80000100800 */
[----:B------:R4:W-:Y:S04]  /*9b50*/  STL [R1+0x5b8], R0 ;  /* 0x0005b80001007387 */ /* 0x0009e80000100800 */
[----:B------:R-:W5:Y:S01]  /*9b60*/  LDL R15, [R1+0x3088] ;  /* 0x00308800010f7983 */ /* 0x000f620000100800 */
[----:B------:R-:W-:-:S04]  /*9b70*/  IMAD.HI.U32 R3, R28, R2, RZ ;  /* 0x000000021c037227 */ /* 0x000fc800078e00ff */
[----:B------:R-:W-:-:S04]  /*9b80*/  IMAD.HI.U32 R9, R28, R8, RZ ;  /* 0x000000081c097227 */ /* 0x000fc800078e00ff */
[----:B------:R-:W-:Y:S02]  /*9b90*/  IMAD.MOV R3, RZ, RZ, -R3 ;  /* 0x000000ffff037224 */ /* 0x000fe400078e0a03 */
[----:B------:R-:W-:Y:S02]  /*9ba0*/  IMAD.MOV R9, RZ, RZ, -R9 ;  /* 0x000000ffff097224 */ /* 0x000fe400078e0a09 */
[C---:B------:R-:W-:Y:S02]  /*9bb0*/  IMAD R2, R29.reuse, R3, R2 ;  /* 0x000000031d027224 */ /* 0x040fe400078e0202 */
[----:B------:R-:W-:Y:S01]  /*9bc0*/  IMAD R8, R29, R9, R8 ;  /* 0x000000091d087224 */ /* 0x000fe200078e0208 */
[----:B-1----:R-:W-:Y:S02]  /*9bd0*/  IABS R6, R17 ;  /* 0x0000001100067213 */ /* 0x002fe40000000000 */
[----:B------:R-:W5:Y:S03]  /*9be0*/  LDL R17, [R1+0x308c] ;  /* 0x00308c0001117983 */ /* 0x000f660000100800 */
[----:B------:R-:W-:-:S04]  /*9bf0*/  IMAD.HI.U32 R7, R28, R6, RZ ;  /* 0x000000061c077227 */ /* 0x000fc800078e00ff */
[----:B------:R-:W-:Y:S01]  /*9c00*/  IMAD.MOV R7, RZ, RZ, -R7 ;  /* 0x000000ffff077224 */ /* 0x000fe200078e0a07 */
[----:B--2---:R-:W-:Y:S02]  /*9c10*/  IABS R4, R13 ;  /* 0x0000000d00047213 */ /* 0x004fe40000000000 */
[----:B------:R-:W2:Y:S01]  /*9c20*/  LDL R13, [R1+0x3080] ;  /* 0x00308000010d7983 */ /* 0x000ea20000100800 */
[----:B------:R-:W-:Y:S02]  /*9c30*/  IMAD R6, R29, R7, R6 ;  /* 0x000000071d067224 */ /* 0x000fe400078e0206 */
[----:B------:R-:W-:-:S04]  /*9c40*/  IMAD.HI.U32 R5, R28, R4, RZ ;  /* 0x000000041c057227 */ /* 0x000fc800078e00ff */
[----:B------:R-:W-:Y:S01]  /*9c50*/  IMAD.MOV R5, RZ, RZ, -R5 ;  /* 0x000000ffff057224 */ /* 0x000fe200078e0a05 */
[----:B----4-:R-:W-:Y:S02]  /*9c60*/  IABS R0, R12 ;  /* 0x0000000c00007213 */ /* 0x010fe40000000000 */
[----:B------:R-:W4:Y:S04]  /*9c70*/  LDL R12, [R1+0x3084] ;  /* 0x00308400010c7983 */ /* 0x000f280000100800 */
[----:B------:R3:W-:Y:S01]  /*9c80*/  STL [R1+0x5b0], R2 ;  /* 0x0005b00201007387 */ /* 0x0007e20000100800 */
[----:B------:R-:W-:-:S03]  /*9c90*/  IMAD.HI.U32 R3, R28, R0, RZ ;  /* 0x000000001c037227 */ /* 0x000fc600078e00ff */
[----:B------:R-:W-:Y:S04]  /*9ca0*/  STL [R1+0x594], R8 ;  /* 0x0005940801007387 */ /* 0x000fe80000100800 */
[----:B------:R5:W-:Y:S01]  /*9cb0*/  STL [R1+0x59c], R6 ;  /* 0x00059c0601007387 */ /* 0x000be20000100800 */
[----:B------:R-:W-:Y:S02]  /*9cc0*/  IMAD.MOV R3, RZ, RZ, -R3 ;  /* 0x000000ffff037224 */ /* 0x000fe400078e0a03 */
[C---:B------:R-:W-:Y:S02]  /*9cd0*/  IMAD R4, R29.reuse, R5, R4 ;  /* 0x000000051d047224 */ /* 0x040fe400078e0204 */
[----:B------:R-:W-:Y:S01]  /*9ce0*/  IMAD R0, R29, R3, R0 ;  /* 0x000000031d007224 */ /* 0x000fe200078e0200 */
[----:B---3--:R-:W-:-:S02]  /*9cf0*/  IABS R2, R14 ;  /* 0x0000000e00027213 */ /* 0x008fc40000000000 */
[----:B------:R-:W3:Y:S04]  /*9d00*/  LDL R14, [R1+0x3078] ;  /* 0x00307800010e7983 */ /* 0x000ee80000100800 */
[----:B------:R0:W-:Y:S04]  /*9d10*/  STL [R1+0x5a4], R4 ;  /* 0x0005a40401007387 */ /* 0x0001e80000100800 */
[----:B------:R2:W-:Y:S01]  /*9d20*/  STL [R1+0x5a8], R0 ;  /* 0x0005a80001007387 */ /* 0x0005e20000100800 */
[----:B------:R-:W-:-:S03]  /*9d30*/  IABS R7, R18 ;  /* 0x0000001200077213 */ /* 0x000fc60000000000 */
        /* <DEDUP_REMOVED lines=10> */
[----:B------:R-:W-:Y:S01]  /*9de0*/  IMAD R7, R29, R8, R7 ;  /* 0x000000081d077224 */ /* 0x000fe200078e0207 */
[----:B0-----:R-:W-:Y:S02]  /*9df0*/  IABS R4, R17 ;  /* 0x0000001100047213 */ /* 0x001fe40000000000 */
[----:B------:R-:W5:Y:S03]  /*9e00*/  LDL R17, [R1+0x3074] ;  /* 0x0030740001117983 */ /* 0x000f660000100800 */
[----:B------:R-:W-:-:S04]  /*9e10*/  IMAD.HI.U32 R5, R28, R4, RZ ;  /* 0x000000041c057227 */ /* 0x000fc800078e00ff */
[----:B------:R-:W-:Y:S02]  /*9e20*/  IMAD.MOV R5, RZ, RZ, -R5 ;  /* 0x000000ffff057224 */ /* 0x000fe400078e0a05 */
[C---:B------:R-:W-:Y:S02]  /*9e30*/  IMAD R6, R29.reuse, R9, R6 ;  /* 0x000000091d067224 */ /* 0x040fe400078e0206 */
[C---:B------:R-:W-:Y:S01]  /*9e40*/  IMAD R4, R29.reuse, R5, R4 ;  /* 0x000000051d047224 */ /* 0x040fe200078e0204 */
[----:B--2---:R-:W-:Y:S02]  /*9e50*/  IABS R0, R13 ;  /* 0x0000000d00007213 */ /* 0x004fe40000000000 */
[----:B------:R-:W2:Y:S03]  /*9e60*/  LDL R13, [R1+0x3068] ;  /* 0x00306800010d7983 */ /* 0x000ea60000100800 */
[----:B------:R-:W-:Y:S01]  /*9e70*/  IMAD.HI.U32 R3, R28, R0, RZ ;  /* 0x000000001c037227 */ /* 0x000fe200078e00ff */
[----:B------:R4:W-:Y:S03]  /*9e80*/  STL [R1+0x5a0], R2 ;  /* 0x0005a00201007387 */ /* 0x0009e60000100800 */
[----:B------:R-:W-:Y:S01]  /*9e90*/  IMAD.MOV R3, RZ, RZ, -R3 ;  /* 0x000000ffff037224 */ /* 0x000fe200078e0a03 */
[----:B------:R-:W-:Y:S03]  /*9ea0*/  STL [R1+0x598], R7 ;  /* 0x0005980701007387 */ /* 0x000fe60000100800 */
[----:B------:R-:W-:Y:S01]  /*9eb0*/  IMAD R0, R29, R3, R0 ;  /* 0x000000031d007224 */ /* 0x000fe200078e0200 */
[----:B------:R0:W-:Y:S01]  /*9ec0*/  STL [R1+0x584], R6 ;  /* 0x0005840601007387 */ /* 0x0001e20000100800 */
[----:B----4-:R-:W-:-:S03]  /*9ed0*/  IABS R2, R12 ;  /* 0x0000000c00027213 */ /* 0x010fc60000000000 */
[----:B------:R-:W4:Y:S04]  /*9ee0*/  LDL R12, [R1+0x306c] ;  /* 0x00306c00010c7983 */ /* 0x000f280000100800 */
[----:B------:R5:W-:Y:S04]  /*9ef0*/  STL [R1+0x58c], R4 ;  /* 0x00058c0401007387 */ /* 0x000be80000100800 */
[----:B------:R1:W-:Y:S01]  /*9f00*/  STL [R1+0x590], R0 ;  /* 0x0005900001007387 */ /* 0x0003e20000100800 */
[----:B---3--:R-:W-:-:S03]  /*9f10*/  IABS R8, R14 ;  /* 0x0000000e00087213 */ /* 0x008fc60000000000 */
[----:B------:R-:W3:Y:S01]  /*9f20*/  LDL R14, [R1+0x3060] ;  /* 0x00306000010e7983 */ /* 0x000ee20000100800 */
[----:B0-----:R-:W-:-:S03]  /*9f30*/  IABS R6, R18 ;  /* 0x0000001200067213 */ /* 0x001fc60000000000 */
        /* <DEDUP_REMOVED lines=11> */
[----:B------:R-:W-:-:S02]  /*9ff0*/  IMAD R6, R29, R7, R6 ;  /* 0x000000071d067224 */ /* 0x000fc400078e0206 */
[C---:B------:R-:W-:Y:S01]  /*a000*/  IMAD.HI.U32 R5, R28.reuse, R4, RZ ;  /* 0x000000041c057227 */ /* 0x040fe200078e00ff */
[----:B-1----:R-:W-:Y:S02]  /*a010*/  IABS R0, R17 ;  /* 0x0000001100007213 */ /* 0x002fe40000000000 */
[----:B------:R-:W5:Y:S04]  /*a020*/  LDL R17, [R1+0x305c] ;  /* 0x00305c0001117983 */ /* 0x000f680000100800 */
[----:B------:R2:W-:Y:S04]  /*a030*/  STL [R1+0x588], R2 ;  /* 0x0005880201007387 */ /* 0x0005e80000100800 */
[----:B------:R-:W-:Y:S04]  /*a040*/  STL [R1+0x56c], R8 ;  /* 0x00056c0801007387 */ /* 0x000fe80000100800 */
[----:B------:R3:W-:Y:S01]  /*a050*/  STL [R1+0x574], R6 ;  /* 0x0005740601007387 */ /* 0x0007e20000100800 */
[----:B------:R-:W-:-:S04]  /*a060*/  IMAD.HI.U32 R3, R28, R0, RZ ;  /* 0x000000001c037227 */ /* 0x000fc800078e00ff */
[----:B------:R-:W-:Y:S01]  /*a070*/  IMAD.MOV R5, RZ, RZ, -R5 ;  /* 0x000000ffff057224 */ /* 0x000fe200078e0a05 */
[----:B--2---:R-:W-:Y:S02]  /*a080*/  IABS R2, R13 ;  /* 0x0000000d00027213 */ /* 0x004fe40000000000 */
[----:B------:R-:W2:Y:S01]  /*a090*/  LDL R13, [R1+0x3050] ;  /* 0x00305000010d7983 */ /* 0x000ea20000100800 */
[----:B------:R-:W-:Y:S02]  /*a0a0*/  IMAD.MOV R3, RZ, RZ, -R3 ;  /* 0x000000ffff037224 */ /* 0x000fe400078e0a03 */
[C---:B------:R-:W-:Y:S02]  /*a0b0*/  IMAD R4, R29.reuse, R5, R4 ;  /* 0x000000051d047224 */ /* 0x040fe400078e0204 */
[----:B------:R-:W-:-:S03]  /*a0c0*/  IMAD R0, R29, R3, R0 ;  /* 0x000000031d007224 */ /* 0x000fc600078e0200 */
[----:B------:R0:W-:Y:S04]  /*a0d0*/  STL [R1+0x57c], R4 ;  /* 0x00057c0401007387 */ /* 0x0001e80000100800 */
[----:B------:R5:W-:Y:S01]  /*a0e0*/  STL [R1+0x580], R0 ;  /* 0x0005800001007387 */ /* 0x000be20000100800 */
[----:B----4-:R-:W-:-:S03]  /*a0f0*/  IABS R7, R12 ;  /* 0x0000000c00077213 */ /* 0x010fc60000000000 */
[----:B------:R-:W4:Y:S01]  /*a100*/  LDL R12, [R1+0x3054] ;  /* 0x00305400010c7983 */ /* 0x000f220000100800 */
[----:B---3--:R-:W-:-:S03]  /*a110*/  IABS R6, R14 ;  /* 0x0000000e00067213 */ /* 0x008fc60000000000 */
[----:B------:R-:W3:Y:S01]  /*a120*/  LDL R14, [R1+0x3048] ;  /* 0x00304800010e7983 */ /* 0x000ee20000100800 */
[----:B0-----:R-:W-:-:S03]  /*a130*/  IABS R4, R18 ;  /* 0x0000001200047213 */ /* 0x001fc60000000000 */
        /* <DEDUP_REMOVED lines=36> */
[C---:B------:R-:W-:Y:S02]  /*a380*/  IMAD R8, R29.reuse, R9, R8 ;  /* 0x000000091d087224 */ /* 0x040fe400078e0208 */
[----:B------:R-:W-:Y:S01]  /*a390*/  IMAD R6, R29, R7, R6 ;  /* 0x000000071d067224 */ /* 0x000fe200078e0206 */
[----:B---3--:R-:W-:Y:S02]  /*a3a0*/  IABS R4, R14 ;  /* 0x0000000e00047213 */ /* 0x008fe40000000000 */
[----:B------:R-:W3:Y:S01]  /*a3b0*/  LDL R14, [R1+0x3030] ;  /* 0x00303000010e7983 */ /* 0x000ee20000100800 */
[----:B0-----:R-:W-:-:S03]  /*a3c0*/  IABS R0, R18 ;  /* 0x0000001200007213 */ /* 0x001fc60000000000 */
        /* <DEDUP_REMOVED lines=12> */
[----:B------:R4:W-:Y:S01]  /*a490*/  STL [R1+0x554], R4 ;  /* 0x0005540401007387 */ /* 0x0009e20000100800 */
[----:B------:R-:W-:Y:S01]  /*a4a0*/  IMAD.HI.U32 R3, R28, R2, RZ ;  /* 0x000000021c037227 */ /* 0x000fe200078e00ff */
[----:B------:R-:W-:Y:S02]  /*a4b0*/  IABS R7, R17 ;  /* 0x0000001100077213 */ /* 0x000fe40000000000 */
[----:B------:R-:W5:Y:S04]  /*a4c0*/  LDL R17, [R1+0x302c] ;  /* 0x00302c0001117983 */ /* 0x000f680000100800 */
[----:B------:R3:W-:Y:S01]  /*a4d0*/  STL [R1+0x558], R0 ;  /* 0x0005580001007387 */ /* 0x0007e20000100800 */
[----:B--2---:R-:W-:-:S03]  /*a4e0*/  IABS R6, R13 ;  /* 0x0000000d00067213 */ /* 0x004fc60000000000 */
[----:B------:R-:W2:Y:S01]  /*a4f0*/  LDL R13, [R1+0x3020] ;  /* 0x00302000010d7983 */ /* 0x000ea20000100800 */
[----:B------:R-:W-:Y:S02]  /*a500*/  IMAD.MOV R3, RZ, RZ, -R3 ;  /* 0x000000ffff037224 */ /* 0x000fe400078e0a03 */
[----:B------:R-:W-:-:S04]  /*a510*/  IMAD.HI.U32 R8, R28, R7, RZ ;  /* 0x000000071c087227 */ /* 0x000fc800078e00ff */
[----:B------:R-:W-:-:S04]  /*a520*/  IMAD.HI.U32 R9, R28, R6, RZ ;  /* 0x000000061c097227 */ /* 0x000fc800078e00ff */
[----:B------:R-:W-:Y:S01]  /*a530*/  IMAD R2, R29, R3, R2 ;  /* 0x000000031d027224 */ /* 0x000fe200078e0202 */
[----:B----4-:R-:W-:Y:S02]  /*a540*/  IABS R4, R12 ;  /* 0x0000000c00047213 */ /* 0x010fe40000000000 */
[----:B------:R-:W4:Y:S01]  /*a550*/  LDL R12, [R1+0x3024] ;  /* 0x00302400010c7983 */ /* 0x000f220000100800 */
[----:B------:R-:W-:Y:S02]  /*a560*/  IMAD.MOV R8, RZ, RZ, -R8 ;  /* 0x000000ffff087224 */ /* 0x000fe400078e0a08 */
[----:B------:R-:W-:-:S04]  /*a570*/  IMAD.HI.U32 R5, R28, R4, RZ ;  /* 0x000000041c057227 */ /* 0x000fc800078e00ff */
[----:B------:R-:W-:Y:S02]  /*a580*/  IMAD.MOV R9, RZ, RZ, -R9 ;  /* 0x000000ffff097224 */ /* 0x000fe400078e0a09 */
[----:B------:R-:W-:Y:S02]  /*a590*/  IMAD.MOV R5, RZ, RZ, -R5 ;  /* 0x000000ffff057224 */ /* 0x000fe400078e0a05 */
[C---:B------:R-:W-:Y:S02]  /*a5a0*/  IMAD R7, R29.reuse, R8, R7 ;  /* 0x000000081d077224 */ /* 0x040fe400078e0207 */
[C---:B------:R-:W-:Y:S02]  /*a5b0*/  IMAD R6, R29.reuse, R9, R6 ;  /* 0x000000091d067224 */ /* 0x040fe400078e0206 */
[----:B------:R-:W-:Y:S01]  /*a5c0*/  IMAD R4, R29, R5, R4 ;  /* 0x000000051d047224 */ /* 0x000fe200078e0204 */
[----:B---3--:R-:W-:Y:S02]  /*a5d0*/  IABS R0, R14 ;  /* 0x0000000e00007213 */ /* 0x008fe40000000000 */
[----:B------:R-:W3:Y:S03]  /*a5e0*/  LDL R14, [R1+0x3018] ;  /* 0x00301800010e7983 */ /* 0x000ee60000100800 */
[----:B------:R-:W-:-:S04]  /*a5f0*/  IMAD.HI.U32 R3, R28, R0, RZ ;  /* 0x000000001c037227 */ /* 0x000fc800078e00ff */
[----:B------:R-:W-:Y:S01]  /*a600*/  IMAD.MOV R3, RZ, RZ, -R3 ;  /* 0x000000ffff037224 */ /* 0x000fe200078e0a03 */
[----:B------:R0:W-:Y:S03]  /*a610*/  STL [R1+0x550], R2 ;  /* 0x0005500201007387 */ /* 0x0001e60000100800 */
[----:B------:R-:W-:Y:S01]  /*a620*/  IMAD R0, R29, R3, R0 ;  /* 0x000000031d007224 */ /* 0x000fe200078e0200 */
[----:B------:R-:W-:Y:S04]  /*a630*/  STL [R1+0x548], R7 ;  /* 0x0005480701007387 */ /* 0x000fe80000100800 */
[----:B------:R1:W-:Y:S01]  /*a640*/  STL [R1+0x534], R6 ;  /* 0x0005340601007387 */ /* 0x0003e20000100800 */
[----:B0-----:R-:W-:-:S03]  /*a650*/  IABS R2, R18 ;  /* 0x0000001200027213 */ /* 0x001fc60000000000 */
[----:B------:R2:W-:Y:S04]  /*a660*/  STL [R1+0x53c], R4 ;  /* 0x00053c0401007387 */ /* 0x0005e80000100800 */
[----:B------:R-:W3:Y:S04]  /*a670*/  LDL R18, [R1+0x301c] ;  /* 0x00301c0001127983 */ /* 0x000ee80000100800 */
[----:B------:R4:W-:Y:S01]  /*a680*/  STL [R1+0x540], R0 ;  /* 0x0005400001007387 */ /* 0x0009e20000100800 */
[----:B-----5:R-:W-:-:S03]  /*a690*/  IABS R8, R15 ;  /* 0x0000000f00087213 */ /* 0x020fc60000000000 */
[----:B------:R-:W5:Y:S01]  /*a6a0*/  LDL R15, [R1+0x3010] ;  /* 0x00301000010f7983 */ /* 0x000f620000100800 */
[----:B------:R-:W-:-:S03]  /*a6b0*/  IMAD.HI.U32 R3, R28, R2, RZ ;  /* 0x000000021c037227 */ /* 0x000fc600078e00ff */
[----:B------:R-:W5:Y:S01]  /*a6c0*/  LDL R16, [R1+0x3014] ;  /* 0x0030140001107983 */ /* 0x000f620000100800 */
        /* <DEDUP_REMOVED lines=10> */
[----:B------:R-:W2:Y:S03]  /*a770*/  LDL R13, [R1+0x3008] ;  /* 0x00300800010d7983 */ /* 0x000ea60000100800 */
[----:B------:R-:W-:Y:S01]  /*a780*/  IMAD.HI.U32 R5, R28, R4, RZ ;  /* 0x000000041c057227 */ /* 0x000fe200078e00ff */
[----:B------:R3:W-:Y:S03]  /*a790*/  STL [R1+0x538], R2 ;  /* 0x0005380201007387 */ /* 0x0007e60000100800 */
[----:B------:R-:W-:-:S02]  /*a7a0*/  IMAD.MOV R5, RZ, RZ, -R5 ;  /* 0x000000ffff057224 */ /* 0x000fc400078e0a05 */
[C---:B------:R-:W-:Y:S01]  /*a7b0*/  IMAD R6, R29.reuse, R7, R6 ;  /* 0x000000071d067224 */ /* 0x040fe200078e0206 */
[----:B------:R-:W-:Y:S01]  /*a7c0*/  STL [R1+0x51c], R8 ;  /* 0x00051c0801007387 */ /* 0x000fe20000100800 */
[----:B------:R-:W-:-:S03]  /*a7d0*/  IMAD R4, R29, R5, R4 ;  /* 0x000000051d047224 */ /* 0x000fc600078e0204 */
[----:B------:R5:W-:Y:S01]  /*a7e0*/  STL [R1+0x524], R6 ;  /* 0x0005240601007387 */ /* 0x000be20000100800 */
[----:B----4-:R-:W-:-:S03]  /*a7f0*/  IABS R0, R12 ;  /* 0x0000000c00007213 */ /* 0x010fc60000000000 */
[----:B------:R-:W4:Y:S04]  /*a800*/  LDL R12, [R1+0x3000] ;  /* 0x00300000010c7983 */ /* 0x000f280000100800 */
        /* <DEDUP_REMOVED lines=8> */
[----:B------:R-:W5:Y:S01]  /*a890*/  LDL R15, [R1+0x2ffc] ;  /* 0x002ffc00010f7983 */ /* 0x000f620000100800 */
[----:B------:R-:W-:-:S03]  /*a8a0*/  IABS R7, R18 ;  /* 0x0000001200077213 */ /* 0x000fc60000000000 */
[----:B------:R-:W5:Y:S01]  /*a8b0*/  LDL R18, [R1+0x2ff8] ;  /* 0x002ff80001127983 */ /* 0x000f620000100800 */
[----:B------:R-:W-:Y:S01]  /*a8c0*/  IMAD.HI.U32 R3, R28, R2, RZ ;  /* 0x000000021c037227 */ /* 0x000fe200078e00ff */
[----:B0-----:R-:W-:-:S03]  /*a8d0*/  IABS R4, R16 ;  /* 0x0000001000047213 */ /* 0x001fc60000000000 */
        /* <DEDUP_REMOVED lines=8> */
[C---:B------:R-:W-:Y:S02]  /*a960*/  IMAD R7, R29.reuse, R8, R7 ;  /* 0x000000081d077224 */ /* 0x040fe400078e0207 */
[----:B------:R-:W-:-:S02]  /*a970*/  IMAD R6, R29, R9, R6 ;  /* 0x000000091d067224 */ /* 0x000fc400078e0206 */
        /* <DEDUP_REMOVED lines=8> */
[----:B------:R3:W-:Y:S04]  /*aa00*/  STL [R1+0x50c], R6 ;  /* 0x00050c0601007387 */ /* 0x0007e80000100800 */
[----:B------:R-:W-:Y:S01]  /*aa10*/  STL [R1+0x514], R4 ;  /* 0x0005140401007387 */ /* 0x000fe20000100800 */
[----:B----4-:R-:W-:-:S03]  /*aa20*/  IABS R8, R12 ;  /* 0x0000000c00087213 */ /* 0x010fc60000000000 */
[----:B------:R-:W4:Y:S04]  /*aa30*/  LDL R12, [R1+0x2ff4] ;  /* 0x002ff400010c7983 */ /* 0x000f280000100800 */
[----:B------:R5:W-:Y:S01]  /*aa40*/  STL [R1+0x518], R0 ;  /* 0x0005180001007387 */ /* 0x000be20000100800 */
[----:B0-----:R-:W-:-:S03]  /*aa50*/  IABS R2, R17 ;  /* 0x0000001100027213 */ /* 0x001fc60000000000 */
[----:B------:R-:W4:Y:S01]  /*aa60*/  LDL R17, [R1+0x2fec] ;  /* 0x002fec0001117983 */ /* 0x000f220000100800 */
[----:B---3--:R-:W-:-:S03]  /*aa70*/  IABS R6, R14 ;  /* 0x0000000e00067213 */ /* 0x008fc60000000000 */
[----:B------:R-:W3:Y:S01]  /*aa80*/  LDL R14, [R1+0x2fe8] ;  /* 0x002fe800010e7983 */ /* 0x000ee20000100800 */
[----:B-----5:R-:W-:-:S03]  /*aa90*/  IABS R0, R15 ;  /* 0x0000000f00007213 */ /* 0x020fc60000000000 */
[----:B------:R-:W5:Y:S01]  /*aaa0*/  LDL R15, [R1+0x2fe0] ;  /* 0x002fe000010f7983 */ /* 0x000f620000100800 */
[----:B------:R-:W-:Y:S01]  /*aab0*/  IMAD.HI.U32 R3, R28, R2, RZ ;  /* 0x000000021c037227 */ /* 0x000fe200078e00ff */
[----:B------:R-:W-:-:S03]  /*aac0*/  IABS R4, R18 ;  /* 0x0000001200047213 */ /* 0x000fc60000000000 */
        /* <DEDUP_REMOVED lines=10> */
[----:B------:R2:W-:Y:S01]  /*ab70*/  STL [R1+0x510], R2 ;  /* 0x0005100201007387 */ /* 0x0005e20000100800 */
[----:B------:R-:W-:-:S03]  /*ab80*/  IMAD R27, R29, R5, R4 ;  /* 0x000000051d1b7224 */ /* 0x000fc600078e0204 */
[----:B------:R-:W5:Y:S04]  /*ab90*/  LDL R18, [R1+0x2fe4] ;  /* 0x002fe40001127983 */ /* 0x000f680000100800 */
[----:B------:R-:W-:Y:S04]  /*aba0*/  STL [R1+0x4f4], R8 ;  /* 0x0004f40801007387 */ /* 0x000fe80000100800 */
[----:B------:R3:W-:Y:S04]  /*abb0*/  STL [R1+0x4fc], R6 ;  /* 0x0004fc0601007387 */ /* 0x0007e80000100800 */
[----:B------:R-:W-:Y:S01]  /*abc0*/  STL [R1+0x359c], R27 ;  /* 0x00359c1b01007387 */ /* 0x000fe20000100800 */
[----:B------:R-:W-:-:S04]  /*abd0*/  IMAD.HI.U32 R3, R28, R0, RZ ;  /* 0x000000001c037227 */ /* 0x000fc800078e00ff */
[----:B------:R-:W-:Y:S01]  /*abe0*/  IMAD.MOV R3, RZ, RZ, -R3 ;  /* 0x000000ffff037224 */ /* 0x000fe200078e0a03 */
[----:B--2---:R-:W-:Y:S02]  /*abf0*/  IABS R2, R13 ;  /* 0x0000000d00027213 */ /* 0x004fe40000000000 */
[----:B------:R-:W2:Y:S01]  /*ac00*/  LDL R13, [R1+0x2fd8] ;  /* 0x002fd800010d7983 */ /* 0x000ea20000100800 */
[----:B------:R-:W-:-:S05]  /*ac10*/  IMAD R0, R29, R3, R0 ;  /* 0x000000031d007224 */ /* 0x000fca00078e0200 */
        /* <DEDUP_REMOVED lines=61> */
[----:B------:R-:W-:Y:S01]  /*aff0*/  IMAD.HI.U32 R3, R28, R2, RZ ;  /* 0x000000021c037227 */ /* 0x000fe200078e00ff */
[----:B------:R-:W-:Y:S02]  /*b000*/  IABS R7, R18 ;  /* 0x0000001200077213 */ /* 0x000fe40000000000 */
[----:B------:R-:W5:Y:S01]  /*b010*/  LDL R18, [R1+0x2fb0] ;  /* 0x002fb00001127983 */ /* 0x000f620000100800 */
        /* <DEDUP_REMOVED lines=24> */
[----:B------:R-:W3:Y:S04]  /*b1a0*/  LDL R17, [R1+0x2fac] ;  /* 0x002fac0001117983 */ /* 0x000ee80000100800 */
        /* <DEDUP_REMOVED lines=12> */
[----:B------:R-:W-:Y:S01]  /*b270*/  IMAD.HI.U32 R7, R28, R6, RZ ;  /* 0x000000061c077227 */ /* 0x000fe200078e00ff */
[----:B--2---:R-:W-:-:S02]  /*b280*/  IABS R4, R13 ;  /* 0x0000000d00047213 */ /* 0x004fc40000000000 */
[----:B------:R-:W2:Y:S01]  /*b290*/  LDL R13, [R1+0x2f98] ;  /* 0x002f9800010d7983 */ /* 0x000ea20000100800 */
[----:B------:R-:W-:-:S04]  /*b2a0*/  IMAD.MOV R7, RZ, RZ, -R7 ;  /* 0x000000ffff077224 */ /* 0x000fc800078e0a07 */
[----:B------:R-:W-:Y:S02]  /*b2b0*/  IMAD R6, R29, R7, R6 ;  /* 0x000000071d067224 */ /* 0x000fe400078e0206 */
[C---:B------:R-:W-:Y:S01]  /*b2c0*/  IMAD.HI.U32 R5, R28.reuse, R4, RZ ;  /* 0x000000041c057227 */ /* 0x040fe200078e00ff */
[----:B----4-:R-:W-:Y:S02]  /*b2d0*/  IABS R0, R12 ;  /* 0x0000000c00007213 */ /* 0x010fe40000000000 */
[----:B------:R-:W4:Y:S04]  /*b2e0*/  LDL R12, [R1+0x2f9c] ;  /* 0x002f9c00010c7983 */ /* 0x000f280000100800 */
[----:B------:R3:W-:Y:S04]  /*b2f0*/  STL [R1+0x4c0], R2 ;  /* 0x0004c00201007387 */ /* 0x0007e80000100800 */
[----:B------:R-:W-:Y:S04]  /*b300*/  STL [R1+0x4a4], R8 ;  /* 0x0004a40801007387 */ /* 0x000fe80000100800 */
[----:B------:R5:W-:Y:S01]  /*b310*/  STL [R1+0x4ac], R6 ;  /* 0x0004ac0601007387 */ /* 0x000be20000100800 */
[----:B------:R-:W-:-:S04]  /*b320*/  IMAD.HI.U32 R3, R28, R0, RZ ;  /* 0x000000001c037227 */ /* 0x000fc800078e00ff */
[----:B------:R-:W-:Y:S02]  /*b330*/  IMAD.MOV R5, RZ, RZ, -R5 ;  /* 0x000000ffff057224 */ /* 0x000fe400078e0a05 */
[----:B------:R-:W-:Y:S02]  /*b340*/  IMAD.MOV R3, RZ, RZ, -R3 ;  /* 0x000000ffff037224 */ /* 0x000fe400078e0a03 */
[C---:B------:R-:W-:Y:S02]  /*b350*/  IMAD R4, R29.reuse, R5, R4 ;  /* 0x000000051d047224 */ /* 0x040fe400078e0204 */
[----:B------:R-:W-:Y:S01]  /*b360*/  IMAD R0, R29, R3, R0 ;  /* 0x000000031d007224 */ /* 0x000fe200078e0200 */
[----:B---3--:R-:W-:Y:S02]  /*b370*/  IABS R2, R14 ;  /* 0x0000000e00027213 */ /* 0x008fe40000000000 */
[----:B------:R-:W3:Y:S04]  /*b380*/  LDL R14, [R1+0x2f90] ;  /* 0x002f9000010e7983 */ /* 0x000ee80000100800 */
[----:B------:R0:W-:Y:S01]  /*b390*/  STL [R1+0x4b4], R4 ;  /* 0x0004b40401007387 */ /* 0x0001e20000100800 */
[----:B------:R-:W-:-:S03]  /*b3a0*/  IABS R7, R17 ;  /* 0x0000001100077213 */ /* 0x000fc60000000000 */
[----:B------:R-:W3:Y:S04]  /*b3b0*/  LDL R17, [R1+0x2f94] ;  /* 0x002f940001117983 */ /* 0x000ee80000100800 */
[----:B------:R2:W-:Y:S01]  /*b3c0*/  STL [R1+0x4b8], R0 ;  /* 0x0004b80001007387 */ /* 0x0005e20000100800 */
        /* <DEDUP_REMOVED lines=14> */
[----:B--2---:R-:W-:-:S02]  /*b4b0*/  IABS R0, R13 ;  /* 0x0000000d00007213 */ /* 0x004fc40000000000 */
[----:B------:R-:W2:Y:S01]  /*b4c0*/  LDL R13, [R1+0x2f80] ;  /* 0x002f8000010d7983 */ /* 0x000ea20000100800 */
[----:B------:R-:W-:Y:S02]  /*b4d0*/  IMAD.MOV R5, RZ, RZ, -R5 ;  /* 0x000000ffff057224 */ /* 0x000fe400078e0a05 */
[----:B------:R-:W-:-:S04]  /*b4e0*/  IMAD.HI.U32 R3, R28, R0, RZ ;  /* 0x000000001c037227 */ /* 0x000fc800078e00ff */
[----:B------:R-:W-:Y:S02]  /*b4f0*/  IMAD.MOV R3, RZ, RZ, -R3 ;  /* 0x000000ffff037224 */ /* 0x000fe400078e0a03 */
[C---:B------:R-:W-:Y:S01]  /*b500*/  IMAD R4, R29.reuse, R5, R4 ;  /* 0x000000051d047224 */ /* 0x040fe200078e0204 */
[----:B------:R4:W-:Y:S01]  /*b510*/  STL [R1+0x4b0], R2 ;  /* 0x0004b00201007387 */ /* 0x0009e20000100800 */
[----:B------:R-:W-:-:S03]  /*b520*/  IMAD R0, R29, R3, R0 ;  /* 0x000000031d007224 */ /* 0x000fc600078e0200 */
[----:B------:R-:W-:Y:S04]  /*b530*/  STL [R1+0x4a8], R7 ;  /* 0x0004a80701007387 */ /* 0x000fe80000100800 */
[----:B------:R-:W-:Y:S01]  /*b540*/  STL [R1+0x494], R6 ;  /* 0x0004940601007387 */ /* 0x000fe20000100800 */
[----:B----4-:R-:W-:-:S03]  /*b550*/  IABS R2, R12 ;  /* 0x0000000c00027213 */ /* 0x010fc60000000000 */
[----:B------:R5:W-:Y:S04]  /*b560*/  STL [R1+0x49c], R4 ;  /* 0x00049c0401007387 */ /* 0x000be80000100800 */
[----:B------:R-:W4:Y:S04]  /*b570*/  LDL R12, [R1+0x2f84] ;  /* 0x002f8400010c7983 */ /* 0x000f280000100800 */
[----:B------:R0:W-:Y:S01]  /*b580*/  STL [R1+0x4a0], R0 ;  /* 0x0004a00001007387 */ /* 0x0001e20000100800 */
[----:B---3--:R-:W-:-:S03]  /*b590*/  IABS R8, R14 ;  /* 0x0000000e00087213 */ /* 0x008fc60000000000 */
[----:B------:R-:W3:Y:S04]  /*b5a0*/  LDL R16, [R1+0x2f7c] ;  /* 0x002f7c0001107983 */ /* 0x000ee80000100800 */
[----:B------:R-:W3:Y:S01]  /*b5b0*/  LDL R14, [R1+0x2f78] ;  /* 0x002f7800010e7983 */ /* 0x000ee20000100800 */
[----:B-----5:R-:W-:-:S03]  /*b5c0*/  IABS R4, R15 ;  /* 0x0000000f00047213 */ /* 0x020fc60000000000 */
[----:B------:R-:W5:Y:S01]  /*b5d0*/  LDL R15, [R1+0x2f70] ;  /* 0x002f7000010f7983 */ /* 0x000f620000100800 */
[----:B------:R-:W-:Y:S01]  /*b5e0*/  IABS R6, R17 ;  /* 0x0000001100067213 */ /* 0x000fe20000000000 */
[C---:B------:R-:W-:Y:S02]  /*b5f0*/  IMAD.HI.U32 R3, R28.reuse, R2, RZ ;  /* 0x000000021c037227 */ /* 0x040fe400078e00ff */
[----:B------:R-:W5:Y:S02]  /*b600*/  LDL R17, [R1+0x2f74] ;  /* 0x002f740001117983 */ /* 0x000f640000100800 */
        /* <DEDUP_REMOVED lines=9> */
[----:B------:R-:W-:Y:S04]  /*b6a0*/  STL [R1+0x47c], R8 ;  /* 0x00047c0801007387 */ /* 0x000fe80000100800 */
[----:B------:R3:W-:Y:S01]  /*b6b0*/  STL [R1+0x484], R6 ;  /* 0x0004840601007387 */ /* 0x0007e20000100800 */
[----:B------:R-:W-:-:S04]  /*b6c0*/  IMAD.HI.U32 R5, R28, R4, RZ ;  /* 0x000000041c057227 */ /* 0x000fc800078e00ff */
[----:B------:R-:W-:Y:S01]  /*b6d0*/  IMAD.MOV R5, RZ, RZ, -R5 ;  /* 0x000000ffff057224 */ /* 0x000fe200078e0a05 */
[----:B0-----:R-:W-:-:S03]  /*b6e0*/  IABS R0, R18 ;  /* 0x0000001200007213 */ /* 0x001fc60000000000 */
[----:B------:R-:W-:Y:S02]  /*b6f0*/  IMAD R4, R29, R5, R4 ;  /* 0x000000051d047224 */ /* 0x000fe400078e0204 */
[----:B------:R-:W-:Y:S01]  /*b700*/  IMAD.HI.U32 R3, R28, R0, RZ ;  /* 0x000000001c037227 */ /* 0x000fe200078e00ff */
[----:B--2---:R-:W-:Y:S02]  /*b710*/  IABS R2, R13 ;  /* 0x0000000d00027213 */ /* 0x004fe40000000000 */
[----:B------:R-:W2:Y:S01]  /*b720*/  LDL R13, [R1+0x2f68] ;  /* 0x002f6800010d7983 */ /* 0x000ea20000100800 */
[----:B------:R-:W-:-:S03]  /*b730*/  IMAD.MOV R3, RZ, RZ, -R3 ;  /* 0x000000ffff037224 */ /* 0x000fc600078e0a03 */
[----:B------:R-:W-:Y:S01]  /*b740*/  STL [R1+0x48c], R4 ;  /* 0x00048c0401007387 */ /* 0x000fe20000100800 */
[----:B------:R-:W-:-:S03]  /*b750*/  IMAD R0, R29, R3, R0 ;  /* 0x000000031d007224 */ /* 0x000fc600078e0200 */
[----:B------:R-:W2:Y:S04]  /*b760*/  LDL R18, [R1+0x2f6c] ;  /* 0x002f6c0001127983 */ /* 0x000ea80000100800 */
[----:B------:R5:W-:Y:S01]  /*b770*/  STL [R1+0x490], R0 ;  /* 0x0004900001007387 */ /* 0x000be20000100800 */
[----:B----4-:R-:W-:-:S03]  /*b780*/  IABS R7, R12 ;  /* 0x0000000c00077213 */ /* 0x010fc60000000000 */
[----:B------:R-:W4:Y:S01]  /*b790*/  LDL R12, [R1+0x2f64] ;  /* 0x002f6400010c7983 */ /* 0x000f220000100800 */
[----:B---3--:R-:W-:-:S03]  /*b7a0*/  IABS R6, R14 ;  /* 0x0000000e00067213 */ /* 0x008fc60000000000 */
[----:B------:R-:W3:Y:S01]  /*b7b0*/  LDL R14, [R1+0x2f60] ;  /* 0x002f6000010e7983 */ /* 0x000ee20000100800 */
[----:B-----5:R-:W-:-:S03]  /*b7c0*/  IABS R0, R15 ;  /* 0x0000000f00007213 */ /* 0x020fc60000000000 */
[----:B------:R-:W5:Y:S01]  /*b7d0*/  LDL R15, [R1+0x2f58] ;  /* 0x002f5800010f7983 */ /* 0x000f620000100800 */
[----:B------:R-:W-:Y:S01]  /*b7e0*/  IABS R4, R16 ;  /* 0x0000001000047213 */ /* 0x000fe20000000000 */
[----:B------:R-:W-:-:S04]  /*b7f0*/  IMAD.HI.U32 R3, R28, R2, RZ ;  /* 0x000000021c037227 */ /* 0x000fc800078e00ff */
[----:B------:R-:W-:-:S04]  /*b800*/  IMAD.HI.U32 R8, R28, R7, RZ ;  /* 0x000000071c087227 */ /* 0x000fc800078e00ff */
[----:B------:R-:W-:-:S04]  /*b810*/  IMAD.HI.U32 R9, R28, R6, RZ ;  /* 0x000000061c097227 */ /* 0x000fc800078e00ff */
[----:B------:R-:W-:-:S04]  /*b820*/  IMAD.HI.U32 R5, R28, R4, RZ ;  /* 0x000000041c057227 */ /* 0x000fc800078e00ff */
[----:B------:R-:W-:Y:S02]  /*b830*/  IMAD.MOV R3, RZ, RZ, -R3 ;  /* 0x000000ffff037224 */ /* 0x000fe400078e0a03 */
[----:B------:R-:W-:Y:S02]  /*b840*/  IMAD.MOV R8, RZ, RZ, -R8 ;  /* 0x000000ffff087224 */ /* 0x000fe400078e0a08 */
[----:B------:R-:W-:Y:S02]  /*b850*/  IMAD.MOV R9, RZ, RZ, -R9 ;  /* 0x000000ffff097224 */ /* 0x000fe400078e0a09 */
[----:B------:R-:W-:Y:S02]  /*b860*/  IMAD.MOV R5, RZ, RZ, -R5 ;  /* 0x000000ffff057224 */ /* 0x000fe400078e0a05 */
[C---:B------:R-:W-:Y:S02]  /*b870*/  IMAD R2, R29.reuse, R3, R2 ;  /* 0x000000031d027224 */ /* 0x040fe400078e0202 */
[----:B------:R-:W-:-:S02]  /*b880*/  IMAD R7, R29, R8, R7 ;  /* 0x000000081d077224 */ /* 0x000fc400078e0207 */
[C---:B------:R-:W-:Y:S02]  /*b890*/  IMAD R6, R29.reuse, R9, R6 ;  /* 0x000000091d067224 */ /* 0x040fe400078e0206 */
[----:B------:R-:W-:Y:S01]  /*b8a0*/  IMAD R4, R29, R5, R4 ;  /* 0x000000051d047224 */ /* 0x000fe200078e0204 */
[----:B------:R0:W-:Y:S04]  /*b8b0*/  STL [R1+0x488], R2 ;  /* 0x0004880201007387 */ /* 0x0001e80000100800 */
[----:B------:R-:W-:Y:S04]  /*b8c0*/  STL [R1+0x480], R7 ;  /* 0x0004800701007387 */ /* 0x000fe80000100800 */
[----:B------:R1:W-:Y:S04]  /*b8d0*/  STL [R1+0x46c], R6 ;  /* 0x00046c0601007387 */ /* 0x0003e80000100800 */
[----:B------:R-:W-:Y:S01]  /*b8e0*/  STL [R1+0x474], R4 ;  /* 0x0004740401007387 */ /* 0x000fe20000100800 */
[----:B------:R-:W-:-:S04]  /*b8f0*/  IMAD.HI.U32 R3, R28, R0, RZ ;  /* 0x000000001c037227 */ /* 0x000fc800078e00ff */
[----:B------:R-:W-:Y:S01]  /*b900*/  IMAD.MOV R3, RZ, RZ, -R3 ;  /* 0x000000ffff037224 */ /* 0x000fe200078e0a03 */
[----:B--2---:R-:W-:Y:S02]  /*b910*/  IABS R8, R13 ;  /* 0x0000000d00087213 */ /* 0x004fe40000000000 */
[----:B------:R-:W2:Y:S01]  /*b920*/  LDL R13, [R1+0x2f5c] ;  /* 0x002f5c00010d7983 */ /* 0x000ea20000100800 */
[----:B------:R-:W-:Y:S01]  /*b930*/  IMAD R0, R29, R3, R0 ;  /* 0x000000031d007224 */ /* 0x000fe200078e0200 */
[----:B0-----:R-:W-:-:S04]  /*b940*/  IABS R2, R17 ;  /* 0x0000001100027213 */ /* 0x001fc80000000000 */
[----:B------:R4:W-:Y:S01]  /*b950*/  STL [R1+0x478], R0 ;  /* 0x0004780001007387 */ /* 0x0009e20000100800 */
[----:B-1----:R-:W-:-:S03]  /*b960*/  IABS R6, R18 ;  /* 0x0000001200067213 */ /* 0x002fc60000000000 */
[----:B------:R-:W2:Y:S01]  /*b970*/  LDL R18, [R1+0x2f50] ;  /* 0x002f500001127983 */ /* 0x000ea20000100800 */
[----:B------:R-:W-:-:S04]  /*b980*/  IMAD.HI.U32 R3, R28, R2, RZ ;  /* 0x000000021c037227 */ /* 0x000fc800078e00ff */
[----:B------:R-:W-:-:S04]  /*b990*/  IMAD.MOV R3, RZ, RZ, -R3 ;  /* 0x000000ffff037224 */ /* 0x000fc800078e0a03 */
[----:B------:R-:W-:Y:S01]  /*b9a0*/  IMAD R2, R29, R3, R2 ;  /* 0x000000031d027224 */ /* 0x000fe200078e0202 */
[----:B----4-:R-:W-:Y:S02]  /*b9b0*/  IABS R0, R12 ;  /* 0x0000000c00007213 */ /* 0x010fe40000000000 */
[----:B------:R-:W4:Y:S01]  /*b9c0*/  LDL R12, [R1+0x2f48] ;  /* 0x002f4800010c7983 */ /* 0x000f220000100800 */
[----:B---3--:R-:W-:-:S03]  /*b9d0*/  IABS R4, R14 ;  /* 0x0000000e00047213 */ /* 0x008fc60000000000 */
[----:B------:R-:W3:Y:S04]  /*b9e0*/  LDL R14, [R1+0x2f54] ;  /* 0x002f5400010e7983 */ /* 0x000ee80000100800 */
[----:B------:R5:W-:Y:S02]  /*b9f0*/  STL [R1+0x470], R2 ;  /* 0x0004700201007387 */ /* 0x000be40000100800 */
[----:B-----5:R-:W-:Y:S02]  /*ba00*/  IABS R2, R15 ;  /* 0x0000000f00027213 */ /* 0x020fe40000000000 */
[----:B------:R-:W5:Y:S01]  /*ba10*/  LDL R15, [R1+0x2f4c] ;  /* 0x002f4c00010f7983 */ /* 0x000f620000100800 */
        /* <DEDUP_REMOVED lines=11> */
[----:B------:R-:W-:Y:S01]  /*bad0*/  STL [R1+0x3594], R26 ;  /* 0x0035941a01007387 */ /* 0x000fe20000100800 */
[----:B------:R-:W-:-:S03]  /*bae0*/  IMAD R0, R29, R3, R0 ;  /* 0x000000031d007224 */ /* 0x000fc600078e0200 */
[----:B------:R0:W-:Y:S04]  /*baf0*/  STL [R1+0x45c], R6 ;  /* 0x00045c0601007387 */ /* 0x0001e80000100800 */
[----:B------:R-:W5:Y:S04]  /*bb00*/  LDL R17, [R1+0x2f40] ;  /* 0x002f400001117983 */ /* 0x000f680000100800 */
[----:B------:R-:W-:Y:S04]  /*bb10*/  STL [R1+0x464], R4 ;  /* 0x0004640401007387 */ /* 0x000fe80000100800 */
[----:B------:R4:W-:Y:S01]  /*bb20*/  STL [R1+0x468], R0 ;  /* 0x0004680001007387 */ /* 0x0009e20000100800 */
[----:B--2---:R-:W-:-:S03]  /*bb30*/  IABS R7, R13 ;  /* 0x0000000d00077213 */ /* 0x004fc60000000000 */
[----:B------:R-:W2:Y:S01]  /*bb40*/  LDL R13, [R1+0x2f44] ;  /* 0x002f4400010d7983 */ /* 0x000ea20000100800 */
[C---:B------:R-:W-:Y:S01]  /*bb50*/  IMAD.HI.U32 R3, R28.reuse, R2, RZ ;  /* 0x000000021c037227 */ /* 0x040fe200078e00ff */
[----:B0-----:R-:W-:Y:S02]  /*bb60*/  IABS R6, R18 ;  /* 0x0000001200067213 */ /* 0x001fe40000000000 */
[----:B------:R-:W2:Y:S01]  /*bb70*/  LDL R18, [R1+0x2f38] ;  /* 0x002f380001127983 */ /* 0x000ea20000100800 */
[----:B------:R-:W-:-:S04]  /*bb80*/  IMAD.HI.U32 R8, R28, R7, RZ ;  /* 0x000000071c087227 */ /* 0x000fc800078e00ff */
[----:B------:R-:W-:-:S04]  /*bb90*/  IMAD.HI.U32 R9, R28, R6, RZ ;  /* 0x000000061c097227 */ /* 0x000fc800078e00ff */
[----:B------:R-:W-:Y:S02]  /*bba0*/  IMAD.MOV R3, RZ, RZ, -R3 ;  /* 0x000000ffff037224 */ /* 0x000fe400078e0a03 */
[----:B------:R-:W-:Y:S02]  /*bbb0*/  IMAD.MOV R8, RZ, RZ, -R8 ;  /* 0x000000ffff087224 */ /* 0x000fe400078e0a08 */
[----:B------:R-:W-:Y:S02]  /*bbc0*/  IMAD.MOV R9, RZ, RZ, -R9 ;  /* 0x000000ffff097224 */ /* 0x000fe400078e0a09 */
[C---:B------:R-:W-:Y:S02]  /*bbd0*/  IMAD R2, R29.reuse, R3, R2 ;  /* 0x000000031d027224 */ /* 0x040fe400078e0202 */
[C---:B------:R-:W-:Y:S01]  /*bbe0*/  IMAD R7, R29.reuse, R8, R7 ;  /* 0x000000081d077224 */ /* 0x040fe200078e0207 */
[----:B----4-:R-:W-:Y:S01]  /*bbf0*/  IABS R0, R12 ;  /* 0x0000000c00007213 */ /* 0x010fe20000000000 */
        /* <DEDUP_REMOVED lines=16> */
[----:B------:R-:W-:-:S03]  /*bd00*/  IABS R8, R17 ;  /* 0x0000001100087213 */ /* 0x000fc60000000000 */
[----:B------:R-:W5:Y:S04]  /*bd10*/  LDL R17, [R1+0x2f28] ;  /* 0x002f280001117983 */ /* 0x000f680000100800 */
[----:B------:R3:W-:Y:S01]  /*bd20*/  STL [R1+0x450], R0 ;  /* 0x0004500001007387 */ /* 0x0007e20000100800 */
[C---:B------:R-:W-:Y:S01]  /*bd30*/  IMAD.HI.U32 R3, R28.reuse, R2, RZ ;  /* 0x000000021c037227 */ /* 0x040fe200078e00ff */
[----:B--2---:R-:W-:Y:S02]  /*bd40*/  IABS R6, R13 ;  /* 0x0000000d00067213 */ /* 0x004fe40000000000 */
[----:B------:R-:W2:Y:S01]  /*bd50*/  LDL R13, [R1+0x2f2c] ;  /* 0x002f2c00010d7983 */ /* 0x000ea20000100800 */
[----:B------:R-:W-:Y:S02]  /*bd60*/  IMAD.MOV R3, RZ, RZ, -R3 ;  /* 0x000000ffff037224 */ /* 0x000fe400078e0a03 */
[----:B------:R-:W-:Y:S01]  /*bd70*/  IMAD.HI.U32 R9, R28, R8, RZ ;  /* 0x000000081c097227 */ /* 0x000fe200078e00ff */
[----:B0-----:R-:W-:-:S02]  /*bd80*/  IABS R4, R18 ;  /* 0x0000001200047213 */ /* 0x001fc40000000000 */
[----:B------:R-:W2:Y:S01]  /*bd90*/  LDL R18, [R1+0x2f20] ;  /* 0x002f200001127983 */ /* 0x000ea20000100800 */
[----:B------:R-:W-:-:S04]  /*bda0*/  IMAD.HI.U32 R7, R28, R6, RZ ;  /* 0x000000061c077227 */ /* 0x000fc800078e00ff */
[----:B------:R-:W-:-:S04]  /*bdb0*/  IMAD.HI.U32 R5, R28, R4, RZ ;  /* 0x000000041c057227 */ /* 0x000fc800078e00ff */
[C---:B------:R-:W-:Y:S02]  /*bdc0*/  IMAD R2, R29.reuse, R3, R2 ;  /* 0x000000031d027224 */ /* 0x040fe400078e0202 */
[----:B------:R-:W-:Y:S02]  /*bdd0*/  IMAD.MOV R9, RZ, RZ, -R9 ;  /* 0x000000ffff097224 */ /* 0x000fe400078e0a09 */
[----:B------:R-:W-:Y:S02]  /*bde0*/  IMAD.MOV R7, RZ, RZ, -R7 ;  /* 0x000000ffff077224 */ /* 0x000fe400078e0a07 */
[----:B------:R-:W-:Y:S02]  /*bdf0*/  IMAD.MOV R5, RZ, RZ, -R5 ;  /* 0x000000ffff057224 */ /* 0x000fe400078e0a05 */
[C---:B------:R-:W-:Y:S02]  /*be00*/  IMAD R8, R29.reuse, R9, R8 ;  /* 0x000000091d087224 */ /* 0x040fe400078e0208 */
[----:B------:R-:W-:-:S02]  /*be10*/  IMAD R6, R29, R7, R6 ;  /* 0x000000071d067224 */ /* 0x000fc400078e0206 */
[----:B------:R-:W-:Y:S01]  /*be20*/  IMAD R4, R29, R5, R4 ;  /* 0x000000051d047224 */ /* 0x000fe200078e0204 */
[----:B---3--:R-:W-:Y:S02]  /*be30*/  IABS R0, R14 ;  /* 0x0000000e00007213 */ /* 0x008fe40000000000 */
[----:B------:R-:W3:Y:S03]  /*be40*/  LDL R14, [R1+0x2f24] ;  /* 0x002f2400010e7983 */ /* 0x000ee60000100800 */
[----:B------:R-:W-:-:S04]  /*be50*/  IMAD.HI.U32 R3, R28, R0, RZ ;  /* 0x000000001c037227 */ /* 0x000fc800078e00ff */
[----:B------:R-:W-:Y:S01]  /*be60*/  IMAD.MOV R3, RZ, RZ, -R3 ;  /* 0x000000ffff037224 */ /* 0x000fe200078e0a03 */
[----:B------:R4:W-:Y:S03]  /*be70*/  STL [R1+0x448], R2 ;  /* 0x0004480201007387 */ /* 0x0009e60000100800 */
[----:B------:R-:W-:Y:S01]  /*be80*/  IMAD R0, R29, R3, R0 ;  /* 0x000000031d007224 */ /* 0x000fe200078e0200 */
[----:B------:R0:W-:Y:S04]  /*be90*/  STL [R1+0x42c], R8 ;  /* 0x00042c0801007387 */ /* 0x0001e80000100800 */
[----:B------:R1:W-:Y:S01]  /*bea0*/  STL [R1+0x434], R6 ;  /* 0x0004340601007387 */ /* 0x0003e20000100800 */
[----:B----4-:R-:W-:-:S03]  /*beb0*/  IABS R2, R12 ;  /* 0x0000000c00027213 */ /* 0x010fc60000000000 */
[----:B------:R2:W-:Y:S04]  /*bec0*/  STL [R1+0x43c], R4 ;  /* 0x00043c0401007387 */ /* 0x0005e80000100800 */
[----:B------:R-:W4:Y:S01]  /*bed0*/  LDL R12, [R1+0x2f18] ;  /* 0x002f1800010c7983 */ /* 0x000f220000100800 */
[----:B-----5:R-:W-:-:S03]  /*bee0*/  IABS R7, R15 ;  /* 0x0000000f00077213 */ /* 0x020fc60000000000 */
[----:B------:R5:W-:Y:S04]  /*bef0*/  STL [R1+0x440], R0 ;  /* 0x0004400001007387 */ /* 0x000be80000100800 */
[----:B------:R-:W4:Y:S01]  /*bf00*/  LDL R15, [R1+0x2f1c] ;  /* 0x002f1c00010f7983 */ /* 0x000f220000100800 */
[----:B------:R-:W-:-:S03]  /*bf10*/  IMAD.HI.U32 R3, R28, R2, RZ ;  /* 0x000000021c037227 */ /* 0x000fc600078e00ff */
[----:B------:R-:W4:Y:S01]  /*bf20*/  LDL R16, [R1+0x2f10] ;  /* 0x002f100001107983 */ /* 0x000f220000100800 */
[----:B0-----:R-:W-:-:S04]  /*bf30*/  IMAD.HI.U32 R8, R28, R7, RZ ;  /* 0x000000071c087227 */ /* 0x001fc800078e00ff */
[----:B------:R-:W-:Y:S02]  /*bf40*/  IMAD.MOV R3, RZ, RZ, -R3 ;  /* 0x000000ffff037224 */ /* 0x000fe400078e0a03 */
[----:B------:R-:W-:Y:S02]  /*bf50*/  IMAD.MOV R8, RZ, RZ, -R8 ;  /* 0x000000ffff087224 */ /* 0x000fe400078e0a08 */
[C---:B------:R-:W-:Y:S02]  /*bf60*/  IMAD R2, R29.reuse, R3, R2 ;  /* 0x000000031d027224 */ /* 0x040fe400078e0202 */
[----:B------:R-:W-:Y:S01]  /*bf70*/  IMAD R7, R29, R8, R7 ;  /* 0x000000081d077224 */ /* 0x000fe200078e0207 */
[----:B-1----:R-:W-:Y:S02]  /*bf80*/  IABS R6, R17 ;  /* 0x0000001100067213 */ /* 0x002fe40000000000 */
        /* <DEDUP_REMOVED lines=21> */
[----:B----4-:R-:W-:-:S03]  /*c0e0*/  IABS R6, R15 ;  /* 0x0000000f00067213 */ /* 0x010fc60000000000 */
[----:B------:R-:W4:Y:S01]  /*c0f0*/  LDL R15, [R1+0x2ef8] ;  /* 0x002ef800010f7983 */ /* 0x000f220000100800 */
[C---:B------:R-:W-:Y:S01]  /*c100*/  IMAD.HI.U32 R3, R28.reuse, R2, RZ ;  /* 0x000000021c037227 */ /* 0x040fe200078e00ff */
[----:B------:R-:W-:Y:S02]  /*c110*/  IABS R8, R12 ;  /* 0x0000000c00087213 */ /* 0x000fe40000000000 */
[----:B0-----:R-:W-:Y:S01]  /*c120*/  IABS R4, R16 ;  /* 0x0000001000047213 */ /* 0x001fe20000000000 */
[----:B------:R-:W4:Y:S01]  /*c130*/  LDL R12, [R1+0x2f04] ;  /* 0x002f0400010c7983 */ /* 0x000f220000100800 */
[----:B------:R-:W-:Y:S02]  /*c140*/  IMAD.MOV R3, RZ, RZ, -R3 ;  /* 0x000000ffff037224 */ /* 0x000fe400078e0a03 */
[----:B------:R-:W-:-:S04]  /*c150*/  IMAD.HI.U32 R9, R28, R8, RZ ;  /* 0x000000081c097227 */ /* 0x000fc800078e00ff */
[----:B------:R-:W-:-:S04]  /*c160*/  IMAD.HI.U32 R7, R28, R6, RZ ;  /* 0x000000061c077227 */ /* 0x000fc800078e00ff */
[----:B------:R-:W-:Y:S02]  /*c170*/  IMAD R2, R29, R3, R2 ;  /* 0x000000031d027224 */ /* 0x000fe400078e0202 */
[----:B------:R-:W-:-:S04]  /*c180*/  IMAD.HI.U32 R5, R28, R4, RZ ;  /* 0x000000041c057227 */ /* 0x000fc800078e00ff */
[----:B------:R-:W-:Y:S02]  /*c190*/  IMAD.MOV R9, RZ, RZ, -R9 ;  /* 0x000000ffff097224 */ /* 0x000fe400078e0a09 */
[----:B------:R-:W-:Y:S02]  /*c1a0*/  IMAD.MOV R7, RZ, RZ, -R7 ;  /* 0x000000ffff077224 */ /* 0x000fe400078e0a07 */
[----:B------:R-:W-:Y:S02]  /*c1b0*/  IMAD.MOV R5, RZ, RZ, -R5 ;  /* 0x000000ffff057224 */ /* 0x000fe400078e0a05 */
[C---:B------:R-:W-:Y:S02]  /*c1c0*/  IMAD R8, R29.reuse, R9, R8 ;  /* 0x000000091d087224 */ /* 0x040fe400078e0208 */
[C---:B------:R-:W-:Y:S02]  /*c1d0*/  IMAD R6, R29.reuse, R7, R6 ;  /* 0x000000071d067224 */ /* 0x040fe400078e0206 */
[----:B------:R-:W-:Y:S01]  /*c1e0*/  IMAD R4, R29, R5, R4 ;  /* 0x000000051d047224 */ /* 0x000fe200078e0204 */
[----:B--2---:R-:W-:-:S02]  /*c1f0*/  IABS R0, R13 ;  /* 0x0000000d00007213 */ /* 0x004fc40000000000 */
[----:B------:R-:W2:Y:S03]  /*c200*/  LDL R13, [R1+0x2efc] ;  /* 0x002efc00010d7983 */ /* 0x000ea60000100800 */
[----:B------:R-:W-:-:S04]  /*c210*/  IMAD.HI.U32 R3, R28, R0, RZ ;  /* 0x000000001c037227 */ /* 0x000fc800078e00ff */
[----:B------:R-:W-:Y:S01]  /*c220*/  IMAD.MOV R3, RZ, RZ, -R3 ;  /* 0x000000ffff037224 */ /* 0x000fe200078e0a03 */
[----:B------:R0:W-:Y:S03]  /*c230*/  STL [R1+0x420], R2 ;  /* 0x0004200201007387 */ /* 0x0001e60000100800 */
[----:B------:R-:W-:Y:S01]  /*c240*/  IMAD R0, R29, R3, R0 ;  /* 0x000000031d007224 */ /* 0x000fe200078e0200 */
[----:B------:R-:W-:Y:S01]  /*c250*/  STL [R1+0x404], R8 ;  /* 0x0004040801007387 */ /* 0x000fe20000100800 */
[----:B-----5:R-:W-:-:S03]  /*c260*/  IABS R7, R18 ;  /* 0x0000001200077213 */ /* 0x020fc60000000000 */
[----:B------:R3:W-:Y:S04]  /*c270*/  STL [R1+0x40c], R6 ;  /* 0x00040c0601007387 */ /* 0x0007e80000100800 */
[----:B------:R-:W-:Y:S04]  /*c280*/  STL [R1+0x414], R4 ;  /* 0x0004140401007387 */ /* 0x000fe80000100800 */
[----:B------:R4:W-:Y:S04]  /*c290*/  STL [R1+0x418], R0 ;  /* 0x0004180001007387 */ /* 0x0009e80000100800 */
[----:B------:R-:W5:Y:S01]  /*c2a0*/  LDL R18, [R1+0x2ef0] ;  /* 0x002ef00001127983 */ /* 0x000f620000100800 */
[----:B0-----:R-:W-:-:S03]  /*c2b0*/  IABS R2, R17 ;  /* 0x0000001100027213 */ /* 0x001fc60000000000 */
[----:B------:R-:W5:Y:S04]  /*c2c0*/  LDL R16, [R1+0x2ee8] ;  /* 0x002ee80001107983 */ /* 0x000f680000100800 */
[----:B------:R-:W5:Y:S01]  /*c2d0*/  LDL R17, [R1+0x2eec] ;  /* 0x002eec0001117983 */ /* 0x000f620000100800 */
[----:B---3--:R-:W-:-:S03]  /*c2e0*/  IABS R6, R14 ;  /* 0x0000000e00067213 */ /* 0x008fc60000000000 */
[----:B------:R-:W3:Y:S01]  /*c2f0*/  LDL R14, [R1+0x2ef4] ;  /* 0x002ef400010e7983 */ /* 0x000ee20000100800 */
[----:B----4-:R-:W-:-:S03]  /*c300*/  IABS R0, R15 ;  /* 0x0000000f00007213 */ /* 0x010fc60000000000 */
[----:B------:R-:W4:Y:S01]  /*c310*/  LDL R15, [R1+0x2ee0] ;  /* 0x002ee000010f7983 */ /* 0x000f220000100800 */
[----:B------:R-:W-:-:S04]  /*c320*/  IMAD.HI.U32 R3, R28, R2, RZ ;  /* 0x000000021c037227 */ /* 0x000fc800078e00ff */
[----:B------:R-:W-:-:S04]  /*c330*/  IMAD.HI.U32 R8, R28, R7, RZ ;  /* 0x000000071c087227 */ /* 0x000fc800078e00ff */
[----:B------:R-:W-:Y:S02]  /*c340*/  IMAD.MOV R3, RZ, RZ, -R3 ;  /* 0x000000ffff037224 */ /* 0x000fe400078e0a03 */
[----:B------:R-:W-:Y:S02]  /*c350*/  IMAD.MOV R8, RZ, RZ, -R8 ;  /* 0x000000ffff087224 */ /* 0x000fe400078e0a08 */
[C---:B------:R-:W-:Y:S01]  /*c360*/  IMAD R2, R29.reuse, R3, R2 ;  /* 0x000000031d027224 */ /* 0x040fe200078e0202 */
[----:B------:R-:W-:Y:S01]  /*c370*/  IABS R4, R12 ;  /* 0x0000000c00047213 */ /* 0x000fe20000000000 */
[----:B------:R-:W-:Y:S02]  /*c380*/  IMAD R7, R29, R8, R7 ;  /* 0x000000081d077224 */ /* 0x000fe400078e0207 */
[C---:B------:R-:W-:Y:S01]  /*c390*/  IMAD.HI.U32 R9, R28.reuse, R6, RZ ;  /* 0x000000061c097227 */ /* 0x040fe200078e00ff */
[----:B------:R2:W-:Y:S03]  /*c3a0*/  STL [R1+0x410], R2 ;  /* 0x0004100201007387 */ /* 0x0005e60000100800 */
[C---:B------:R-:W-:Y:S01]  /*c3b0*/  IMAD.HI.U32 R5, R28.reuse, R4, RZ ;  /* 0x000000041c057227 */ /* 0x040fe200078e00ff */
[----:B------:R-:W4:Y:S03]  /*c3c0*/  LDL R12, [R1+0x2ee4] ;  /* 0x002ee400010c7983 */ /* 0x000f260000100800 */
[----:B------:R-:W-:Y:S01]  /*c3d0*/  IMAD.HI.U32 R3, R28, R0, RZ ;  /* 0x000000001c037227 */ /* 0x000fe200078e00ff */
[----:B------:R-:W-:Y:S03]  /*c3e0*/  STL [R1+0x408], R7 ;  /* 0x0004080701007387 */ /* 0x000fe60000100800 */
[----:B------:R-:W-:-:S02]  /*c3f0*/  IMAD.MOV R9, RZ, RZ, -R9 ;  /* 0x000000ffff097224 */ /* 0x000fc400078e0a09 */
[----:B------:R-:W-:Y:S02]  /*c400*/  IMAD.MOV R5, RZ, RZ, -R5 ;  /* 0x000000ffff057224 */ /* 0x000fe400078e0a05 */
[----:B------:R-:W-:Y:S02]  /*c410*/  IMAD.MOV R3, RZ, RZ, -R3 ;  /* 0x000000ffff037224 */ /* 0x000fe400078e0a03 */
[C---:B------:R-:W-:Y:S02]  /*c420*/  IMAD R6, R29.reuse, R9, R6 ;  /* 0x000000091d067224 */ /* 0x040fe400078e0206 */
[C---:B------:R-:W-:Y:S02]  /*c430*/  IMAD R25, R29.reuse, R5, R4 ;  /* 0x000000051d197224 */ /* 0x040fe400078e0204 */
[----:B------:R-:W-:Y:S01]  /*c440*/  IMAD R0, R29, R3, R0 ;  /* 0x000000031d007224 */ /* 0x000fe200078e0200 */
[----:B--2---:R-:W-:Y:S02]  /*c450*/  IABS R2, R13 ;  /* 0x0000000d00027213 */ /* 0x004fe40000000000 */
[----:B------:R-:W2:Y:S04]  /*c460*/  LDL R13, [R1+0x2ed8] ;  /* 0x002ed800010d7983 */ /* 0x000ea80000100800 */
[----:B------:R3:W-:Y:S04]  /*c470*/  STL [R1+0x3f4], R6 ;  /* 0x0003f40601007387 */ /* 0x0007e80000100800 */
[----:B------:R-:W-:Y:S04]  /*c480*/  STL [R1+0x3590], R25 ;  /* 0x0035901901007387 */ /* 0x000fe80000100800 */
[----:B------:R-:W-:Y:S01]  /*c490*/  STL [R1+0x400], R0 ;  /* 0x0004000001007387 */ /* 0x000fe20000100800 */
[----:B------:R-:W-:Y:S01]  /*c4a0*/  IMAD.HI.U32 R3, R28, R2, RZ ;  /* 0x000000021c037227 */ /* 0x000fe200078e00ff */
[----:B-----5:R-:W-:-:S02]  /*c4b0*/  IABS R8, R18 ;  /* 0x0000001200087213 */ /* 0x020fc40000000000 */
[----:B------:R-:W5:Y:S01]  /*c4c0*/  LDL R18, [R1+0x2edc] ;  /* 0x002edc0001127983 */ /* 0x000f620000100800 */
[----:B------:R-:W-:-:S04]  /*c4d0*/  IMAD.MOV R3, RZ, RZ, -R3 ;  /* 0x000000ffff037224 */ /* 0x000fc800078e0a03 */
[----:B------:R-:W-:Y:S01]  /*c4e0*/  IMAD R2, R29, R3, R2 ;  /* 0x000000031d027224 */ /* 0x000fe200078e0202 */
[----:B---3--:R-:W-:Y:S02]  /*c4f0*/  IABS R6, R14 ;  /* 0x0000000e00067213 */ /* 0x008fe40000000000 */
[----:B------:R-:W3:Y:S04]  /*c500*/  LDL R14, [R1+0x2ed4] ;  /* 0x002ed400010e7983 */ /* 0x000ee80000100800 */
[----:B------:R4:W-:Y:S02]  /*c510*/  STL [R1+0x3f8], R2 ;  /* 0x0003f80201007387 */ /* 0x0009e40000100800 */
[----:B----4-:R-:W-:Y:S02]  /*c520*/  IABS R2, R15 ;  /* 0x0000000f00027213 */ /* 0x010fe40000000000 */
[----:B------:R-:W4:Y:S01]  /*c530*/  LDL R15, [R1+0x2ed0] ;  /* 0x002ed000010f7983 */ /* 0x000f220000100800 */
[----:B------:R-:W-:-:S02]  /*c540*/  IABS R4, R16 ;  /* 0x0000001000047213 */ /* 0x000fc40000000000 */
        /* <DEDUP_REMOVED lines=13> */
[----:B------:R-:W-:Y:S01]  /*c620*/  STL [R1+0x3dc], R8 ;  /* 0x0003dc0801007387 */ /* 0x000fe20000100800 */
[----:B------:R-:W-:-:S03]  /*c630*/  IABS R7, R12 ;  /* 0x0000000c00077213 */ /* 0x000fc60000000000 */
[----:B------:R2:W-:Y:S04]  /*c640*/  STL [R1+0x3e4], R6 ;  /* 0x0003e40601007387 */ /* 0x0005e80000100800 */
[----:B------:R5:W-:Y:S04]  /*c650*/  STL [R1+0x3ec], R4 ;  /* 0x0003ec0401007387 */ /* 0x000be80000100800 */
[----:B------:R3:W-:Y:S04]  /*c660*/  STL [R1+0x3f0], R0 ;  /* 0x0003f00001007387 */ /* 0x0007e80000100800 */
[----:B------:R-:W4:Y:S01]  /*c670*/  LDL R12, [R1+0x2ec8] ;  /* 0x002ec800010c7983 */ /* 0x000f220000100800 */
[----:B------:R-:W-:-:S03]  /*c680*/  IMAD.HI.U32 R3, R28, R2, RZ ;  /* 0x000000021c037227 */ /* 0x000fc600078e00ff */
[----:B------:R-:W4:Y:S01]  /*c690*/  LDL R17, [R1+0x2eb8] ;  /* 0x002eb80001117983 */ /* 0x000f220000100800 */
[----:B--2---:R-:W-:-:S03]  /*c6a0*/  IABS R6, R13 ;  /* 0x0000000d00067213 */ /* 0x004fc60000000000 */
[----:B------:R-:W2:Y:S01]  /*c6b0*/  LDL R13, [R1+0x2ecc] ;  /* 0x002ecc00010d7983 */ /* 0x000ea20000100800 */
[----:B------:R-:W-:-:S04]  /*c6c0*/  IMAD.HI.U32 R8, R28, R7, RZ ;  /* 0x000000071c087227 */ /* 0x000fc800078e00ff */
[----:B------:R-:W-:-:S04]  /*c6d0*/  IMAD.HI.U32 R9, R28, R6, RZ ;  /* 0x000000061c097227 */ /* 0x000fc800078e00ff */
[----:B------:R-:W-:Y:S02]  /*c6e0*/  IMAD.MOV R3, RZ, RZ, -R3 ;  /* 0x000000ffff037224 */ /* 0x000fe400078e0a03 */
[----:B------:R-:W-:Y:S02]  /*c6f0*/  IMAD.MOV R8, RZ, RZ, -R8 ;  /* 0x000000ffff087224 */ /* 0x000fe400078e0a08 */
[----:B------:R-:W-:Y:S01]  /*c700*/  IMAD.MOV R9, RZ, RZ, -R9 ;  /* 0x000000ffff097224 */ /* 0x000fe200078e0a09 */
[----:B-----5:R-:W-:Y:S02]  /*c710*/  IABS R4, R18 ;  /* 0x0000001200047213 */ /* 0x020fe40000000000 */
[----:B------:R-:W5:Y:S01]  /*c720*/  LDL R18, [R1+0x2ec4] ;  /* 0x002ec40001127983 */ /* 0x000f620000100800 */
[C---:B------:R-:W-:Y:S02]  /*c730*/  IMAD R25, R29.reuse, R3, R2 ;  /* 0x000000031d197224 */ /* 0x040fe400078e0202 */
[----:B------:R-:W-:-:S02]  /*c740*/  IMAD R7, R29, R8, R7 ;  /* 0x000000081d077224 */ /* 0x000fc400078e0207 */
[----:B------:R-:W-:Y:S01]  /*c750*/  IMAD R6, R29, R9, R6 ;  /* 0x000000091d067224 */ /* 0x000fe200078e0206 */
[----:B---3--:R-:W-:Y:S02]  /*c760*/  IABS R0, R14 ;  /* 0x0000000e00007213 */ /* 0x008fe40000000000 */
[----:B------:R-:W3:Y:S04]  /*c770*/  LDL R14, [R1+0x2ec0] ;  /* 0x002ec000010e7983 */ /* 0x000ee80000100800 */
[----:B------:R-:W-:Y:S04]  /*c780*/  STL [R1+0x3e8], R25 ;  /* 0x0003e81901007387 */ /* 0x000fe80000100800 */
[----:B------:R-:W-:Y:S04]  /*c790*/  STL [R1+0x35a0], R25 ;  /* 0x0035a01901007387 */ /* 0x000fe80000100800 */
        /* <DEDUP_REMOVED lines=12> */
[----:B------:R-:W-:-:S04]  /*c860*/  IMAD.HI.U32 R3, R28, R2, RZ ;  /* 0x000000021c037227 */ /* 0x000fc800078e00ff */
[----:B------:R-:W-:Y:S01]  /*c870*/  IMAD.MOV R3, RZ, RZ, -R3 ;  /* 0x000000ffff037224 */ /* 0x000fe200078e0a03 */
[----:B------:R-:W-:Y:S02]  /*c880*/  IABS R8, R12 ;  /* 0x0000000c00087213 */ /* 0x000fe40000000000 */
[----:B------:R-:W4:Y:S01]  /*c890*/  LDL R12, [R1+0x2eb4] ;  /* 0x002eb400010c7983 */ /* 0x000f220000100800 */
[----:B--2---:R-:W-:-:S03]  /*c8a0*/  IABS R6, R13 ;  /* 0x0000000d00067213 */ /* 0x004fc60000000000 */
[----:B------:R-:W2:Y:S01]  /*c8b0*/  LDL R13, [R1+0x2eb0] ;  /* 0x002eb000010d7983 */ /* 0x000ea20000100800 */
[----:B------:R-:W-:-:S04]  /*c8c0*/  IMAD.HI.U32 R9, R28, R8, RZ ;  /* 0x000000081c097227 */ /* 0x000fc800078e00ff */
[----:B------:R-:W-:-:S04]  /*c8d0*/  IMAD.HI.U32 R7, R28, R6, RZ ;  /* 0x000000061c077227 */ /* 0x000fc800078e00ff */
[----:B------:R-:W-:Y:S02]  /*c8e0*/  IMAD R2, R29, R3, R2 ;  /* 0x000000031d027224 */ /* 0x000fe400078e0202 */
[----:B------:R-:W-:Y:S02]  /*c8f0*/  IMAD.MOV R9, RZ, RZ, -R9 ;  /* 0x000000ffff097224 */ /* 0x000fe400078e0a09 */
[----:B------:R-:W-:Y:S01]  /*c900*/  IMAD.MOV R7, RZ, RZ, -R7 ;  /* 0x000000ffff077224 */ /* 0x000fe200078e0a07 */
[----:B-----5:R-:W-:Y:S02]  /*c910*/  IABS R4, R18 ;  /* 0x0000001200047213 */ /* 0x020fe40000000000 */
[----:B------:R-:W5:Y:S03]  /*c920*/  LDL R18, [R1+0x2ea8] ;  /* 0x002ea80001127983 */ /* 0x000f660000100800 */
[----:B------:R-:W-:-:S04]  /*c930*/  IMAD.HI.U32 R5, R28, R4, RZ ;  /* 0x000000041c057227 */ /* 0x000fc800078e00ff */
        /* <DEDUP_REMOVED lines=12> */
[----:B0-----:R-:W-:-:S03]  /*ca00*/  IABS R2, R17 ;  /* 0x0000001100027213 */ /* 0x001fc60000000000 */
[----:B------:R-:W3:Y:S04]  /*ca10*/  LDL R17, [R1+0x2ea4] ;  /* 0x002ea40001117983 */ /* 0x000ee80000100800 */
[----:B------:R2:W-:Y:S04]  /*ca20*/  STL [R1+0x3c4], R4 ;  /* 0x0003c40401007387 */ /* 0x0005e80000100800 */
[----:B------:R5:W-:Y:S01]  /*ca30*/  STL [R1+0x3c8], R0 ;  /* 0x0003c80001007387 */ /* 0x000be20000100800 */
[----:B----4-:R-:W-:-:S03]  /*ca40*/  IABS R7, R15 ;  /* 0x0000000f00077213 */ /* 0x010fc60000000000 */
[----:B------:R-:W4:Y:S01]  /*ca50*/  LDL R15, [R1+0x2ea0] ;  /* 0x002ea000010f7983 */ /* 0x000f220000100800 */
[----:B------:R-:W-:-:S04]  /*ca60*/  IMAD.HI.U32 R3, R28, R2, RZ ;  /* 0x000000021c037227 */ /* 0x000fc800078e00ff */
[----:B-1----:R-:W-:-:S04]  /*ca70*/  IMAD.HI.U32 R8, R28, R7, RZ ;  /* 0x000000071c087227 */ /* 0x002fc800078e00ff */
[----:B------:R-:W-:Y:S02]  /*ca80*/  IMAD.MOV R3, RZ, RZ, -R3 ;  /* 0x000000ffff037224 */ /* 0x000fe400078e0a03 */
[----:B------:R-:W-:Y:S02]  /*ca90*/  IMAD.MOV R8, RZ, RZ, -R8 ;  /* 0x000000ffff087224 */ /* 0x000fe400078e0a08 */
[C---:B------:R-:W-:Y:S02]  /*caa0*/  IMAD R2, R29.reuse, R3, R2 ;  /* 0x000000031d027224 */ /* 0x040fe400078e0202 */
[----:B------:R-:W-:Y:S01]  /*cab0*/  IMAD R7, R29, R8, R7 ;  /* 0x000000081d077224 */ /* 0x000fe200078e0207 */
[----:B------:R-:W-:Y:S02]  /*cac0*/  IABS R6, R12 ;  /* 0x0000000c00067213 */ /* 0x000fe40000000000 */
[----:B------:R-:W4:Y:S03]  /*cad0*/  LDL R12, [R1+0x2e98] ;  /* 0x002e9800010c7983 */ /* 0x000f260000100800 */
[----:B------:R-:W-:Y:S01]  /*cae0*/  IMAD.HI.U32 R9, R28, R6, RZ ;  /* 0x000000061c097227 */ /* 0x000fe200078e00ff */
[----:B--2---:R-:W-:-:S02]  /*caf0*/  IABS R4, R13 ;  /* 0x0000000d00047213 */ /* 0x004fc40000000000 */
[----:B------:R-:W2:Y:S01]  /*cb00*/  LDL R13, [R1+0x2e9c] ;  /* 0x002e9c00010d7983 */ /* 0x000ea20000100800 */
[----:B------:R-:W-:-:S04]  /*cb10*/  IMAD.MOV R9, RZ, RZ, -R9 ;  /* 0x000000ffff097224 */ /* 0x000fc800078e0a09 */
[----:B------:R-:W-:Y:S02]  /*cb20*/  IMAD R6, R29, R9, R6 ;  /* 0x000000091d067224 */ /* 0x000fe400078e0206 */
[----:B------:R-:W-:-:S04]  /*cb30*/  IMAD.HI.U32 R5, R28, R4, RZ ;  /* 0x000000041c057227 */ /* 0x000fc800078e00ff */
[----:B------:R-:W-:Y:S01]  /*cb40*/  IMAD.MOV R5, RZ, RZ, -R5 ;  /* 0x000000ffff057224 */ /* 0x000fe200078e0a05 */
[----:B-----5:R-:W-:Y:S02]  /*cb50*/  IABS R0, R18 ;  /* 0x0000001200007213 */ /* 0x020fe40000000000 */
[----:B------:R-:W5:Y:S04]  /*cb60*/  LDL R18, [R1+0x2e90] ;  /* 0x002e900001127983 */ /* 0x000f680000100800 */
[----:B------:R3:W-:Y:S04]  /*cb70*/  STL [R1+0x3c0], R2 ;  /* 0x0003c00201007387 */ /* 0x0007e80000100800 */
[----:B------:R-:W-:Y:S04]  /*cb80*/  STL [R1+0x3b8], R7 ;  /* 0x0003b80701007387 */ /* 0x000fe80000100800 */
[----:B------:R4:W-:Y:S01]  /*cb90*/  STL [R1+0x3a4], R6 ;  /* 0x0003a40601007387 */ /* 0x0009e20000100800 */
[----:B------:R-:W-:-:S04]  /*cba0*/  IMAD.HI.U32 R3, R28, R0, RZ ;  /* 0x000000001c037227 */ /* 0x000fc800078e00ff */
        /* <DEDUP_REMOVED lines=9> */
[----:B----4-:R-:W-:-:S03]  /*cc40*/  IABS R6, R15 ;  /* 0x0000000f00067213 */ /* 0x010fc60000000000 */
[----:B------:R-:W4:Y:S01]  /*cc50*/  LDL R15, [R1+0x2e8c] ;  /* 0x002e8c00010f7983 */ /* 0x000f220000100800 */
        /* <DEDUP_REMOVED lines=10> */
[----:B------:R-:W4:Y:S03]  /*cd00*/  LDL R12, [R1+0x2e80] ;  /* 0x002e8000010c7983 */ /* 0x000f260000100800 */
[----:B------:R-:W-:Y:S01]  /*cd10*/  IMAD.HI.U32 R5, R28, R4, RZ ;  /* 0x000000041c057227 */ /* 0x000fe200078e00ff */
[----:B--2---:R-:W-:-:S03]  /*cd20*/  IABS R0, R13 ;  /* 0x0000000d00007213 */ /* 0x004fc60000000000 */
[----:B------:R-:W-:Y:S01]  /*cd30*/  IMAD.MOV R5, RZ, RZ, -R5 ;  /* 0x000000ffff057224 */ /* 0x000fe200078e0a05 */
[----:B------:R-:W2:Y:S01]  /*cd40*/  LDL R13, [R1+0x2e84] ;  /* 0x002e8400010d7983 */ /* 0x000ea20000100800 */
[----:B------:R-:W-:-:S04]  /*cd50*/  IMAD.HI.U32 R3, R28, R0, RZ ;  /* 0x000000001c037227 */ /* 0x000fc800078e00ff */
[----:B------:R-:W-:Y:S02]  /*cd60*/  IMAD.MOV R3, RZ, RZ, -R3 ;  /* 0x000000ffff037224 */ /* 0x000fe400078e0a03 */
[C---:B------:R-:W-:Y:S01]  /*cd70*/  IMAD R4, R29.reuse, R5, R4 ;  /* 0x000000051d047224 */ /* 0x040fe200078e0204 */
[----:B------:R5:W-:Y:S01]  /*cd80*/  STL [R1+0x3a8], R2 ;  /* 0x0003a80201007387 */ /* 0x000be20000100800 */
[----:B------:R-:W-:-:S03]  /*cd90*/  IMAD R0, R29, R3, R0 ;  /* 0x000000031d007224 */ /* 0x000fc600078e0200 */
[----:B------:R-:W-:Y:S04]  /*cda0*/  STL [R1+0x38c], R8 ;  /* 0x00038c0801007387 */ /* 0x000fe80000100800 */
[----:B------:R-:W-:Y:S04]  /*cdb0*/  STL [R1+0x394], R6 ;  /* 0x0003940601007387 */ /* 0x000fe80000100800 */
[----:B------:R4:W-:Y:S01]  /*cdc0*/  STL [R1+0x39c], R4 ;  /* 0x00039c0401007387 */ /* 0x0009e20000100800 */
[----:B-----5:R-:W-:-:S03]  /*cdd0*/  IABS R2, R18 ;  /* 0x0000001200027213 */ /* 0x020fc60000000000 */
[----:B------:R-:W5:Y:S04]  /*cde0*/  LDL R18, [R1+0x2e78] ;  /* 0x002e780001127983 */ /* 0x000f680000100800 */
[----:B------:R0:W-:Y:S01]  /*cdf0*/  STL [R1+0x3a0], R0 ;  /* 0x0003a00001007387 */ /* 0x0001e20000100800 */
[----:B---3--:R-:W-:-:S03]  /*ce00*/  IABS R7, R14 ;  /* 0x0000000e00077213 */ /* 0x008fc60000000000 */
[----:B------:R-:W3:Y:S04]  /*ce10*/  LDL R16, [R1+0x2e70] ;  /* 0x002e700001107983 */ /* 0x000ee80000100800 */
[----:B------:R-:W3:Y:S01]  /*ce20*/  LDL R14, [R1+0x2e7c] ;  /* 0x002e7c00010e7983 */ /* 0x000ee20000100800 */
[----:B----4-:R-:W-:-:S03]  /*ce30*/  IABS R4, R15 ;  /* 0x0000000f00047213 */ /* 0x010fc60000000000 */
[----:B------:R-:W4:Y:S01]  /*ce40*/  LDL R15, [R1+0x2e74] ;  /* 0x002e7400010f7983 */ /* 0x000f220000100800 */
[----:B------:R-:W-:Y:S01]  /*ce50*/  IABS R6, R17 ;  /* 0x0000001100067213 */ /* 0x000fe20000000000 */
[C---:B------:R-:W-:Y:S02]  /*ce60*/  IMAD.HI.U32 R3, R28.reuse, R2, RZ ;  /* 0x000000021c037227 */ /* 0x040fe400078e00ff */
[----:B------:R-:W4:Y:S02]  /*ce70*/  LDL R17, [R1+0x2e68] ;  /* 0x002e680001117983 */ /* 0x000f240000100800 */
        /* <DEDUP_REMOVED lines=9> */
[----:B------:R-:W-:Y:S01]  /*cf10*/  STL [R1+0x390], R7 ;  /* 0x0003900701007387 */ /* 0x000fe20000100800 */
[----:B------:R-:W-:-:S03]  /*cf20*/  IMAD.HI.U32 R5, R28, R4, RZ ;  /* 0x000000041c057227 */ /* 0x000fc600078e00ff */
[----:B------:R3:W-:Y:S01]  /*cf30*/  STL [R1+0x37c], R6 ;  /* 0x00037c0601007387 */ /* 0x0007e20000100800 */
[----:B------:R-:W-:-:S04]  /*cf40*/  IMAD.MOV R5, RZ, RZ, -R5 ;  /* 0x000000ffff057224 */ /* 0x000fc800078e0a05 */
[----:B------:R-:W-:Y:S01]  /*cf50*/  IMAD R4, R29, R5, R4 ;  /* 0x000000051d047224 */ /* 0x000fe200078e0204 */
[----:B0-----:R-:W-:Y:S02]  /*cf60*/  IABS R0, R12 ;  /* 0x0000000c00007213 */ /* 0x001fe40000000000 */
[----:B------:R-:W4:Y:S03]  /*cf70*/  LDL R12, [R1+0x2e6c] ;  /* 0x002e6c00010c7983 */ /* 0x000f260000100800 */
[----:B------:R-:W-:-:S04]  /*cf80*/  IMAD.HI.U32 R3, R28, R0, RZ ;  /* 0x000000001c037227 */ /* 0x000fc800078e00ff */
[----:B------:R-:W-:Y:S01]  /*cf90*/  IMAD.MOV R3, RZ, RZ, -R3 ;  /* 0x000000ffff037224 */ /* 0x000fe200078e0a03 */
[----:B--2---:R-:W-:-:S03]  /*cfa0*/  IABS R2, R13 ;  /* 0x0000000d00027213 */ /* 0x004fc60000000000 */
[----:B------:R-:W-:Y:S01]  /*cfb0*/  IMAD R0, R29, R3, R0 ;  /* 0x000000031d007224 */ /* 0x000fe200078e0200 */
[----:B------:R-:W-:Y:S04]  /*cfc0*/  STL [R1+0x384], R4 ;  /* 0x0003840401007387 */ /* 0x000fe80000100800 */
[----:B------:R-:W2:Y:S04]  /*cfd0*/  LDL R13, [R1+0x2e60] ;  /* 0x002e6000010d7983 */ /* 0x000ea80000100800 */
[----:B------:R4:W-:Y:S01]  /*cfe0*/  STL [R1+0x388], R0 ;  /* 0x0003880001007387 */ /* 0x0009e20000100800 */
[----:B-----5:R-:W-:-:S03]  /*cff0*/  IABS R8, R18 ;  /* 0x0000001200087213 */ /* 0x020fc60000000000 */
[----:B------:R-:W5:Y:S01]  /*d000*/  LDL R18, [R1+0x2e58] ;  /* 0x002e580001127983 */ /* 0x000f620000100800 */
[----:B---3--:R-:W-:-:S03]  /*d010*/  IABS R6, R14 ;  /* 0x0000000e00067213 */ /* 0x008fc60000000000 */
[----:B------:R-:W3:Y:S01]  /*d020*/  LDL R14, [R1+0x2e64] ;  /* 0x002e6400010e7983 */ /* 0x000ee20000100800 */
[----:B----4-:R-:W-:-:S03]  /*d030*/  IABS R0, R15 ;  /* 0x0000000f00007213 */ /* 0x010fc60000000000 */
[----:B------:R-:W4:Y:S01]  /*d040*/  LDL R15, [R1+0x2e5c] ;  /* 0x002e5c00010f7983 */ /* 0x000f220000100800 */
        /* <DEDUP_REMOVED lines=15> */
[----:B------:R2:W-:Y:S01]  /*d140*/  STL [R1+0x36c], R6 ;  /* 0x00036c0601007387 */ /* 0x0005e20000100800 */
[----:B------:R-:W-:-:S03]  /*d150*/  IMAD.HI.U32 R3, R28, R0, RZ ;  /* 0x000000001c037227 */ /* 0x000fc600078e00ff */
[----:B------:R-:W-:Y:S01]  /*d160*/  STL [R1+0x374], R4 ;  /* 0x0003740401007387 */ /* 0x000fe20000100800 */
[----:B------:R-:W-:-:S03]  /*d170*/  IABS R7, R12 ;  /* 0x0000000c00077213 */ /* 0x000fc60000000000 */
[----:B------:R-:W4:Y:S01]  /*d180*/  LDL R12, [R1+0x2e50] ;  /* 0x002e5000010c7983 */ /* 0x000f220000100800 */
[----:B------:R-:W-:-:S04]  /*d190*/  IMAD.MOV R3, RZ, RZ, -R3 ;  /* 0x000000ffff037224 */ /* 0x000fc800078e0a03 */
[----:B------:R-:W-:Y:S01]  /*d1a0*/  IMAD R0, R29, R3, R0 ;  /* 0x000000031d007224 */ /* 0x000fe200078e0200 */
[----:B0-----:R-:W-:-:S04]  /*d1b0*/  IABS R2, R17 ;  /* 0x0000001100027213 */ /* 0x001fc80000000000 */
[----:B------:R5:W-:Y:S01]  /*d1c0*/  STL [R1+0x378], R0 ;  /* 0x0003780001007387 */ /* 0x000be20000100800 */
[----:B--2---:R-:W-:-:S03]  /*d1d0*/  IABS R6, R13 ;  /* 0x0000000d00067213 */ /* 0x004fc60000000000 */
[----:B------:R-:W2:Y:S01]  /*d1e0*/  LDL R13, [R1+0x2e54] ;  /* 0x002e5400010d7983 */ /* 0x000ea20000100800 */
[----:B------:R-:W-:-:S04]  /*d1f0*/  IMAD.HI.U32 R3, R28, R2, RZ ;  /* 0x000000021c037227 */ /* 0x000fc800078e00ff */
[----:B------:R-:W-:-:S04]  /*d200*/  IMAD.MOV R3, RZ, RZ, -R3 ;  /* 0x000000ffff037224 */ /* 0x000fc800078e0a03 */
[----:B------:R-:W-:Y:S01]  /*d210*/  IMAD R2, R29, R3, R2 ;  /* 0x000000031d027224 */ /* 0x000fe200078e0202 */
[----:B-----5:R-:W-:Y:S02]  /*d220*/  IABS R0, R18 ;  /* 0x0000001200007213 */ /* 0x020fe40000000000 */
[----:B------:R-:W5:Y:S01]  /*d230*/  LDL R18, [R1+0x2e4c] ;  /* 0x002e4c0001127983 */ /* 0x000f620000100800 */
[----:B---3--:R-:W-:-:S03]  /*d240*/  IABS R4, R14 ;  /* 0x0000000e00047213 */ /* 0x008fc60000000000 */
[----:B------:R-:W3:Y:S04]  /*d250*/  LDL R14, [R1+0x2e48] ;  /* 0x002e4800010e7983 */ /* 0x000ee80000100800 */
[----:B------:R4:W-:Y:S02]  /*d260*/  STL [R1+0x370], R2 ;  /* 0x0003700201007387 */ /* 0x0009e40000100800 */
[----:B----4-:R-:W-:Y:S02]  /*d270*/  IABS R2, R15 ;  /* 0x0000000f00027213 */ /* 0x010fe40000000000 */
[----:B------:R-:W4:Y:S01]  /*d280*/  LDL R15, [R1+0x2e40] ;  /* 0x002e4000010f7983 */ /* 0x000f220000100800 */
        /* <DEDUP_REMOVED lines=14> */
[----:B------:R-:W4:Y:S04]  /*d370*/  LDL R17, [R1+0x2e44] ;  /* 0x002e440001117983 */ /* 0x000f280000100800 */
[----:B------:R-:W-:Y:S04]  /*d380*/  STL [R1+0x35c], R4 ;  /* 0x00035c0401007387 */ /* 0x000fe80000100800 */
[----:B------:R5:W-:Y:S01]  /*d390*/  STL [R1+0x360], R0 ;  /* 0x0003600001007387 */ /* 0x000be20000100800 */
[----:B------:R-:W-:-:S03]  /*d3a0*/  IABS R8, R12 ;  /* 0x0000000c00087213 */ /* 0x000fc60000000000 */
[----:B------:R-:W4:Y:S01]  /*d3b0*/  LDL R12, [R1+0x2e38] ;  /* 0x002e3800010c7983 */ /* 0x000f220000100800 */
[----:B------:R-:W-:-:S04]  /*d3c0*/  IMAD.HI.U32 R3, R28, R2, RZ ;  /* 0x000000021c037227 */ /* 0x000fc800078e00ff */
[C---:B------:R-:W-:Y:S01]  /*d3d0*/  IMAD.HI.U32 R9, R28.reuse, R8, RZ ;  /* 0x000000081c097227 */ /* 0x040fe200078e00ff */
[----:B--2---:R-:W-:Y:S02]  /*d3e0*/  IABS R6, R13 ;  /* 0x0000000d00067213 */ /* 0x004fe40000000000 */
[----:B------:R-:W2:Y:S01]  /*d3f0*/  LDL R13, [R1+0x2e3c] ;  /* 0x002e3c00010d7983 */ /* 0x000ea20000100800 */
[----:B------:R-:W-:Y:S02]  /*d400*/  IMAD.MOV R3, RZ, RZ, -R3 ;  /* 0x000000ffff037224 */ /* 0x000fe400078e0a03 */
[----:B------:R-:W-:-:S04]  /*d410*/  IMAD.HI.U32 R7, R28, R6, RZ ;  /* 0x000000061c077227 */ /* 0x000fc800078e00ff */
[----:B------:R-:W-:Y:S02]  /*d420*/  IMAD.MOV R9, RZ, RZ, -R9 ;  /* 0x000000ffff097224 */ /* 0x000fe400078e0a09 */
[----:B------:R-:W-:Y:S02]  /*d430*/  IMAD.MOV R7, RZ, RZ, -R7 ;  /* 0x000000ffff077224 */ /* 0x000fe400078e0a07 */
[C---:B------:R-:W-:Y:S02]  /*d440*/  IMAD R2, R29.reuse, R3, R2 ;  /* 0x000000031d027224 */ /* 0x040fe400078e0202 */
[C---:B------:R-:W-:Y:S02]  /*d450*/  IMAD R8, R29.reuse, R9, R8 ;  /* 0x000000091d087224 */ /* 0x040fe400078e0208 */
[----:B------:R-:W-:Y:S01]  /*d460*/  IMAD R6, R29, R7, R6 ;  /* 0x000000071d067224 */ /* 0x000fe200078e0206 */
[----:B-----5:R-:W-:Y:S02]  /*d470*/  IABS R0, R18 ;  /* 0x0000001200007213 */ /* 0x020fe40000000000 */
[----:B------:R-:W5:Y:S01]  /*d480*/  LDL R18, [R1+0x2e34] ;  /* 0x002e340001127983 */ /* 0x000f620000100800 */
[----:B---3--:R-:W-:-:S03]  /*d490*/  IABS R4, R14 ;  /* 0x0000000e00047213 */ /* 0x008fc60000000000 */
[----:B------:R-:W3:Y:S04]  /*d4a0*/  LDL R14, [R1+0x2e30] ;  /* 0x002e3000010e7983 */ /* 0x000ee80000100800 */
        /* <DEDUP_REMOVED lines=14> */
[----:B------:R-:W4:Y:S04]  /*d590*/  LDL R17, [R1+0x2e2c] ;  /* 0x002e2c0001117983 */ /* 0x000f280000100800 */
[----:B------:R3:W-:Y:S01]  /*d5a0*/  STL [R1+0x350], R0 ;  /* 0x0003500001007387 */ /* 0x0007e20000100800 */
[----:B0-----:R-:W-:-:S03]  /*d5b0*/  IABS R6, R12 ;  /* 0x0000000c00067213 */ /* 0x001fc60000000000 */
[----:B------:R-:W4:Y:S01]  /*d5c0*/  LDL R12, [R1+0x2e20] ;  /* 0x002e2000010c7983 */ /* 0x000f220000100800 */
[----:B------:R-:W-:Y:S02]  /*d5d0*/  IMAD.MOV R3, RZ, RZ, -R3 ;  /* 0x000000ffff037224 */ /* 0x000fe400078e0a03 */
[----:B------:R-:W-:-:S04]  /*d5e0*/  IMAD.HI.U32 R8, R28, R7, RZ ;  /* 0x000000071c087227 */ /* 0x000fc800078e00ff */
[C---:B------:R-:W-:Y:S01]  /*d5f0*/  IMAD.HI.U32 R9, R28.reuse, R6, RZ ;  /* 0x000000061c097227 */ /* 0x040fe200078e00ff */
[----:B--2---:R-:W-:Y:S02]  /*d600*/  IABS R4, R13 ;  /* 0x0000000d00047213 */ /* 0x004fe40000000000 */
[----:B------:R-:W2:Y:S01]  /*d610*/  LDL R13, [R1+0x2e24] ;  /* 0x002e2400010d7983 */ /* 0x000ea20000100800 */
        /* <DEDUP_REMOVED lines=9> */
[----:B------:R-:W3:Y:S03]  /*d6b0*/  LDL R14, [R1+0x2e18] ;  /* 0x002e1800010e7983 */ /* 0x000ee60000100800 */
[----:B------:R-:W-:-:S04]  /*d6c0*/  IMAD.HI.U32 R3, R28, R0, RZ ;  /* 0x000000001c037227 */ /* 0x000fc800078e00ff */
[----:B------:R-:W-:Y:S01]  /*d6d0*/  IMAD.MOV R3, RZ, RZ, -R3 ;  /* 0x000000ffff037224 */ /* 0x000fe200078e0a03 */
[----:B------:R5:W-:Y:S03]  /*d6e0*/  STL [R1+0x348], R2 ;  /* 0x0003480201007387 */ /* 0x000be60000100800 */
[----:B------:R-:W-:Y:S01]  /*d6f0*/  IMAD R0, R29, R3, R0 ;  /* 0x000000031d007224 */ /* 0x000fe200078e0200 */
[----:B------:R-:W-:Y:S04]  /*d700*/  STL [R1+0x340], R7 ;  /* 0x0003400701007387 */ /* 0x000fe80000100800 */
[----:B------:R0:W-:Y:S01]  /*d710*/  STL [R1+0x32c], R6 ;  /* 0x00032c0601007387 */ /* 0x0001e20000100800 */
[----:B-----5:R-:W-:-:S03]  /*d720*/  IABS R2, R18 ;  /* 0x0000001200027213 */ /* 0x020fc60000000000 */
[----:B------:R1:W-:Y:S04]  /*d730*/  STL [R1+0x334], R4 ;  /* 0x0003340401007387 */ /* 0x0003e80000100800 */
[----:B------:R-:W5:Y:S01]  /*d740*/  LDL R18, [R1+0x2e1c] ;  /* 0x002e1c0001127983 */ /* 0x000f620000100800 */
[----:B----4-:R-:W-:-:S03]  /*d750*/  IABS R8, R15 ;  /* 0x0000000f00087213 */ /* 0x010fc60000000000 */
[----:B------:R2:W-:Y:S04]  /*d760*/  STL [R1+0x338], R0 ;  /* 0x0003380001007387 */ /* 0x0005e80000100800 */
[----:B------:R-:W4:Y:S01]  /*d770*/  LDL R15, [R1+0x2e10] ;  /* 0x002e1000010f7983 */ /* 0x000f220000100800 */
[----:B------:R-:W-:-:S03]  /*d780*/  IMAD.HI.U32 R3, R28, R2, RZ ;  /* 0x000000021c037227 */ /* 0x000fc600078e00ff */
[----:B------:R-:W5:Y:S01]  /*d790*/  LDL R16, [R1+0x2e14] ;  /* 0x002e140001107983 */ /* 0x000f620000100800 */
[----:B------:R-:W-:-:S04]  /*d7a0*/  IMAD.HI.U32 R9, R28, R8, RZ ;  /* 0x000000081c097227 */ /* 0x000fc800078e00ff */
[----:B------:R-:W-:Y:S02]  /*d7b0*/  IMAD.MOV R3, RZ, RZ, -R3 ;  /* 0x000000ffff037224 */ /* 0x000fe400078e0a03 */
[----:B------:R-:W-:Y:S02]  /*d7c0*/  IMAD.MOV R9, RZ, RZ, -R9 ;  /* 0x000000ffff097224 */ /* 0x000fe400078e0a09 */
[C---:B------:R-:W-:Y:S02]  /*d7d0*/  IMAD R2, R29.reuse, R3, R2 ;  /* 0x000000031d027224 */ /* 0x040fe400078e0202 */
[----:B------:R-:W-:Y:S01]  /*d7e0*/  IMAD R8, R29, R9, R8 ;  /* 0x000000091d087224 */ /* 0x000fe200078e0208 */
[----:B0-----:R-:W-:Y:S02]  /*d7f0*/  IABS R6, R17 ;  /* 0x0000001100067213 */ /* 0x001fe40000000000 */
[----:B------:R-:W5:Y:S03]  /*d800*/  LDL R17, [R1+0x2e0c] ;  /* 0x002e0c0001117983 */ /* 0x000f660000100800 */
[----:B------:R-:W-:Y:S01]  /*d810*/  IMAD.HI.U32 R7, R28, R6, RZ ;  /* 0x000000061c077227 */ /* 0x000fe200078e00ff */
[----:B-1----:R-:W-:-:S02]  /*d820*/  IABS R4, R12 ;  /* 0x0000000c00047213 */ /* 0x002fc40000000000 */
[----:B------:R-:W5:Y:S01]  /*d830*/  LDL R12, [R1+0x2e08] ;  /* 0x002e0800010c7983 */ /* 0x000f620000100800 */
[----:B------:R-:W-:Y:S02]  /*d840*/  IMAD.MOV R7, RZ, RZ, -R7 ;  /* 0x000000ffff077224 */ /* 0x000fe400078e0a07 */
[----:B------:R-:W-:-:S04]  /*d850*/  IMAD.HI.U32 R5, R28, R4, RZ ;  /* 0x000000041c057227 */ /* 0x000fc800078e00ff */
[----:B------:R-:W-:Y:S02]  /*d860*/  IMAD.MOV R5, RZ, RZ, -R5 ;  /* 0x000000ffff057224 */ /* 0x000fe400078e0a05 */
[C---:B------:R-:W-:Y:S01]  /*d870*/  IMAD R6, R29.reuse, R7, R6 ;  /* 0x000000071d067224 */ /* 0x040fe200078e0206 */
[----:B------:R3:W-:Y:S01]  /*d880*/  STL [R1+0x330], R2 ;  /* 0x0003300201007387 */ /* 0x0007e20000100800 */
[----:B------:R-:W-:-:S03]  /*d890*/  IMAD R4, R29, R5, R4 ;  /* 0x000000051d047224 */ /* 0x000fc600078e0204 */
[----:B------:R-:W-:Y:S01]  /*d8a0*/  STL [R1+0x314], R8 ;  /* 0x0003140801007387 */ /* 0x000fe20000100800 */
[----:B--2---:R-:W-:-:S03]  /*d8b0*/  IABS R0, R13 ;  /* 0x0000000d00007213 */ /* 0x004fc60000000000 */
[----:B------:R4:W-:Y:S04]  /*d8c0*/  STL [R1+0x31c], R6 ;  /* 0x00031c0601007387 */ /* 0x0009e80000100800 */
[----:B------:R-:W2:Y:S04]  /*d8d0*/  LDL R13, [R1+0x2e00] ;  /* 0x002e0000010d7983 */ /* 0x000ea80000100800 */
[----:B------:R0:W-:Y:S01]  /*d8e0*/  STL [R1+0x324], R4 ;  /* 0x0003240401007387 */ /* 0x0001e20000100800 */
[----:B------:R-:W-:-:S04]  /*d8f0*/  IMAD.HI.U32 R3, R28, R0, RZ ;  /* 0x000000001c037227 */ /* 0x000fc800078e00ff */
[----:B------:R-:W-:-:S04]  /*d900*/  IMAD.MOV R3, RZ, RZ, -R3 ;  /* 0x000000ffff037224 */ /* 0x000fc800078e0a03 */
[----:B------:R-:W-:Y:S01]  /*d910*/  IMAD R0, R29, R3, R0 ;  /* 0x000000031d007224 */ /* 0x000fe200078e0200 */
[----:B---3--:R-:W-:Y:S02]  /*d920*/  IABS R2, R14 ;  /* 0x0000000e00027213 */ /* 0x008fe40000000000 */
[----:B------:R-:W3:Y:S04]  /*d930*/  LDL R14, [R1+0x2e04] ;  /* 0x002e0400010e7983 */ /* 0x000ee80000100800 */
[----:B------:R1:W-:Y:S01]  /*d940*/  STL [R1+0x328], R0 ;  /* 0x0003280001007387 */ /* 0x0003e20000100800 */
[----:B----4-:R-:W-:-:S03]  /*d950*/  IABS R6, R15 ;  /* 0x0000000f00067213 */ /* 0x010fc60000000000 */
[----:B------:R-:W4:Y:S01]  /*d960*/  LDL R15, [R1+0x2dfc] ;  /* 0x002dfc00010f7983 */ /* 0x000f220000100800 */
[----:B-----5:R-:W-:-:S03]  /*d970*/  IABS R7, R18 ;  /* 0x0000001200077213 */ /* 0x020fc60000000000 */
[----:B------:R-:W5:Y:S01]  /*d980*/  LDL R18, [R1+0x2df8] ;  /* 0x002df80001127983 */ /* 0x000f620000100800 */
[----:B------:R-:W-:Y:S01]  /*d990*/  IMAD.HI.U32 R3, R28, R2, RZ ;  /* 0x000000021c037227 */ /* 0x000fe200078e00ff */
[----:B0-----:R-:W-:-:S03]  /*d9a0*/  IABS R4, R16 ;  /* 0x0000001000047213 */ /* 0x001fc60000000000 */
[----:B------:R-:W-:Y:S02]  /*d9b0*/  IMAD.MOV R3, RZ, RZ, -R3 ;  /* 0x000000ffff037224 */ /* 0x000fe400078e0a03 */
[----:B------:R-:W-:-:S04]  /*d9c0*/  IMAD.HI.U32 R8, R28, R7, RZ ;  /* 0x000000071c087227 */ /* 0x000fc800078e00ff */
        /* <DEDUP_REMOVED lines=9> */
[----:B-1----:R-:W-:Y:S02]  /*da60*/  IABS R0, R12 ;  /* 0x0000000c00007213 */ /* 0x002fe40000000000 */
[----:B------:R-:W5:Y:S03]  /*da70*/  LDL R12, [R1+0x2df0] ;  /* 0x002df000010c7983 */ /* 0x000f660000100800 */
[----:B------:R-:W-:-:S04]  /*da80*/  IMAD.HI.U32 R3, R28, R0, RZ ;  /* 0x000000001c037227 */ /* 0x000fc800078e00ff */
[----:B------:R-:W-:Y:S01]  /*da90*/  IMAD.MOV R3, RZ, RZ, -R3 ;  /* 0x000000ffff037224 */ /* 0x000fe200078e0a03 */
[----:B------:R0:W-:Y:S03]  /*daa0*/  STL [R1+0x320], R2 ;  /* 0x0003200201007387 */ /* 0x0001e60000100800 */
[----:B------:R-:W-:Y:S01]  /*dab0*/  IMAD R0, R29, R3, R0 ;  /* 0x000000031d007224 */ /* 0x000fe200078e0200 */
[----:B------:R-:W-:Y:S04]  /*dac0*/  STL [R1+0x318], R7 ;  /* 0x0003180701007387 */ /* 0x000fe80000100800 */
[----:B------:R3:W-:Y:S01]  /*dad0*/  STL [R1+0x304], R6 ;  /* 0x0003040601007387 */ /* 0x0007e20000100800 */
[----:B--2---:R-:W-:-:S03]  /*dae0*/  IABS R8, R13 ;  /* 0x0000000d00087213 */ /* 0x004fc60000000000 */
[----:B------:R-:W-:Y:S04]  /*daf0*/  STL [R1+0x30c], R4 ;  /* 0x00030c0401007387 */ /* 0x000fe80000100800 */
[----:B------:R-:W2:Y:S04]  /*db00*/  LDL R13, [R1+0x2df4] ;  /* 0x002df400010d7983 */ /* 0x000ea80000100800 */
[----:B------:R4:W-:Y:S01]  /*db10*/  STL [R1+0x310], R0 ;  /* 0x0003100001007387 */ /* 0x0009e20000100800 */
[----:B0-----:R-:W-:-:S03]  /*db20*/  IABS R2, R17 ;  /* 0x0000001100027213 */ /* 0x001fc60000000000 */
[----:B------:R-:W2:Y:S02]  /*db30*/  LDL R17, [R1+0x2dec] ;  /* 0x002dec0001117983 */ /* 0x000ea40000100800 */
[----:B------:R-:W-:-:S04]  /*db40*/  IMAD.HI.U32 R3, R28, R2, RZ ;  /* 0x000000021c037227 */ /* 0x000fc800078e00ff */
[----:B------:R-:W-:-:S04]  /*db50*/  IMAD.MOV R3, RZ, RZ, -R3 ;  /* 0x000000ffff037224 */ /* 0x000fc800078e0a03 */
[----:B------:R-:W-:Y:S01]  /*db60*/  IMAD R2, R29, R3, R2 ;  /* 0x000000031d027224 */ /* 0x000fe200078e0202 */
[----:B---3--:R-:W-:Y:S02]  /*db70*/  IABS R6, R14 ;  /* 0x0000000e00067213 */ /* 0x008fe40000000000 */
[----:B------:R-:W3:Y:S01]  /*db80*/  LDL R14, [R1+0x2de8] ;  /* 0x002de800010e7983 */ /* 0x000ee20000100800 */
[----:B----4-:R-:W-:-:S03]  /*db90*/  IABS R0, R15 ;  /* 0x0000000f00007213 */ /* 0x010fc60000000000 */
[----:B------:R-:W4:Y:S01]  /*dba0*/  LDL R15, [R1+0x2de0] ;  /* 0x002de000010f7983 */ /* 0x000f220000100800 */
[----:B-----5:R-:W-:-:S03]  /*dbb0*/  IABS R4, R18 ;  /* 0x0000001200047213 */ /* 0x020fc60000000000 */
[----:B------:R0:W-:Y:S04]  /*dbc0*/  STL [R1+0x308], R2 ;  /* 0x0003080201007387 */ /* 0x0001e80000100800 */
[----:B------:R-:W5:Y:S01]  /*dbd0*/  LDL R18, [R1+0x2de4] ;  /* 0x002de40001127983 */ /* 0x000f620000100800 */
[----:B------:R-:W-:-:S04]  /*dbe0*/  IMAD.HI.U32 R9, R28, R8, RZ ;  /* 0x000000081c097227 */ /* 0x000fc800078e00ff */
[----:B------:R-:W-:-:S04]  /*dbf0*/  IMAD.HI.U32 R7, R28, R6, RZ ;  /* 0x000000061c077227 */ /* 0x000fc800078e00ff */
[----:B------:R-:W-:-:S04]  /*dc00*/  IMAD.HI.U32 R5, R28, R4, RZ ;  /* 0x000000041c057227 */ /* 0x000fc800078e00ff */
[----:B------:R-:W-:Y:S02]  /*dc10*/  IMAD.MOV R9, RZ, RZ, -R9 ;  /* 0x000000ffff097224 */ /* 0x000fe400078e0a09 */
[----:B------:R-:W-:Y:S02]  /*dc20*/  IMAD.MOV R7, RZ, RZ, -R7 ;  /* 0x000000ffff077224 */ /* 0x000fe400078e0a07 */
[----:B------:R-:W-:-:S04]  /*dc30*/  IMAD.HI.U32 R3, R28, R0, RZ ;  /* 0x000000001c037227 */ /* 0x000fc800078e00ff */
[----:B------:R-:W-:Y:S02]  /*dc40*/  IMAD.MOV R5, RZ, RZ, -R5 ;  /* 0x000000ffff057224 */ /* 0x000fe400078e0a05 */
[C---:B------:R-:W-:Y:S02]  /*dc50*/  IMAD R8, R29.reuse, R9, R8 ;  /* 0x000000091d087224 */ /* 0x040fe400078e0208 */
[C---:B------:R-:W-:Y:S02]  /*dc60*/  IMAD R6, R29.reuse, R7, R6 ;  /* 0x000000071d067224 */ /* 0x040fe400078e0206 */
[----:B------:R-:W-:Y:S02]  /*dc70*/  IMAD.MOV R3, RZ, RZ, -R3 ;  /* 0x000000ffff037224 */ /* 0x000fe400078e0a03 */
[C---:B------:R-:W-:Y:S01]  /*dc80*/  IMAD R23, R29.reuse, R5, R4 ;  /* 0x000000051d177224 */ /* 0x040fe200078e0204 */
[----:B------:R1:W-:Y:S01]  /*dc90*/  STL [R1+0x2ec], R8 ;  /* 0x0002ec0801007387 */ /* 0x0003e20000100800 */
[----:B------:R-:W-:-:S03]  /*dca0*/  IMAD R0, R29, R3, R0 ;  /* 0x000000031d007224 */ /* 0x000fc600078e0200 */
[----:B------:R3:W-:Y:S01]  /*dcb0*/  STL [R1+0x2f4], R6 ;  /* 0x0002f40601007387 */ /* 0x0007e20000100800 */
[----:B0-----:R-:W-:-:S03]  /*dcc0*/  IABS R2, R12 ;  /* 0x0000000c00027213 */ /* 0x001fc60000000000 */
[----:B------:R-:W-:Y:S04]  /*dcd0*/  STL [R1+0x35a4], R23 ;  /* 0x0035a41701007387 */ /* 0x000fe80000100800 */
[----:B------:R-:W5:Y:S04]  /*dce0*/  LDL R12, [R1+0x2dd8] ;  /* 0x002dd800010c7983 */ /* 0x000f680000100800 */
[----:B------:R4:W-:Y:S01]  /*dcf0*/  STL [R1+0x300], R0 ;  /* 0x0003000001007387 */ /* 0x0009e20000100800 */
[----:B--2---:R-:W-:-:S03]  /*dd00*/  IABS R7, R13 ;  /* 0x0000000d00077213 */ /* 0x004fc60000000000 */
[----:B------:R-:W2:Y:S01]  /*dd10*/  LDL R13, [R1+0x2ddc] ;  /* 0x002ddc00010d7983 */ /* 0x000ea20000100800 */
[----:B------:R-:W-:-:S03]  /*dd20*/  IABS R4, R17 ;  /* 0x0000001100047213 */ /* 0x000fc60000000000 */
[----:B------:R-:W2:Y:S01]  /*dd30*/  LDL R17, [R1+0x2dd0] ;  /* 0x002dd00001117983 */ /* 0x000ea20000100800 */
[----:B------:R-:W-:-:S04]  /*dd40*/  IMAD.HI.U32 R3, R28, R2, RZ ;  /* 0x000000021c037227 */ /* 0x000fc800078e00ff */
[----:B-1----:R-:W-:-:S04]  /*dd50*/  IMAD.HI.U32 R8, R28, R7, RZ ;  /* 0x000000071c087227 */ /* 0x002fc800078e00ff */
[----:B------:R-:W-:Y:S02]  /*dd60*/  IMAD.MOV R3, RZ, RZ, -R3 ;  /* 0x000000ffff037224 */ /* 0x000fe400078e0a03 */
[----:B------:R-:W-:Y:S02]  /*dd70*/  IMAD.MOV R8, RZ, RZ, -R8 ;  /* 0x000000ffff087224 */ /* 0x000fe400078e0a08 */
[C---:B------:R-:W-:Y:S02]  /*dd80*/  IMAD R2, R29.reuse, R3, R2 ;  /* 0x000000031d027224 */ /* 0x040fe400078e0202 */
[----:B------:R-:W-:Y:S01]  /*dd90*/  IMAD R7, R29, R8, R7 ;  /* 0x000000081d077224 */ /* 0x000fe200078e0207 */
[----:B---3--:R-:W-:Y:S02]  /*dda0*/  IABS R6, R14 ;  /* 0x0000000e00067213 */ /* 0x008fe40000000000 */
[----:B------:R-:W3:Y:S03]  /*ddb0*/  LDL R14, [R1+0x2dd4] ;  /* 0x002dd400010e7983 */ /* 0x000ee60000100800 */
[----:B------:R-:W-:-:S04]  /*ddc0*/  IMAD.HI.U32 R9, R28, R6, RZ ;  /* 0x000000061c097227 */ /* 0x000fc800078e00ff */
[----:B------:R-:W-:-:S04]  /*ddd0*/  IMAD.MOV R9, RZ, RZ, -R9 ;  /* 0x000000ffff097224 */ /* 0x000fc800078e0a09 */
[----:B------:R-:W-:Y:S01]  /*dde0*/  IMAD R6, R29, R9, R6 ;  /* 0x000000091d067224 */ /* 0x000fe200078e0206 */
[----:B----4-:R-:W-:Y:S02]  /*ddf0*/  IABS R0, R15 ;  /* 0x0000000f00007213 */ /* 0x010fe40000000000 */
[----:B------:R-:W4:Y:S04]  /*de00*/  LDL R15, [R1+0x2dc8] ;  /* 0x002dc800010f7983 */ /* 0x000f280000100800 */
        /* <DEDUP_REMOVED lines=11> */
[----:B------:R-:W-:Y:S04]  /*dec0*/  STL [R1+0x2e4], R4 ;  /* 0x0002e40401007387 */ /* 0x000fe80000100800 */
[----:B------:R0:W-:Y:S01]  /*ded0*/  STL [R1+0x2e8], R0 ;  /* 0x0002e80001007387 */ /* 0x0001e20000100800 */
[C---:B------:R-:W-:Y:S01]  /*dee0*/  IMAD.HI.U32 R3, R28.reuse, R2, RZ ;  /* 0x000000021c037227 */ /* 0x040fe200078e00ff */
[----:B------:R-:W-:Y:S02]  /*def0*/  IABS R8, R12 ;  /* 0x0000000c00087213 */ /* 0x000fe40000000000 */
[----:B------:R-:W5:Y:S03]  /*df00*/  LDL R12, [R1+0x2dc4] ;  /* 0x002dc400010c7983 */ /* 0x000f660000100800 */
[----:B------:R-:W-:-:S04]  /*df10*/  IMAD.HI.U32 R9, R28, R8, RZ ;  /* 0x000000081c097227 */ /* 0x000fc800078e00ff */
[----:B------:R-:W-:Y:S02]  /*df20*/  IMAD.MOV R3, RZ, RZ, -R3 ;  /* 0x000000ffff037224 */ /* 0x000fe400078e0a03 */
[----:B------:R-:W-:Y:S01]  /*df30*/  IMAD.MOV R9, RZ, RZ, -R9 ;  /* 0x000000ffff097224 */ /* 0x000fe200078e0a09 */
[----:B--2---:R-:W-:Y:S02]  /*df40*/  IABS R6, R13 ;  /* 0x0000000d00067213 */ /* 0x004fe40000000000 */
[----:B------:R-:W2:Y:S03]  /*df50*/  LDL R13, [R1+0x2dc0] ;  /* 0x002dc000010d7983 */ /* 0x000ea60000100800 */
[----:B------:R-:W-:-:S04]  /*df60*/  IMAD.HI.U32 R7, R28, R6, RZ ;  /* 0x000000061c077227 */ /* 0x000fc800078e00ff */
[----:B------:R-:W-:Y:S02]  /*df70*/  IMAD.MOV R7, RZ, RZ, -R7 ;  /* 0x000000ffff077224 */ /* 0x000fe400078e0a07 */
[C---:B------:R-:W-:Y:S02]  /*df80*/  IMAD R2, R29.reuse, R3, R2 ;  /* 0x000000031d027224 */ /* 0x040fe400078e0202 */
[C---:B------:R-:W-:Y:S01]  /*df90*/  IMAD R8, R29.reuse, R9, R8 ;  /* 0x000000091d087224 */ /* 0x040fe200078e0208 */
[----:B0-----:R-:W-:Y:S01]  /*dfa0*/  IABS R0, R17 ;  /* 0x0000001100007213 */ /* 0x001fe20000000000 */
[----:B------:R-:W-:Y:S01]  /*dfb0*/  IMAD R6, R29, R7, R6 ;  /* 0x000000071d067224 */ /* 0x000fe200078e0206 */
[----:B------:R-:W2:Y:S03]  /*dfc0*/  LDL R17, [R1+0x2dbc] ;  /* 0x002dbc0001117983 */ /* 0x000ea60000100800 */
[----:B------:R-:W-:-:S04]  /*dfd0*/  IMAD.HI.U32 R3, R28, R0, RZ ;  /* 0x000000001c037227 */ /* 0x000fc800078e00ff */
[----:B------:R-:W-:-:S04]  /*dfe0*/  IMAD.MOV R3, RZ, RZ, -R3 ;  /* 0x000000ffff037224 */ /* 0x000fc800078e0a03 */
[----:B------:R-:W-:Y:S01]  /*dff0*/  IMAD R0, R29, R3, R0 ;  /* 0x000000031d007224 */ /* 0x000fe200078e0200 */
[----:B---3--:R-:W-:Y:S02]  /*e000*/  IABS R4, R14 ;  /* 0x0000000e00047213 */ /* 0x008fe40000000000 */
[----:B------:R-:W3:Y:S04]  /*e010*/  LDL R14, [R1+0x2db8] ;  /* 0x002db800010e7983 */ /* 0x000ee80000100800 */
[----:B------:R4:W-:Y:S04]  /*e020*/  STL [R1+0x2e0], R2 ;  /* 0x0002e00201007387 */ /* 0x0009e80000100800 */
[----:B------:R0:W-:Y:S04]  /*e030*/  STL [R1+0x2c4], R8 ;  /* 0x0002c40801007387 */ /* 0x0001e80000100800 */
[----:B------:R1:W-:Y:S01]  /*e040*/  STL [R1+0x2cc], R6 ;  /* 0x0002cc0601007387 */ /* 0x0003e20000100800 */
[----:B------:R-:W-:-:S04]  /*e050*/  IMAD.HI.U32 R5, R28, R4, RZ ;  /* 0x000000041c057227 */ /* 0x000fc800078e00ff */
[----:B------:R-:W-:Y:S01]  /*e060*/  IMAD.MOV R5, RZ, RZ, -R5 ;  /* 0x000000ffff057224 */ /* 0x000fe200078e0a05 */
[----:B----4-:R-:W-:Y:S02]  /*e070*/  IABS R2, R15 ;  /* 0x0000000f00027213 */ /* 0x010fe40000000000 */
[----:B------:R-:W4:Y:S01]  /*e080*/  LDL R15, [R1+0x2db4] ;  /* 0x002db400010f7983 */ /* 0x000f220000100800 */
[----:B------:R-:W-:-:S05]  /*e090*/  IMAD R4, R29, R5, R4 ;  /* 0x000000051d047224 */ /* 0x000fca00078e0204 */
[----:B------:R2:W-:Y:S04]  /*e0a0*/  STL [R1+0x2d4], R4 ;  /* 0x0002d40401007387 */ /* 0x0005e80000100800 */
[----:B------:R3:W-:Y:S01]  /*e0b0*/  STL [R1+0x2d8], R0 ;  /* 0x0002d80001007387 */ /* 0x0007e20000100800 */
[----:B-----5:R-:W-:-:S03]  /*e0c0*/  IABS R7, R18 ;  /* 0x0000001200077213 */ /* 0x020fc60000000000 */
[----:B------:R-:W5:Y:S01]  /*e0d0*/  LDL R18, [R1+0x2db0] ;  /* 0x002db00001127983 */ /* 0x000f620000100800 */
[----:B------:R-:W-:-:S04]  /*e0e0*/  IMAD.HI.U32 R3, R28, R2, RZ ;  /* 0x000000021c037227 */ /* 0x000fc800078e00ff */
[----:B------:R-:W-:Y:S02]  /*e0f0*/  IMAD.MOV R3, RZ, RZ, -R3 ;  /* 0x000000ffff037224 */ /* 0x000fe400078e0a03 */
[----:B0-----:R-:W-:-:S04]  /*e100*/  IMAD.HI.U32 R8, R28, R7, RZ ;  /* 0x000000071c087227 */ /* 0x001fc800078e00ff */
[----:B------:R-:W-:Y:S02]  /*e110*/  IMAD R2, R29, R3, R2 ;  /* 0x000000031d027224 */ /* 0x000fe400078e0202 */
[----:B------:R-:W-:-:S04]  /*e120*/  IMAD.MOV R8, RZ, RZ, -R8 ;  /* 0x000000ffff087224 */ /* 0x000fc800078e0a08 */
[----:B------:R-:W-:Y:S01]  /*e130*/  IMAD R7, R29, R8, R7 ;  /* 0x000000081d077224 */ /* 0x000fe200078e0207 */
[----:B-1----:R-:W-:Y:S02]  /*e140*/  IABS R6, R12 ;  /* 0x0000000c00067213 */ /* 0x002fe40000000000 */
[----:B------:R-:W5:Y:S03]  /*e150*/  LDL R12, [R1+0x2da8] ;  /* 0x002da800010c7983 */ /* 0x000f660000100800 */
[----:B------:R-:W-:-:S04]  /*e160*/  IMAD.HI.U32 R9, R28, R6, RZ ;  /* 0x000000061c097227 */ /* 0x000fc800078e00ff */
[----:B------:R-:W-:Y:S01]  /*e170*/  IMAD.MOV R9, RZ, RZ, -R9 ;  /* 0x000000ffff097224 */ /* 0x000fe200078e0a09 */
[----:B--2---:R-:W-:Y:S02]  /*e180*/  IABS R4, R13 ;  /* 0x0000000d00047213 */ /* 0x004fe40000000000 */
[----:B------:R-:W2:Y:S03]  /*e190*/  LDL R13, [R1+0x2dac] ;  /* 0x002dac00010d7983 */ /* 0x000ea60000100800 */
[----:B------:R-:W-:-:S04]  /*e1a0*/  IMAD.HI.U32 R5, R28, R4, RZ ;  /* 0x000000041c057227 */ /* 0x000fc800078e00ff */
[----:B------:R-:W-:Y:S02]  /*e1b0*/  IMAD.MOV R5, RZ, RZ, -R5 ;  /* 0x000000ffff057224 */ /* 0x000fe400078e0a05 */
        /* <DEDUP_REMOVED lines=14> */
[----:B----4-:R-:W-:-:S03]  /*e2a0*/  IABS R8, R15 ;  /* 0x0000000f00087213 */ /* 0x010fc60000000000 */
[----:B------:R-:W4:Y:S01]  /*e2b0*/  LDL R15, [R1+0x2d98] ;  /* 0x002d9800010f7983 */ /* 0x000f220000100800 */
[----:B-----5:R-:W-:-:S03]  /*e2c0*/  IABS R6, R18 ;  /* 0x0000001200067213 */ /* 0x020fc60000000000 */
[----:B------:R-:W5:Y:S01]  /*e2d0*/  LDL R18, [R1+0x2d9c] ;  /* 0x002d9c0001127983 */ /* 0x000f620000100800 */
[----:B------:R-:W-:-:S04]  /*e2e0*/  IMAD.HI.U32 R3, R28, R2, RZ ;  /* 0x000000021c037227 */ /* 0x000fc800078e00ff */
[----:B------:R-:W-:Y:S02]  /*e2f0*/  IMAD.MOV R3, RZ, RZ, -R3 ;  /* 0x000000ffff037224 */ /* 0x000fe400078e0a03 */
[----:B------:R-:W-:-:S04]  /*e300*/  IMAD.HI.U32 R9, R28, R8, RZ ;  /* 0x000000081c097227 */ /* 0x000fc800078e00ff */
[----:B------:R-:W-:-:S04]  /*e310*/  IMAD.HI.U32 R7, R28, R6, RZ ;  /* 0x000000061c077227 */ /* 0x000fc800078e00ff */
[----:B------:R-:W-:Y:S02]  /*e320*/  IMAD R2, R29, R3, R2 ;  /* 0x000000031d027224 */ /* 0x000fe400078e0202 */
[----:B------:R-:W-:Y:S02]  /*e330*/  IMAD.MOV R9, RZ, RZ, -R9 ;  /* 0x000000ffff097224 */ /* 0x000fe400078e0a09 */
[----:B------:R-:W-:Y:S01]  /*e340*/  IMAD.MOV R7, RZ, RZ, -R7 ;  /* 0x000000ffff077224 */ /* 0x000fe200078e0a07 */
[----:B0-----:R-:W-:Y:S02]  /*e350*/  IABS R4, R12 ;  /* 0x0000000c00047213 */ /* 0x001fe40000000000 */
[----:B------:R-:W5:Y:S03]  /*e360*/  LDL R12, [R1+0x2d90] ;  /* 0x002d9000010c7983 */ /* 0x000f660000100800 */
[----:B------:R-:W-:-:S04]  /*e370*/  IMAD.HI.U32 R5, R28, R4, RZ ;  /* 0x000000041c057227 */ /* 0x000fc800078e00ff */
[----:B------:R-:W-:Y:S02]  /*e380*/  IMAD.MOV R5, RZ, RZ, -R5 ;  /* 0x000000ffff057224 */ /* 0x000fe400078e0a05 */
[C---:B------:R-:W-:Y:S02]  /*e390*/  IMAD R8, R29.reuse, R9, R8 ;  /* 0x000000091d087224 */ /* 0x040fe400078e0208 */
[----:B------:R-:W-:Y:S01]  /*e3a0*/  IMAD R6, R29, R7, R6 ;  /* 0x000000071d067224 */ /* 0x000fe200078e0206 */
        /* <DEDUP_REMOVED lines=9> */
[----:B---3--:R-:W-:-:S03]  /*e440*/  IABS R2, R14 ;  /* 0x0000000e00027213 */ /* 0x008fc60000000000 */
[----:B------:R-:W3:Y:S04]  /*e450*/  LDL R14, [R1+0x2d88] ;  /* 0x002d8800010e7983 */ /* 0x000ee80000100800 */
[----:B------:R5:W-:Y:S01]  /*e460*/  STL [R1+0x2ac], R4 ;  /* 0x0002ac0401007387 */ /* 0x000be20000100800 */
[----:B------:R-:W-:-:S03]  /*e470*/  IABS R7, R17 ;  /* 0x0000001100077213 */ /* 0x000fc60000000000 */
[----:B------:R-:W3:Y:S04]  /*e480*/  LDL R17, [R1+0x2d8c] ;  /* 0x002d8c0001117983 */ /* 0x000ee80000100800 */
[----:B------:R0:W-:Y:S01]  /*e490*/  STL [R1+0x2b0], R0 ;  /* 0x0002b00001007387 */ /* 0x0001e20000100800 */
[----:B----4-:R-:W-:-:S03]  /*e4a0*/  IABS R6, R15 ;  /* 0x0000000f00067213 */ /* 0x010fc60000000000 */
[----:B------:R-:W4:Y:S01]  /*e4b0*/  LDL R15, [R1+0x2d80] ;  /* 0x002d8000010f7983 */ /* 0x000f220000100800 */
[----:B-----5:R-:W-:-:S03]  /*e4c0*/  IABS R4, R18 ;  /* 0x0000001200047213 */ /* 0x020fc60000000000 */
        /* <DEDUP_REMOVED lines=13> */
[----:B0-----:R-:W-:Y:S02]  /*e5a0*/  IABS R0, R12 ;  /* 0x0000000c00007213 */ /* 0x001fe40000000000 */
[----:B------:R-:W5:Y:S04]  /*e5b0*/  LDL R12, [R1+0x2d78] ;  /* 0x002d7800010c7983 */ /* 0x000f680000100800 */
[----:B------:R2:W-:Y:S01]  /*e5c0*/  STL [R1+0x2a8], R2 ;  /* 0x0002a80201007387 */ /* 0x0005e20000100800 */
[----:B------:R-:W-:-:S03]  /*e5d0*/  IMAD.HI.U32 R3, R28, R0, RZ ;  /* 0x000000001c037227 */ /* 0x000fc600078e00ff */
[----:B------:R-:W-:Y:S04]  /*e5e0*/  STL [R1+0x2a0], R7 ;  /* 0x0002a00701007387 */ /* 0x000fe80000100800 */
[----:B------:R0:W-:Y:S04]  /*e5f0*/  STL [R1+0x28c], R6 ;  /* 0x00028c0601007387 */ /* 0x0001e80000100800 */
[----:B------:R4:W-:Y:S01]  /*e600*/  STL [R1+0x294], R4 ;  /* 0x0002940401007387 */ /* 0x0009e20000100800 */
[----:B--2---:R-:W-:-:S03]  /*e610*/  IABS R2, R13 ;  /* 0x0000000d00027213 */ /* 0x004fc60000000000 */
[----:B------:R-:W2:Y:S01]  /*e620*/  LDL R13, [R1+0x2d7c] ;  /* 0x002d7c00010d7983 */ /* 0x000ea20000100800 */
[----:B------:R-:W-:-:S04]  /*e630*/  IMAD.MOV R3, RZ, RZ, -R3 ;  /* 0x000000ffff037224 */ /* 0x000fc800078e0a03 */
[----:B------:R-:W-:-:S05]  /*e640*/  IMAD R0, R29, R3, R0 ;  /* 0x000000031d007224 */ /* 0x000fca00078e0200 */
[----:B------:R5:W-:Y:S01]  /*e650*/  STL [R1+0x298], R0 ;  /* 0x0002980001007387 */ /* 0x000be20000100800 */
[----:B------:R-:W-:-:S03]  /*e660*/  IMAD.HI.U32 R3, R28, R2, RZ ;  /* 0x000000021c037227 */ /* 0x000fc600078e00ff */
[----:B------:R-:W2:Y:S01]  /*e670*/  LDL R16, [R1+0x2d74] ;  /* 0x002d740001107983 */ /* 0x000ea20000100800 */
[----:B------:R-:W-:-:S04]  /*e680*/  IMAD.MOV R3, RZ, RZ, -R3 ;  /* 0x000000ffff037224 */ /* 0x000fc800078e0a03 */
[----:B------:R-:W-:Y:S01]  /*e690*/  IMAD R2, R29, R3, R2 ;  /* 0x000000031d027224 */ /* 0x000fe200078e0202 */
[----:B---3--:R-:W-:Y:S02]  /*e6a0*/  IABS R8, R14 ;  /* 0x0000000e00087213 */ /* 0x008fe40000000000 */
[----:B------:R-:W3:Y:S03]  /*e6b0*/  LDL R14, [R1+0x2d70] ;  /* 0x002d7000010e7983 */ /* 0x000ee60000100800 */
[----:B------:R-:W-:-:S04]  /*e6c0*/  IMAD.HI.U32 R9, R28, R8, RZ ;  /* 0x000000081c097227 */ /* 0x000fc800078e00ff */
[----:B------:R-:W-:Y:S01]  /*e6d0*/  IMAD.MOV R9, RZ, RZ, -R9 ;  /* 0x000000ffff097224 */ /* 0x000fe200078e0a09 */
[----:B0-----:R-:W-:Y:S02]  /*e6e0*/  IABS R6, R17 ;  /* 0x0000001100067213 */ /* 0x001fe40000000000 */
[----:B----4-:R-:W-:Y:S01]  /*e6f0*/  IABS R4, R15 ;  /* 0x0000000f00047213 */ /* 0x010fe20000000000 */
[----:B------:R-:W-:Y:S01]  /*e700*/  IMAD R8, R29, R9, R8 ;  /* 0x000000091d087224 */ /* 0x000fe200078e0208 */
[----:B------:R-:W4:Y:S01]  /*e710*/  LDL R15, [R1+0x2d68] ;  /* 0x002d6800010f7983 */ /* 0x000f220000100800 */
[----:B------:R-:W-:-:S03]  /*e720*/  IMAD.HI.U32 R7, R28, R6, RZ ;  /* 0x000000061c077227 */ /* 0x000fc600078e00ff */
[----:B------:R-:W4:Y:S01]  /*e730*/  LDL R17, [R1+0x2d6c] ;  /* 0x002d6c0001117983 */ /* 0x000f220000100800 */
[----:B------:R-:W-:-:S04]  /*e740*/  IMAD.MOV R7, RZ, RZ, -R7 ;  /* 0x000000ffff077224 */ /* 0x000fc800078e0a07 */
[----:B------:R-:W-:Y:S01]  /*e750*/  IMAD R6, R29, R7, R6 ;  /* 0x000000071d067224 */ /* 0x000fe200078e0206 */
[----:B------:R0:W-:Y:S04]  /*e760*/  STL [R1+0x290], R2 ;  /* 0x0002900201007387 */ /* 0x0001e80000100800 */
[----:B------:R1:W-:Y:S01]  /*e770*/  STL [R1+0x274], R8 ;  /* 0x0002740801007387 */ /* 0x0003e20000100800 */
[----:B-----5:R-:W-:-:S03]  /*e780*/  IABS R0, R18 ;  /* 0x0000001200007213 */ /* 0x020fc60000000000 */
[----:B------:R-:W-:Y:S04]  /*e790*/  STL [R1+0x27c], R6 ;  /* 0x00027c0601007387 */ /* 0x000fe80000100800 */
        /* <DEDUP_REMOVED lines=8> */
[----:B0-----:R-:W-:-:S03]  /*e820*/  IABS R2, R12 ;  /* 0x0000000c00027213 */ /* 0x001fc60000000000 */
[----:B------:R-:W5:Y:S04]  /*e830*/  LDL R12, [R1+0x2d64] ;  /* 0x002d6400010c7983 */ /* 0x000f680000100800 */
[----:B------:R4:W-:Y:S01]  /*e840*/  STL [R1+0x288], R0 ;  /* 0x0002880001007387 */ /* 0x0009e20000100800 */
[----:B--2---:R-:W-:-:S03]  /*e850*/  IABS R7, R13 ;  /* 0x0000000d00077213 */ /* 0x004fc60000000000 */
[----:B------:R-:W2:Y:S01]  /*e860*/  LDL R13, [R1+0x2d58] ;  /* 0x002d5800010d7983 */ /* 0x000ea20000100800 */
[----:B------:R-:W-:-:S04]  /*e870*/  IMAD.HI.U32 R3, R28, R2, RZ ;  /* 0x000000021c037227 */ /* 0x000fc800078e00ff */
[----:B-1----:R-:W-:Y:S01]  /*e880*/  IMAD.HI.U32 R8, R28, R7, RZ ;  /* 0x000000071c087227 */ /* 0x002fe200078e00ff */
[----:B------:R-:W-:-:S03]  /*e890*/  IABS R4, R16 ;  /* 0x0000001000047213 */ /* 0x000fc60000000000 */
[----:B------:R-:W-:Y:S02]  /*e8a0*/  IMAD.MOV R3, RZ, RZ, -R3 ;  /* 0x000000ffff037224 */ /* 0x000fe400078e0a03 */
[----:B------:R-:W-:Y:S02]  /*e8b0*/  IMAD.MOV R8, RZ, RZ, -R8 ;  /* 0x000000ffff087224 */ /* 0x000fe400078e0a08 */
        /* <DEDUP_REMOVED lines=14> */
[----:B------:R1:W-:Y:S04]  /*e9a0*/  STL [R1+0x264], R6 ;  /* 0x0002640601007387 */ /* 0x0003e80000100800 */
[----:B------:R2:W-:Y:S01]  /*e9b0*/  STL [R1+0x26c], R4 ;  /* 0x00026c0401007387 */ /* 0x0005e20000100800 */
[----:B-----5:R-:W-:-:S03]  /*e9c0*/  IABS R8, R18 ;  /* 0x0000001200087213 */ /* 0x020fc60000000000 */
[----:B------:R-:W5:Y:S01]  /*e9d0*/  LDL R18, [R1+0x2d54] ;  /* 0x002d540001127983 */ /* 0x000f620000100800 */
[----:B------:R-:W-:-:S04]  /*e9e0*/  IMAD.HI.U32 R3, R28, R0, RZ ;  /* 0x000000001c037227 */ /* 0x000fc800078e00ff */
[----:B------:R-:W-:-:S04]  /*e9f0*/  IMAD.MOV R3, RZ, RZ, -R3 ;  /* 0x000000ffff037224 */ /* 0x000fc800078e0a03 */
[----:B------:R-:W-:Y:S01]  /*ea00*/  IMAD R0, R29, R3, R0 ;  /* 0x000000031d007224 */ /* 0x000fe200078e0200 */
[----:B0-----:R-:W-:-:S04]  /*ea10*/  IABS R2, R17 ;  /* 0x0000001100027213 */ /* 0x001fc80000000000 */
[----:B------:R3:W-:Y:S01]  /*ea20*/  STL [R1+0x270], R0 ;  /* 0x0002700001007387 */ /* 0x0007e20000100800 */
[----:B------:R-:W-:Y:S01]  /*ea30*/  IMAD.HI.U32 R3, R28, R2, RZ ;  /* 0x000000021c037227 */ /* 0x000fe200078e00ff */
[----:B-1----:R-:W-:Y:S02]  /*ea40*/  IABS R6, R12 ;  /* 0x0000000c00067213 */ /* 0x002fe40000000000 */
[----:B------:R-:W5:Y:S01]  /*ea50*/  LDL R12, [R1+0x2d48] ;  /* 0x002d4800010c7983 */ /* 0x000f620000100800 */
[----:B------:R-:W-:-:S04]  /*ea60*/  IMAD.MOV R3, RZ, RZ, -R3 ;  /* 0x000000ffff037224 */ /* 0x000fc800078e0a03 */
[----:B------:R-:W-:Y:S01]  /*ea70*/  IMAD R2, R29, R3, R2 ;  /* 0x000000031d027224 */ /* 0x000fe200078e0202 */
[----:B--2---:R-:W-:Y:S02]  /*ea80*/  IABS R4, R13 ;  /* 0x0000000d00047213 */ /* 0x004fe40000000000 */
[----:B------:R-:W2:Y:S01]  /*ea90*/  LDL R13, [R1+0x2d4c] ;  /* 0x002d4c00010d7983 */ /* 0x000ea20000100800 */
        /* <DEDUP_REMOVED lines=11> */
[----:B------:R4:W-:Y:S01]  /*eb50*/  STL [R1+0x268], R2 ;  /* 0x0002680201007387 */ /* 0x0009e20000100800 */
[----:B------:R-:W-:-:S04]  /*eb60*/  IMAD.HI.U32 R3, R28, R0, RZ ;  /* 0x000000001c037227 */ /* 0x000fc800078e00ff */
[----:B------:R-:W-:-:S04]  /*eb70*/  IMAD.MOV R3, RZ, RZ, -R3 ;  /* 0x000000ffff037224 */ /* 0x000fc800078e0a03 */
[----:B------:R-:W-:Y:S01]  /*eb80*/  IMAD R0, R29, R3, R0 ;  /* 0x000000031d007224 */ /* 0x000fe200078e0200 */
[----:B----4-:R-:W-:Y:S02]  /*eb90*/  IABS R2, R15 ;  /* 0x0000000f00027213 */ /* 0x010fe40000000000 */
[----:B------:R-:W4:Y:S04]  /*eba0*/  LDL R15, [R1+0x2d44] ;  /* 0x002d4400010f7983 */ /* 0x000f280000100800 */
[----:B------:R-:W-:Y:S04]  /*ebb0*/  STL [R1+0x35a8], R22 ;  /* 0x0035a81601007387 */ /* 0x000fe80000100800 */
[----:B------:R0:W-:Y:S04]  /*ebc0*/  STL [R1+0x254], R6 ;  /* 0x0002540601007387 */ /* 0x0001e80000100800 */
[----:B------:R-:W4:Y:S04]  /*ebd0*/  LDL R17, [R1+0x2d38] ;  /* 0x002d380001117983 */ /* 0x000f280000100800 */
[----:B------:R2:W-:Y:S01]  /*ebe0*/  STL [R1+0x25c], R4 ;  /* 0x00025c0401007387 */ /* 0x0005e20000100800 */
[----:B-----5:R-:W-:-:S03]  /*ebf0*/  IABS R7, R18 ;  /* 0x0000001200077213 */ /* 0x020fc60000000000 */
[----:B------:R3:W-:Y:S04]  /*ec00*/  STL [R1+0x260], R0 ;  /* 0x0002600001007387 */ /* 0x0007e80000100800 */
[----:B------:R-:W5:Y:S01]  /*ec10*/  LDL R18, [R1+0x2d3c] ;  /* 0x002d3c0001127983 */ /* 0x000f620000100800 */
[----:B------:R-:W-:-:S04]  /*ec20*/  IMAD.HI.U32 R3, R28, R2, RZ ;  /* 0x000000021c037227 */ /* 0x000fc800078e00ff */
[----:B------:R-:W-:-:S04]  /*ec30*/  IMAD.HI.U32 R8, R28, R7, RZ ;  /* 0x000000071c087227 */ /* 0x000fc800078e00ff */
[----:B------:R-:W-:Y:S02]  /*ec40*/  IMAD.MOV R3, RZ, RZ, -R3 ;  /* 0x000000ffff037224 */ /* 0x000fe400078e0a03 */
[----:B------:R-:W-:Y:S01]  /*ec50*/  IMAD.MOV R8, RZ, RZ, -R8 ;  /* 0x000000ffff087224 */ /* 0x000fe200078e0a08 */
[----:B0-----:R-:W-:Y:S02]  /*ec60*/  IABS R6, R12 ;  /* 0x0000000c00067213 */ /* 0x001fe40000000000 */
[----:B------:R-:W5:Y:S03]  /*ec70*/  LDL R12, [R1+0x2d30] ;  /* 0x002d3000010c7983 */ /* 0x000f660000100800 */
[----:B------:R-:W-:-:S04]  /*ec80*/  IMAD.HI.U32 R9, R28, R6, RZ ;  /* 0x000000061c097227 */ /* 0x000fc800078e00ff */
[----:B------:R-:W-:Y:S02]  /*ec90*/  IMAD.MOV R9, RZ, RZ, -R9 ;  /* 0x000000ffff097224 */ /* 0x000fe400078e0a09 */
[C---:B------:R-:W-:Y:S01]  /*eca0*/  IMAD R2, R29.reuse, R3, R2 ;  /* 0x000000031d027224 */ /* 0x040fe200078e0202 */
[----:B--2---:R-:W-:Y:S02]  /*ecb0*/  IABS R4, R13 ;  /* 0x0000000d00047213 */ /* 0x004fe40000000000 */
[----:B------:R-:W2:Y:S01]  /*ecc0*/  LDL R13, [R1+0x2d34] ;  /* 0x002d3400010d7983 */ /* 0x000ea20000100800 */
[C---:B------:R-:W-:Y:S02]  /*ecd0*/  IMAD R7, R29.reuse, R8, R7 ;  /* 0x000000081d077224 */ /* 0x040fe400078e0207 */
[----:B------:R-:W-:Y:S02]  /*ece0*/  IMAD R6, R29, R9, R6 ;  /* 0x000000091d067224 */ /* 0x000fe400078e0206 */
[----:B------:R-:W-:-:S04]  /*ecf0*/  IMAD.HI.U32 R5, R28, R4, RZ ;  /* 0x000000041c057227 */ /* 0x000fc800078e00ff */
[----:B------:R-:W-:-:S04]  /*ed00*/  IMAD.MOV R5, RZ, RZ, -R5 ;  /* 0x000000ffff057224 */ /* 0x000fc800078e0a05 */
[----:B------:R-:W-:Y:S01]  /*ed10*/  IMAD R4, R29, R5, R4 ;  /* 0x000000051d047224 */ /* 0x000fe200078e0204 */
[----:B---3--:R-:W-:Y:S02]  /*ed20*/  IABS R0, R14 ;  /* 0x0000000e00007213 */ /* 0x008fe40000000000 */
[----:B------:R-:W3:Y:S04]  /*ed30*/  LDL R14, [R1+0x2d28] ;  /* 0x002d2800010e7983 */ /* 0x000ee80000100800 */
[----:B------:R4:W-:Y:S01]  /*ed40*/  STL [R1+0x258], R2 ;  /* 0x0002580201007387 */ /* 0x0009e20000100800 */
[----:B------:R-:W-:-:S03]  /*ed50*/  IMAD.HI.U32 R3, R28, R0, RZ ;  /* 0x000000001c037227 */ /* 0x000fc600078e00ff */
[----:B------:R-:W-:Y:S04]  /*ed60*/  STL [R1+0x250], R7 ;  /* 0x0002500701007387 */ /* 0x000fe80000100800 */
[----:B------:R5:W-:Y:S01]  /*ed70*/  STL [R1+0x23c], R6 ;  /* 0x00023c0601007387 */ /* 0x000be20000100800 */
[----:B------:R-:W-:-:S04]  /*ed80*/  IMAD.MOV R3, RZ, RZ, -R3 ;  /* 0x000000ffff037224 */ /* 0x000fc800078e0a03 */
[----:B------:R-:W-:Y:S01]  /*ed90*/  IMAD R0, R29, R3, R0 ;  /* 0x000000031d007224 */ /* 0x000fe200078e0200 */
[----:B----4-:R-:W-:Y:S02]  /*eda0*/  IABS R2, R15 ;  /* 0x0000000f00027213 */ /* 0x010fe40000000000 */
[----:B------:R-:W4:Y:S04]  /*edb0*/  LDL R15, [R1+0x2d2c] ;  /* 0x002d2c00010f7983 */ /* 0x000f280000100800 */
[----:B------:R0:W-:Y:S04]  /*edc0*/  STL [R1+0x244], R4 ;  /* 0x0002440401007387 */ /* 0x0001e80000100800 */
[----:B------:R2:W-:Y:S01]  /*edd0*/  STL [R1+0x248], R0 ;  /* 0x0002480001007387 */ /* 0x0005e20000100800 */
[----:B------:R-:W-:-:S03]  /*ede0*/  IABS R8, R17 ;  /* 0x0000001100087213 */ /* 0x000fc60000000000 */
[----:B------:R-:W4:Y:S01]  /*edf0*/  LDL R17, [R1+0x2d20] ;  /* 0x002d200001117983 */ /* 0x000f220000100800 */
[----:B-----5:R-:W-:-:S03]  /*ee00*/  IABS R6, R18 ;  /* 0x0000001200067213 */ /* 0x020fc60000000000 */
[----:B------:R-:W5:Y:S01]  /*ee10*/  LDL R18, [R1+0x2d24] ;  /* 0x002d240001127983 */ /* 0x000f620000100800 */
[----:B------:R-:W-:-:S04]  /*ee20*/  IMAD.HI.U32 R3, R28, R2, RZ ;  /* 0x000000021c037227 */ /* 0x000fc800078e00ff */
[----:B------:R-:W-:Y:S02]  /*ee30*/  IMAD.MOV R3, RZ, RZ, -R3 ;  /* 0x000000ffff037224 */ /* 0x000fe400078e0a03 */
[----:B------:R-:W-:-:S04]  /*ee40*/  IMAD.HI.U32 R9, R28, R8, RZ ;  /* 0x000000081c097227 */ /* 0x000fc800078e00ff */
[----:B------:R-:W-:-:S04]  /*ee50*/  IMAD.HI.U32 R7, R28, R6, RZ ;  /* 0x000000061c077227 */ /* 0x000fc800078e00ff */
[----:B------:R-:W-:Y:S01]  /*ee60*/  IMAD R2, R29, R3, R2 ;  /* 0x000000031d027224 */ /* 0x000fe200078e0202 */
[----:B0-----:R-:W-:Y:S02]  /*ee70*/  IABS R4, R12 ;  /* 0x0000000c00047213 */ /* 0x001fe40000000000 */
[----:B------:R-:W5:Y:S01]  /*ee80*/  LDL R12, [R1+0x2d18] ;  /* 0x002d1800010c7983 */ /* 0x000f620000100800 */
[----:B------:R-:W-:Y:S02]  /*ee90*/  IMAD.MOV R9, RZ, RZ, -R9 ;  /* 0x000000ffff097224 */ /* 0x000fe400078e0a09 */
[----:B------:R-:W-:-:S04]  /*eea0*/  IMAD.HI.U32 R5, R28, R4, RZ ;  /* 0x000000041c057227 */ /* 0x000fc800078e00ff */
[----:B------:R-:W-:Y:S02]  /*eeb0*/  IMAD.MOV R7, RZ, RZ, -R7 ;  /* 0x000000ffff077224 */ /* 0x000fe400078e0a07 */
[----:B------:R-:W-:Y:S02]  /*eec0*/  IMAD.MOV R5, RZ, RZ, -R5 ;  /* 0x000000ffff057224 */ /* 0x000fe400078e0a05 */
        /* <DEDUP_REMOVED lines=8> */
[C---:B------:R-:W-:Y:S02]  /*ef50*/  IMAD R4, R29.reuse, R5, R4 ;  /* 0x000000051d047224 */ /* 0x040fe400078e0204 */
[----:B------:R-:W-:Y:S01]  /*ef60*/  IMAD R0, R29, R3, R0 ;  /* 0x000000031d007224 */ /* 0x000fe200078e0200 */
[----:B------:R0:W-:Y:S01]  /*ef70*/  STL [R1+0x22c], R6 ;  /* 0x00022c0601007387 */ /* 0x0001e20000100800 */
[----:B---3--:R-:W-:-:S03]  /*ef80*/  IABS R2, R14 ;  /* 0x0000000e00027213 */ /* 0x008fc60000000000 */
[----:B------:R-:W3:Y:S04]  /*ef90*/  LDL R14, [R1+0x2d10] ;  /* 0x002d1000010e7983 */ /* 0x000ee80000100800 */
[----:B------:R5:W-:Y:S04]  /*efa0*/  STL [R1+0x234], R4 ;  /* 0x0002340401007387 */ /* 0x000be80000100800 */
[----:B------:R1:W-:Y:S01]  /*efb0*/  STL [R1+0x238], R0 ;  /* 0x0002380001007387 */ /* 0x0003e20000100800 */
[----:B----4-:R-:W-:-:S03]  /*efc0*/  IABS R7, R15 ;  /* 0x0000000f00077213 */ /* 0x010fc60000000000 */
[----:B------:R-:W4:Y:S01]  /*efd0*/  LDL R15, [R1+0x2d14] ;  /* 0x002d1400010f7983 */ /* 0x000f220000100800 */
[----:B0-----:R-:W-:-:S03]  /*efe0*/  IABS R6, R17 ;  /* 0x0000001100067213 */ /* 0x001fc60000000000 */
[----:B------:R-:W4:Y:S01]  /*eff0*/  LDL R17, [R1+0x2d08] ;  /* 0x002d080001117983 */ /* 0x000f220000100800 */
        /* <DEDUP_REMOVED lines=11> */
[----:B-1----:R-:W-:-:S02]  /*f0b0*/  IABS R0, R12 ;  /* 0x0000000c00007213 */ /* 0x002fc40000000000 */
[----:B------:R-:W5:Y:S01]  /*f0c0*/  LDL R12, [R1+0x2d00] ;  /* 0x002d0000010c7983 */ /* 0x000f620000100800 */
[----:B------:R-:W-:-:S03]  /*f0d0*/  IMAD.HI.U32 R5, R28, R4, RZ ;  /* 0x000000041c057227 */ /* 0x000fc600078e00ff */
[----:B------:R2:W-:Y:S01]  /*f0e0*/  STL [R1+0x230], R2 ;  /* 0x0002300201007387 */ /* 0x0005e20000100800 */
[----:B------:R-:W-:-:S03]  /*f0f0*/  IMAD.HI.U32 R3, R28, R0, RZ ;  /* 0x000000001c037227 */ /* 0x000fc600078e00ff */
[----:B------:R-:W-:Y:S04]  /*f100*/  STL [R1+0x228], R7 ;  /* 0x0002280701007387 */ /* 0x000fe80000100800 */
[----:B------:R4:W-:Y:S01]  /*f110*/  STL [R1+0x214], R6 ;  /* 0x0002140601007387 */ /* 0x0009e20000100800 */
[----:B------:R-:W-:Y:S02]  /*f120*/  IMAD.MOV R5, RZ, RZ, -R5 ;  /* 0x000000ffff057224 */ /* 0x000fe400078e0a05 */
[----:B------:R-:W-:Y:S01]  /*f130*/  IMAD.MOV R3, RZ, RZ, -R3 ;  /* 0x000000ffff037224 */ /* 0x000fe200078e0a03 */
[----:B--2---:R-:W-:Y:S02]  /*f140*/  IABS R2, R13 ;  /* 0x0000000d00027213 */ /* 0x004fe40000000000 */
[----:B------:R-:W2:Y:S01]  /*f150*/  LDL R13, [R1+0x2d04] ;  /* 0x002d0400010d7983 */ /* 0x000ea20000100800 */
[----:B------:R-:W-:-:S02]  /*f160*/  IMAD R4, R29, R5, R4 ;  /* 0x000000051d047224 */ /* 0x000fc400078e0204 */
[----:B------:R-:W-:-:S03]  /*f170*/  IMAD R0, R29, R3, R0 ;  /* 0x000000031d007224 */ /* 0x000fc600078e0200 */
[----:B------:R0:W-:Y:S04]  /*f180*/  STL [R1+0x21c], R4 ;  /* 0x00021c0401007387 */ /* 0x0001e80000100800 */
[----:B------:R5:W-:Y:S01]  /*f190*/  STL [R1+0x220], R0 ;  /* 0x0002200001007387 */ /* 0x000be20000100800 */
[----:B---3--:R-:W-:-:S03]  /*f1a0*/  IABS R8, R14 ;  /* 0x0000000e00087213 */ /* 0x008fc60000000000 */
[----:B------:R-:W3:Y:S01]  /*f1b0*/  LDL R14, [R1+0x2cf8] ;  /* 0x002cf800010e7983 */ /* 0x000ee20000100800 */
[----:B----4-:R-:W-:-:S03]  /*f1c0*/  IABS R6, R15 ;  /* 0x0000000f00067213 */ /* 0x010fc60000000000 */
[----:B------:R-:W4:Y:S01]  /*f1d0*/  LDL R15, [R1+0x2cfc] ;  /* 0x002cfc00010f7983 */ /* 0x000f220000100800 */
[----:B0-----:R-:W-:-:S03]  /*f1e0*/  IABS R4, R17 ;  /* 0x0000001100047213 */ /* 0x001fc60000000000 */
        /* <DEDUP_REMOVED lines=22> */
[----:B------:R-:W5:Y:S01]  /*f350*/  LDL R12, [R1+0x2ce8] ;  /* 0x002ce800010c7983 */ /* 0x000f620000100800 */
[----:B--2---:R-:W-:-:S03]  /*f360*/  IABS R7, R13 ;  /* 0x0000000d00077213 */ /* 0x004fc60000000000 */
[----:B------:R4:W-:Y:S04]  /*f370*/  STL [R1+0x20c], R4 ;  /* 0x00020c0401007387 */ /* 0x0009e80000100800 */
[----:B------:R0:W-:Y:S04]  /*f380*/  STL [R1+0x210], R0 ;  /* 0x0002100001007387 */ /* 0x0001e80000100800 */
        /* <DEDUP_REMOVED lines=13> */
[----:B------:R-:W4:Y:S01]  /*f460*/  LDL R15, [R1+0x2ce4] ;  /* 0x002ce400010f7983 */ /* 0x000f220000100800 */
[----:B0-----:R-:W-:-:S03]  /*f470*/  IABS R0, R17 ;  /* 0x0000001100007213 */ /* 0x001fc60000000000 */
[----:B------:R-:W4:Y:S04]  /*f480*/  LDL R17, [R1+0x2cd8] ;  /* 0x002cd80001117983 */ /* 0x000f280000100800 */
[----:B------:R5:W-:Y:S04]  /*f490*/  STL [R1+0x208], R2 ;  /* 0x0002080201007387 */ /* 0x000be80000100800 */
[----:B------:R-:W-:Y:S04]  /*f4a0*/  STL [R1+0x200], R7 ;  /* 0x0002000701007387 */ /* 0x000fe80000100800 */
[----:B------:R2:W-:Y:S01]  /*f4b0*/  STL [R1+0x1ec], R6 ;  /* 0x0001ec0601007387 */ /* 0x0005e20000100800 */
[----:B-----5:R-:W-:-:S03]  /*f4c0*/  IABS R2, R18 ;  /* 0x0000001200027213 */ /* 0x020fc60000000000 */
[----:B------:R-:W5:Y:S01]  /*f4d0*/  LDL R18, [R1+0x2cdc] ;  /* 0x002cdc0001127983 */ /* 0x000f620000100800 */
[----:B------:R-:W-:-:S04]  /*f4e0*/  IMAD.HI.U32 R3, R28, R0, RZ ;  /* 0x000000001c037227 */ /* 0x000fc800078e00ff */
[----:B------:R-:W-:-:S04]  /*f4f0*/  IMAD.MOV R3, RZ, RZ, -R3 ;  /* 0x000000ffff037224 */ /* 0x000fc800078e0a03 */
[----:B------:R-:W-:-:S05]  /*f500*/  IMAD R0, R29, R3, R0 ;  /* 0x000000031d007224 */ /* 0x000fca00078e0200 */
[----:B------:R4:W-:Y:S01]  /*f510*/  STL [R1+0x1f8], R0 ;  /* 0x0001f80001007387 */ /* 0x0009e20000100800 */
[----:B------:R-:W-:-:S04]  /*f520*/  IMAD.HI.U32 R5, R28, R4, RZ ;  /* 0x000000041c057227 */ /* 0x000fc800078e00ff */
[----:B------:R-:W-:Y:S02]  /*f530*/  IMAD.MOV R5, RZ, RZ, -R5 ;  /* 0x000000ffff057224 */ /* 0x000fe400078e0a05 */
[----:B------:R-:W-:-:S04]  /*f540*/  IMAD.HI.U32 R3, R28, R2, RZ ;  /* 0x000000021c037227 */ /* 0x000fc800078e00ff */
[----:B------:R-:W-:Y:S01]  /*f550*/  IMAD R21, R29, R5, R4 ;  /* 0x000000051d157224 */ /* 0x000fe200078e0204 */
[----:B------:R-:W-:Y:S02]  /*f560*/  IABS R8, R12 ;  /* 0x0000000c00087213 */ /* 0x000fe40000000000 */
[----:B------:R-:W5:Y:S01]  /*f570*/  LDL R12, [R1+0x2cd4] ;  /* 0x002cd400010c7983 */ /* 0x000f620000100800 */
[----:B--2---:R-:W-:-:S03]  /*f580*/  IABS R6, R13 ;  /* 0x0000000d00067213 */ /* 0x004fc60000000000 */
[----:B------:R-:W2:Y:S01]  /*f590*/  LDL R13, [R1+0x2cd0] ;  /* 0x002cd000010d7983 */ /* 0x000ea20000100800 */
        /* <DEDUP_REMOVED lines=12> */
[C---:B------:R-:W-:Y:S01]  /*f660*/  IMAD R4, R29.reuse, R5, R4 ;  /* 0x000000051d047224 */ /* 0x040fe200078e0204 */
[----:B----4-:R-:W-:Y:S02]  /*f670*/  IABS R0, R15 ;  /* 0x0000000f00007213 */ /* 0x010fe40000000000 */
[----:B------:R-:W4:Y:S03]  /*f680*/  LDL R15, [R1+0x2ccc] ;  /* 0x002ccc00010f7983 */ /* 0x000f260000100800 */
[----:B------:R-:W-:Y:S01]  /*f690*/  IMAD.HI.U32 R3, R28, R0, RZ ;  /* 0x000000001c037227 */ /* 0x000fe200078e00ff */
[----:B------:R0:W-:Y:S03]  /*f6a0*/  STL [R1+0x1f0], R2 ;  /* 0x0001f00201007387 */ /* 0x0001e60000100800 */
[----:B------:R-:W-:Y:S01]  /*f6b0*/  IMAD.MOV R3, RZ, RZ, -R3 ;  /* 0x000000ffff037224 */ /* 0x000fe200078e0a03 */
[----:B------:R1:W-:Y:S03]  /*f6c0*/  STL [R1+0x1d4], R8 ;  /* 0x0001d40801007387 */ /* 0x0003e60000100800 */
[----:B------:R-:W-:Y:S01]  /*f6d0*/  IMAD R0, R29, R3, R0 ;  /* 0x000000031d007224 */ /* 0x000fe200078e0200 */
[----:B------:R1:W-:Y:S01]  /*f6e0*/  STL [R1+0x1dc], R6 ;  /* 0x0001dc0601007387 */ /* 0x0003e20000100800 */
[----:B0-----:R-:W-:-:S03]  /*f6f0*/  IABS R2, R17 ;  /* 0x0000001100027213 */ /* 0x001fc60000000000 */
[----:B------:R-:W4:Y:S04]  /*f700*/  LDL R17, [R1+0x2cc4] ;  /* 0x002cc40001117983 */ /* 0x000f280000100800 */
[----:B------:R2:W-:Y:S04]  /*f710*/  STL [R1+0x1e4], R4 ;  /* 0x0001e40401007387 */ /* 0x0005e80000100800 */
[----:B------:R3:W-:Y:S01]  /*f720*/  STL [R1+0x1e8], R0 ;  /* 0x0001e80001007387 */ /* 0x0007e20000100800 */
[----:B-----5:R-:W-:-:S03]  /*f730*/  IABS R7, R18 ;  /* 0x0000001200077213 */ /* 0x020fc60000000000 */
[----:B------:R-:W5:Y:S01]  /*f740*/  LDL R18, [R1+0x2cc0] ;  /* 0x002cc00001127983 */ /* 0x000f620000100800 */
[----:B------:R-:W-:-:S04]  /*f750*/  IMAD.HI.U32 R3, R28, R2, RZ ;  /* 0x000000021c037227 */ /* 0x000fc800078e00ff */
[----:B-1----:R-:W-:-:S04]  /*f760*/  IMAD.HI.U32 R8, R28, R7, RZ ;  /* 0x000000071c087227 */ /* 0x002fc800078e00ff */
[----:B------:R-:W-:Y:S02]  /*f770*/  IMAD.MOV R3, RZ, RZ, -R3 ;  /* 0x000000ffff037224 */ /* 0x000fe400078e0a03 */
[----:B------:R-:W-:Y:S02]  /*f780*/  IMAD.MOV R8, RZ, RZ, -R8 ;  /* 0x000000ffff087224 */ /* 0x000fe400078e0a08 */
[C---:B------:R-:W-:Y:S02]  /*f790*/  IMAD R2, R29.reuse, R3, R2 ;  /* 0x000000031d027224 */ /* 0x040fe400078e0202 */
[----:B------:R-:W-:Y:S01]  /*f7a0*/  IMAD R7, R29, R8, R7 ;  /* 0x000000081d077224 */ /* 0x000fe200078e0207 */
[----:B------:R-:W-:Y:S02]  /*f7b0*/  IABS R6, R12 ;  /* 0x0000000c00067213 */ /* 0x000fe40000000000 */
[----:B------:R-:W5:Y:S03]  /*f7c0*/  LDL R12, [R1+0x2cb8] ;  /* 0x002cb800010c7983 */ /* 0x000f660000100800 */
[----:B------:R-:W-:Y:S01]  /*f7d0*/  IMAD.HI.U32 R9, R28, R6, RZ ;  /* 0x000000061c097227 */ /* 0x000fe200078e00ff */
[----:B--2---:R-:W-:-:S02]  /*f7e0*/  IABS R4, R13 ;  /* 0x0000000d00047213 */ /* 0x004fc40000000000 */
[----:B------:R-:W2:Y:S01]  /*f7f0*/  LDL R13, [R1+0x2cbc] ;  /* 0x002cbc00010d7983 */ /* 0x000ea20000100800 */
[----:B------:R-:W-:-:S04]  /*f800*/  IMAD.MOV R9, RZ, RZ, -R9 ;  /* 0x000000ffff097224 */ /* 0x000fc800078e0a09 */
        /* <DEDUP_REMOVED lines=33> */
[----:B------:R-:W2:Y:S03]  /*fa20*/  LDL R13, [R1+0x2ca0] ;  /* 0x002ca000010d7983 */ /* 0x000ea60000100800 */
[----:B------:R-:W-:-:S04]  /*fa30*/  IMAD.HI.U32 R3, R28, R0, RZ ;  /* 0x000000001c037227 */ /* 0x000fc800078e00ff */
[----:B------:R-:W-:Y:S02]  /*fa40*/  IMAD.MOV R5, RZ, RZ, -R5 ;  /* 0x000000ffff057224 */ /* 0x000fe400078e0a05 */
[----:B------:R-:W-:Y:S01]  /*fa50*/  IMAD.MOV R3, RZ, RZ, -R3 ;  /* 0x000000ffff037224 */ /* 0x000fe200078e0a03 */
[----:B------:R3:W-:Y:S01]  /*fa60*/  STL [R1+0x1c4], R2 ;  /* 0x0001c40201007387 */ /* 0x0007e20000100800 */
[C---:B------:R-:W-:Y:S02]  /*fa70*/  IMAD R4, R29.reuse, R5, R4 ;  /* 0x000000051d047224 */ /* 0x040fe400078e0204 */
[----:B------:R-:W-:Y:S01]  /*fa80*/  IMAD R0, R29, R3, R0 ;  /* 0x000000031d007224 */ /* 0x000fe200078e0200 */
[----:B------:R-:W-:Y:S04]  /*fa90*/  STL [R1+0x1a8], R8 ;  /* 0x0001a80801007387 */ /* 0x000fe80000100800 */
        /* <DEDUP_REMOVED lines=20> */
[----:B------:R-:W-:-:S04]  /*fbe0*/  IMAD.HI.U32 R5, R28, R4, RZ ;  /* 0x000000041c057227 */ /* 0x000fc800078e00ff */
[----:B------:R-:W-:Y:S01]  /*fbf0*/  IMAD.MOV R5, RZ, RZ, -R5 ;  /* 0x000000ffff057224 */ /* 0x000fe200078e0a05 */
[----:B-1----:R-:W-:Y:S02]  /*fc00*/  IABS R0, R12 ;  /* 0x0000000c00007213 */ /* 0x002fe40000000000 */
[----:B------:R-:W5:Y:S04]  /*fc10*/  LDL R12, [R1+0x2c88] ;  /* 0x002c8800010c7983 */ /* 0x000f680000100800 */
[----:B------:R2:W-:Y:S01]  /*fc20*/  STL [R1+0x1b4], R2 ;  /* 0x0001b40201007387 */ /* 0x0005e20000100800 */
[----:B------:R-:W-:-:S03]  /*fc30*/  IMAD.HI.U32 R3, R28, R0, RZ ;  /* 0x000000001c037227 */ /* 0x000fc600078e00ff */
[----:B------:R-:W-:Y:S04]  /*fc40*/  STL [R1+0x1ac], R7 ;  /* 0x0001ac0701007387 */ /* 0x000fe80000100800 */
[----:B------:R4:W-:Y:S01]  /*fc50*/  STL [R1+0x198], R6 ;  /* 0x0001980601007387 */ /* 0x0009e20000100800 */
[----:B--2---:R-:W-:-:S03]  /*fc60*/  IABS R2, R13 ;  /* 0x0000000d00027213 */ /* 0x004fc60000000000 */
[----:B------:R-:W2:Y:S01]  /*fc70*/  LDL R13, [R1+0x2c8c] ;  /* 0x002c8c00010d7983 */ /* 0x000ea20000100800 */
[----:B------:R-:W-:Y:S02]  /*fc80*/  IMAD.MOV R3, RZ, RZ, -R3 ;  /* 0x000000ffff037224 */ /* 0x000fe400078e0a03 */
[C---:B------:R-:W-:Y:S02]  /*fc90*/  IMAD R4, R29.reuse, R5, R4 ;  /* 0x000000051d047224 */ /* 0x040fe400078e0204 */
        /* <DEDUP_REMOVED lines=94> */
[----:B------:R-:W5:Y:S02]  /*10280*/  LDL R18, [R1+0x2c4c] ;  /* 0x002c4c0001127983 */ /* 0x000f640000100800 */
[----:B-1----:R-:W-:-:S04]  /*10290*/  IMAD.HI.U32 R8, R28, R7, RZ ;  /* 0x000000071c087227 */ /* 0x002fc800078e00ff */
[----:B------:R-:W-:Y:S02]  /*102a0*/  IMAD.MOV R8, RZ, RZ, -R8 ;  /* 0x000000ffff087224 */ /* 0x000fe400078e0a08 */
[----:B------:R-:W-:-:S04]  /*102b0*/  IMAD.HI.U32 R3, R28, R2, RZ ;  /* 0x000000021c037227 */ /* 0x000fc800078e00ff */
[----:B------:R-:W-:Y:S02]  /*102c0*/  IMAD R7, R29, R8, R7 ;  /* 0x000000081d077224 */ /* 0x000fe400078e0207 */
[----:B------:R-:W-:-:S04]  /*102d0*/  IMAD.MOV R3, RZ, RZ, -R3 ;  /* 0x000000ffff037224 */ /* 0x000fc800078e0a03 */
[----:B------:R-:W-:Y:S01]  /*102e0*/  IMAD R20, R29, R3, R2 ;  /* 0x000000031d147224 */ /* 0x000fe200078e0202 */
[----:B------:R-:W-:Y:S02]  /*102f0*/  IABS R6, R12 ;  /* 0x0000000c00067213 */ /* 0x000fe40000000000 */
[----:B------:R-:W5:Y:S03]  /*10300*/  LDL R12, [R1+0x2c40] ;  /* 0x002c4000010c7983 */ /* 0x000f660000100800 */
[----:B------:R-:W-:Y:S01]  /*10310*/  IMAD.HI.U32 R9, R28, R6, RZ ;  /* 0x000000061c097227 */ /* 0x000fe200078e00ff */
[----:B--2---:R-:W-:Y:S02]  /*10320*/  IABS R4, R13 ;  /* 0x0000000d00047213 */ /* 0x004fe40000000000 */
        /* <DEDUP_REMOVED lines=8> */
[----:B------:R-:W-:Y:S01]  /*103b0*/  STL [R1+0x14c], R7 ;  /* 0x00014c0701007387 */ /* 0x000fe20000100800 */
[----:B------:R-:W-:-:S03]  /*103c0*/  IMAD.HI.U32 R3, R28, R0, RZ ;  /* 0x000000001c037227 */ /* 0x000fc600078e00ff */
        /* <DEDUP_REMOVED lines=203> */
[----:B--2---:R-:W-:-:S03]  /*11080*/  IABS R0, R13 ;  /* 0x0000000d00007213 */ /* 0x004fc60000000000 */
[----:B------:R-:W-:Y:S01]  /*11090*/  IMAD.MOV R5, RZ, RZ, -R5 ;  /* 0x000000ffff057224 */ /* 0x000fe200078e0a05 */
[----:B------:R-:W2:Y:S01]  /*110a0*/  LDL R13, [R1+0x2bb0] ;  /* 0x002bb000010d7983 */ /* 0x000ea20000100800 */
[----:B------:R-:W-:-:S04]  /*110b0*/  IMAD.HI.U32 R3, R28, R0, RZ ;  /* 0x000000001c037227 */ /* 0x000fc800078e00ff */
        /* <DEDUP_REMOVED lines=37> */
[----:B------:R-:W2:Y:S04]  /*11310*/  LDL R13, [R1+0x2b9c] ;  /* 0x002b9c00010d7983 */ /* 0x000ea80000100800 */
        /* <DEDUP_REMOVED lines=12> */
[----:B------:R-:W-:Y:S02]  /*113e0*/  IMAD.MOV R3, RZ, RZ, -R3 ;  /* 0x000000ffff037224 */ /* 0x000fe400078e0a03 */
[----:B------:R-:W-:-:S04]  /*113f0*/  IMAD.HI.U32 R7, R28, R6, RZ ;  /* 0x000000061c077227 */ /* 0x000fc800078e00ff */
[----:B------:R-:W-:Y:S02]  /*11400*/  IMAD.MOV R9, RZ, RZ, -R9 ;  /* 0x000000ffff097224 */ /* 0x000fe400078e0a09 */
[----:B------:R-:W-:Y:S02]  /*11410*/  IMAD R2, R29, R3, R2 ;  /* 0x000000031d027224 */ /* 0x000fe400078e0202 */
[----:B------:R-:W-:-:S04]  /*11420*/  IMAD.HI.U32 R5, R28, R4, RZ ;  /* 0x000000041c057227 */ /* 0x000fc800078e00ff */
[----:B------:R-:W-:Y:S02]  /*11430*/  IMAD.MOV R7, RZ, RZ, -R7 ;  /* 0x000000ffff077224 */ /* 0x000fe400078e0a07 */
[----:B------:R-:W-:-:S04]  /*11440*/  IMAD.HI.U32 R3, R28, R0, RZ ;  /* 0x000000001c037227 */ /* 0x000fc800078e00ff */
[C---:B------:R-:W-:Y:S02]  /*11450*/  IMAD R8, R29.reuse, R9, R8 ;  /* 0x000000091d087224 */ /* 0x040fe400078e0208 */
[----:B------:R-:W-:Y:S02]  /*11460*/  IMAD.MOV R5, RZ, RZ, -R5 ;  /* 0x000000ffff057224 */ /* 0x000fe400078e0a05 */
[C---:B------:R-:W-:Y:S02]  /*11470*/  IMAD R6, R29.reuse, R7, R6 ;  /* 0x000000071d067224 */ /* 0x040fe400078e0206 */
[----:B------:R-:W-:Y:S01]  /*11480*/  IMAD.MOV R3, RZ, RZ, -R3 ;  /* 0x000000ffff037224 */ /* 0x000fe200078e0a03 */
[----:B------:R0:W-:Y:S01]  /*11490*/  STL [R1+0x6c], R2 ;  /* 0x00006c0201007387 */ /* 0x0001e20000100800 */
[C---:B------:R-:W-:Y:S02]  /*114a0*/  IMAD R4, R29.reuse, R5, R4 ;  /* 0x000000051d047224 */ /* 0x040fe400078e0204 */
[----:B------:R-:W-:Y:S01]  /*114b0*/  IMAD R0, R29, R3, R0 ;  /* 0x000000031d007224 */ /* 0x000fe200078e0200 */
[----:B------:R1:W-:Y:S04]  /*114c0*/  STL [R1+0x60], R8 ;  /* 0x0000600801007387 */ /* 0x0003e80000100800 */
[----:B------:R3:W-:Y:S01]  /*114d0*/  STL [R1+0x64], R6 ;  /* 0x0000640601007387 */ /* 0x0007e20000100800 */
[----:B0-----:R-:W-:-:S03]  /*114e0*/  IABS R2, R12 ;  /* 0x0000000c00027213 */ /* 0x001fc60000000000 */
[----:B------:R-:W5:Y:S04]  /*114f0*/  LDL R12, [R1+0x2b80] ;  /* 0x002b8000010c7983 */ /* 0x000f680000100800 */
[----:B------:R4:W-:Y:S04]  /*11500*/  STL [R1+0x164], R4 ;  /* 0x0001640401007387 */ /* 0x0009e80000100800 */
[----:B------:R0:W-:Y:S01]  /*11510*/  STL [R1+0x17c], R0 ;  /* 0x00017c0001007387 */ /* 0x0001e20000100800 */
[----:B------:R-:W-:Y:S01]  /*11520*/  IMAD.HI.U32 R3, R28, R2, RZ ;  /* 0x000000021c037227 */ /* 0x000fe200078e00ff */
[----:B--2---:R-:W-:-:S02]  /*11530*/  IABS R7, R13 ;  /* 0x0000000d00077213 */ /* 0x004fc40000000000 */
[----:B------:R-:W2:Y:S03]  /*11540*/  LDL R13, [R1+0x2b84] ;  /* 0x002b8400010d7983 */ /* 0x000ea60000100800 */
        /* <DEDUP_REMOVED lines=20> */
[----:B------:R-:W-:Y:S02]  /*11690*/  IMAD.MOV R5, RZ, RZ, -R5 ;  /* 0x000000ffff057224 */ /* 0x000fe400078e0a05 */
[----:B------:R-:W-:-:S04]  /*116a0*/  IMAD.HI.U32 R3, R28, R0, RZ ;  /* 0x000000001c037227 */ /* 0x000fc800078e00ff */
[----:B------:R-:W-:Y:S02]  /*116b0*/  IMAD R4, R29, R5, R4 ;  /* 0x000000051d047224 */ /* 0x000fe400078e0204 */
[----:B------:R-:W-:-:S03]  /*116c0*/  IMAD.MOV R3, RZ, RZ, -R3 ;  /* 0x000000ffff037224 */ /* 0x000fc600078e0a03 */
[----:B------:R3:W-:Y:S01]  /*116d0*/  STL [R1+0x130], R4 ;  /* 0x0001300401007387 */ /* 0x0007e20000100800 */
[----:B------:R-:W-:Y:S02]  /*116e0*/  IMAD R0, R29, R3, R0 ;  /* 0x000000031d007224 */ /* 0x000fe400078e0200 */
[----:B------:R-:W-:-:S04]  /*116f0*/  IMAD.HI.U32 R3, R28, R2, RZ ;  /* 0x000000021c037227 */ /* 0x000fc800078e00ff */
[----:B------:R-:W-:-:S04]  /*11700*/  IMAD.MOV R3, RZ, RZ, -R3 ;  /* 0x000000ffff037224 */ /* 0x000fc800078e0a03 */
[----:B------:R-:W-:Y:S01]  /*11710*/  IMAD R2, R29, R3, R2 ;  /* 0x000000031d027224 */ /* 0x000fe200078e0202 */
[----:B------:R-:W-:Y:S02]  /*11720*/  IABS R8, R12 ;  /* 0x0000000c00087213 */ /* 0x000fe40000000000 */
[----:B------:R-:W5:Y:S04]  /*11730*/  LDL R12, [R1+0x2b68] ;  /* 0x002b6800010c7983 */ /* 0x000f680000100800 */
[----:B------:R4:W-:Y:S01]  /*11740*/  STL [R1+0x134], R0 ;  /* 0x0001340001007387 */ /* 0x0009e20000100800 */
        /* <DEDUP_REMOVED lines=14> */
[----:B------:R-:W4:Y:S03]  /*11830*/  LDL R15, [R1+0x2b64] ;  /* 0x002b6400010f7983 */ /* 0x000f260000100800 */
[----:B------:R-:W-:-:S04]  /*11840*/  IMAD.HI.U32 R3, R28, R0, RZ ;  /* 0x000000001c037227 */ /* 0x000fc800078e00ff */
[----:B------:R-:W-:Y:S01]  /*11850*/  IMAD.MOV R3, RZ, RZ, -R3 ;  /* 0x000000ffff037224 */ /* 0x000fe200078e0a03 */
[----:B------:R0:W-:Y:S03]  /*11860*/  STL [R1+0x12c], R2 ;  /* 0x00012c0201007387 */ /* 0x0001e60000100800 */
[----:B------:R-:W-:Y:S01]  /*11870*/  IMAD R0, R29, R3, R0 ;  /* 0x000000031d007224 */ /* 0x000fe200078e0200 */
[----:B------:R-:W-:Y:S04]  /*11880*/  STL [R1+0xdc], R8 ;  /* 0x0000dc0801007387 */ /* 0x000fe80000100800 */
[----:B------:R-:W-:Y:S04]  /*11890*/  STL [R1+0xec], R6 ;  /* 0x0000ec0601007387 */ /* 0x000fe80000100800 */
[----:B------:R1:W-:Y:S01]  /*118a0*/  STL [R1+0xf4], R4 ;  /* 0x0000f40401007387 */ /* 0x0003e20000100800 */
[----:B0-----:R-:W-:-:S03]  /*118b0*/  IABS R2, R17 ;  /* 0x0000001100027213 */ /* 0x001fc60000000000 */
[----:B------:R-:W4:Y:S04]  /*118c0*/  LDL R16, [R1+0x2b58] ;  /* 0x002b580001107983 */ /* 0x000f280000100800 */
[----:B------:R3:W-:Y:S01]  /*118d0*/  STL [R1+0x10c], R0 ;  /* 0x00010c0001007387 */ /* 0x0007e20000100800 */
[----:B-----5:R-:W-:-:S03]  /*118e0*/  IABS R7, R18 ;  /* 0x0000001200077213 */ /* 0x020fc60000000000 */
[----:B------:R-:W5:Y:S04]  /*118f0*/  LDL R18, [R1+0x2b50] ;  /* 0x002b500001127983 */ /* 0x000f680000100800 */
[----:B------:R-:W5:Y:S01]  /*11900*/  LDL R17, [R1+0x2b5c] ;  /* 0x002b5c0001117983 */ /* 0x000f620000100800 */
        /* <DEDUP_REMOVED lines=15> */
[C---:B------:R-:W-:Y:S02]  /*11a00*/  IMAD R5, R29.reuse, R9, R5 ;  /* 0x000000091d057224 */ /* 0x040fe400078e0205 */
[----:B------:R-:W-:Y:S01]  /*11a10*/  IMAD R3, R29, R4, R3 ;  /* 0x000000041d037224 */ /* 0x000fe200078e0203 */
[----:B------:R-:W-:Y:S04]  /*11a20*/  STL [R1+0xe4], R7 ;  /* 0x0000e40701007387 */ /* 0x000fe80000100800 */
[----:B------:R-:W-:Y:S01]  /*11a30*/  STL [R1+0x1c], R5 ;  /* 0x00001c0501007387 */ /* 0x000fe20000100800 */
[----:B---3--:R-:W-:-:S03]  /*11a40*/  IABS R0, R14 ;  /* 0x0000000e00007213 */ /* 0x008fc60000000000 */
[----:B------:R-:W3:Y:S02]  /*11a50*/  LDL R14, [R1+0x2b4c] ;  /* 0x002b4c00010e7983 */ /* 0x000ee40000100800 */
[----:B0-----:R-:W-:-:S04]  /*11a60*/  IMAD.HI.U32 R2, R28, R0, RZ ;  /* 0x000000001c027227 */ /* 0x001fc800078e00ff */
[----:B------:R-:W-:-:S04]  /*11a70*/  IMAD.MOV R2, RZ, RZ, -R2 ;  /* 0x000000ffff027224 */ /* 0x000fc800078e0a02 */
[----:B------:R-:W-:Y:S01]  /*11a80*/  IMAD R0, R29, R2, R0 ;  /* 0x000000021d007224 */ /* 0x000fe200078e0200 */
[----:B----4-:R-:W-:Y:S02]  /*11a90*/  IABS R6, R15 ;  /* 0x0000000f00067213 */ /* 0x010fe40000000000 */
[----:B------:R-:W4:Y:S04]  /*11aa0*/  LDL R15, [R1+0x2b40] ;  /* 0x002b4000010f7983 */ /* 0x000f280000100800 */
[----:B------:R0:W-:Y:S04]  /*11ab0*/  STL [R1+0xb8], R3 ;  /* 0x0000b80301007387 */ /* 0x0001e80000100800 */
[----:B------:R1:W-:Y:S01]  /*11ac0*/  STL [R1+0xbc], R0 ;  /* 0x0000bc0001007387 */ /* 0x0003e20000100800 */
[----:B-----5:R-:W-:-:S03]  /*11ad0*/  IABS R2, R18 ;  /* 0x0000001200027213 */ /* 0x020fc60000000000 */
[----:B------:R-:W5:Y:S01]  /*11ae0*/  LDL R18, [R1+0x2b44] ;  /* 0x002b440001127983 */ /* 0x000f620000100800 */
[----:B0-----:R-:W-:-:S03]  /*11af0*/  IABS R3, R17 ;  /* 0x0000001100037213 */ /* 0x001fc60000000000 */
[----:B------:R-:W5:Y:S01]  /*11b00*/  LDL R17, [R1+0x2b38] ;  /* 0x002b380001117983 */ /* 0x000f620000100800 */
[C---:B------:R-:W-:Y:S01]  /*11b10*/  IMAD.HI.U32 R8, R28.reuse, R6, RZ ;  /* 0x000000061c087227 */ /* 0x040fe200078e00ff */
[----:B------:R-:W-:Y:S02]  /*11b20*/  IABS R5, R16 ;  /* 0x0000001000057213 */ /* 0x000fe40000000000 */
[----:B------:R-:W5:Y:S01]  /*11b30*/  LDL R16, [R1+0x2b3c] ;  /* 0x002b3c0001107983 */ /* 0x000f620000100800 */
[----:B------:R-:W-:Y:S02]  /*11b40*/  IMAD.MOV R8, RZ, RZ, -R8 ;  /* 0x000000ffff087224 */ /* 0x000fe400078e0a08 */
[----:B------:R-:W-:-:S04]  /*11b50*/  IMAD.HI.U32 R7, R28, R5, RZ ;  /* 0x000000051c077227 */ /* 0x000fc800078e00ff */
[----:B------:R-:W-:-:S04]  /*11b60*/  IMAD.HI.U32 R4, R28, R3, RZ ;  /* 0x000000031c047227 */ /* 0x000fc800078e00ff */
[----:B------:R-:W-:Y:S02]  /*11b70*/  IMAD R6, R29, R8, R6 ;  /* 0x000000081d067224 */ /* 0x000fe400078e0206 */
[----:B------:R-:W-:Y:S02]  /*11b80*/  IMAD.MOV R7, RZ, RZ, -R7 ;  /* 0x000000ffff077224 */ /* 0x000fe400078e0a07 */
[----:B------:R-:W-:Y:S01]  /*11b90*/  IMAD.MOV R4, RZ, RZ, -R4 ;  /* 0x000000ffff047224 */ /* 0x000fe200078e0a04 */
[----:B------:R0:W-:Y:S01]  /*11ba0*/  STL [R1+0xb4], R6 ;  /* 0x0000b40601007387 */ /* 0x0001e20000100800 */
[----:B------:R-:W-:-:S04]  /*11bb0*/  IMAD.HI.U32 R8, R28, R2, RZ ;  /* 0x000000021c087227 */ /* 0x000fc800078e00ff */
[C---:B------:R-:W-:Y:S02]  /*11bc0*/  IMAD R5, R29.reuse, R7, R5 ;  /* 0x000000071d057224 */ /* 0x040fe400078e0205 */
[----:B------:R-:W-:Y:S02]  /*11bd0*/  IMAD R4, R29, R4, R3 ;  /* 0x000000041d047224 */ /* 0x000fe400078e0203 */
[----:B------:R-:W-:Y:S01]  /*11be0*/  IMAD.MOV R8, RZ, RZ, -R8 ;  /* 0x000000ffff087224 */ /* 0x000fe200078e0a08 */
[----:B------:R0:W-:Y:S01]  /*11bf0*/  STL [R1+0x18], R5 ;  /* 0x0000180501007387 */ /* 0x0001e20000100800 */
[----:B-1----:R-:W-:-:S05]  /*11c00*/  IABS R0, R12 ;  /* 0x0000000c00007213 */ /* 0x002fca0000000000 */
[C---:B0-----:R-:W-:Y:S01]  /*11c10*/  IMAD.HI.U32 R6, R28.reuse, R0, RZ ;  /* 0x000000001c067227 */ /* 0x041fe200078e00ff */
[----:B------:R0:W-:Y:S03]  /*11c20*/  STL [R1+0x14], R4 ;  /* 0x0000140401007387 */ /* 0x0001e60000100800 */
[----:B------:R-:W-:Y:S02]  /*11c30*/  IMAD.MOV R6, RZ, RZ, -R6 ;  /* 0x000000ffff067224 */ /* 0x000fe400078e0a06 */
[C---:B------:R-:W-:Y:S02]  /*11c40*/  IMAD R5, R29.reuse, R8, R2 ;  /* 0x000000081d057224 */ /* 0x040fe400078e0202 */
[----:B0-----:R-:W-:Y:S01]  /*11c50*/  IMAD R4, R29, R6, R0 ;  /* 0x000000061d047224 */ /* 0x001fe200078e0200 */
[----:B--2---:R-:W-:Y:S02]  /*11c60*/  IABS R9, R13 ;  /* 0x0000000d00097213 */ /* 0x004fe40000000000 */
[----:B------:R-:W-:Y:S03]  /*11c70*/  STL [R1+0x10], R5 ;  /* 0x0000100501007387 */ /* 0x000fe60000100800 */
[----:B------:R-:W-:Y:S01]  /*11c80*/  IMAD.MOV.U32 R3, RZ, RZ, R9 ;  /* 0x000000ffff037224 */ /* 0x000fe200078e0009 */
[----:B------:R0:W-:Y:S04]  /*11c90*/  STL [R1+0xc], R4 ;  /* 0x00000c0401007387 */ /* 0x0001e80000100800 */
[----:B------:R-:W2:Y:S04]  /*11ca0*/  LDL R13, [R1+0x2b28] ;  /* 0x002b2800010d7983 */ /* 0x000ea80000100800 */
[----:B------:R-:W2:Y:S01]  /*11cb0*/  LDL R12, [R1+0x2b2c] ;  /* 0x002b2c00010c7983 */ /* 0x000ea20000100800 */
[----:B0-----:R-:W-:-:S04]  /*11cc0*/  IMAD.HI.U32 R4, R28, R3, RZ ;  /* 0x000000031c047227 */ /* 0x001fc800078e00ff */
[----:B------:R-:W-:-:S04]  /*11cd0*/  IMAD.MOV R4, RZ, RZ, -R4 ;  /* 0x000000ffff047224 */ /* 0x000fc800078e0a04 */
[----:B------:R-:W-:Y:S02]  /*11ce0*/  IMAD R3, R29, R4, R3 ;  /* 0x000000041d037224 */ /* 0x000fe400078e0203 */
[----:B------:R-:W-:Y:S02]  /*11cf0*/  IMAD.MOV.U32 R27, RZ, RZ, R11 ;  /* 0x000000ffff1b7224 */ /* 0x000fe400078e000b */
[----:B------:R-:W-:Y:S01]  /*11d00*/  IMAD.MOV.U32 R26, RZ, RZ, R10 ;  /* 0x000000ffff1a7224 */ /* 0x000fe200078e000a */
[----:B---3--:R-:W-:Y:S02]  /*11d10*/  IABS R2, R14 ;  /* 0x0000000e00027213 */ /* 0x008fe40000000000 */
[----:B------:R-:W3:Y:S03]  /*11d20*/  LDL R14, [R1+0x2b34] ;  /* 0x002b3400010e7983 */ /* 0x000ee60000100800 */
[----:B------:R-:W-:Y:S01]  /*11d30*/  IMAD.HI.U32 R6, R28, R2, RZ ;  /* 0x000000021c067227 */ /* 0x000fe200078e00ff */
[----:B----4-:R-:W-:-:S02]  /*11d40*/  IABS R0, R15 ;  /* 0x0000000f00007213 */ /* 0x010fc40000000000 */
[----:B------:R-:W4:Y:S03]  /*11d50*/  LDL R15, [R1+0x2b30] ;  /* 0x002b3000010f7983 */ /* 0x000f260000100800 */
[----:B------:R-:W-:Y:S01]  /*11d60*/  IMAD.HI.U32 R7, R28, R0, RZ ;  /* 0x000000001c077227 */ /* 0x000fe200078e00ff */
[----:B------:R0:W-:Y:S04]  /*11d70*/  STL [R1+0x8], R3 ;  /* 0x0000080301007387 */ /* 0x0001e80000100800 */
[----:B------:R-:W4:Y:S01]  /*11d80*/  LDL R11, [R1+0x2b20] ;  /* 0x002b2000010b7983 */ /* 0x000f220000100800 */
[----:B0-----:R-:W-:Y:S02]  /*11d90*/  IMAD.MOV R3, RZ, RZ, -R6 ;  /* 0x000000ffff037224 */ /* 0x001fe400078e0a06 */
[----:B------:R-:W-:-:S02]  /*11da0*/  IMAD.MOV R6, RZ, RZ, -R7 ;  /* 0x000000ffff067224 */ /* 0x000fc400078e0a07 */
[----:B------:R-:W-:Y:S01]  /*11db0*/  IMAD R2, R29, R3, R2 ;  /* 0x000000031d027224 */ /* 0x000fe200078e0202 */
[----:B-----5:R-:W-:Y:S02]  /*11dc0*/  IABS R18, R18 ;  /* 0x0000001200127213 */ /* 0x020fe40000000000 */
[----:B------:R-:W-:-:S03]  /*11dd0*/  IABS R17, R17 ;  /* 0x0000001100117213 */ /* 0x000fc60000000000 */
[----:B------:R-:W-:-:S04]  /*11de0*/  IMAD.HI.U32 R5, R28, R18, RZ ;  /* 0x000000121c057227 */ /* 0x000fc800078e00ff */
[----:B------:R-:W-:-:S04]  /*11df0*/  IMAD.HI.U32 R4, R28, R17, RZ ;  /* 0x000000111c047227 */ /* 0x000fc800078e00ff */
[----:B------:R-:W-:Y:S02]  /*11e00*/  IMAD.MOV R5, RZ, RZ, -R5 ;  /* 0x000000ffff057224 */ /* 0x000fe400078e0a05 */
[----:B------:R-:W-:Y:S02]  /*11e10*/  IMAD.MOV R4, RZ, RZ, -R4 ;  /* 0x000000ffff047224 */ /* 0x000fe400078e0a04 */
[C---:B------:R-:W-:Y:S02]  /*11e20*/  IMAD R0, R29.reuse, R6, R0 ;  /* 0x000000061d007224 */ /* 0x040fe400078e0200 */
[C---:B------:R-:W-:Y:S02]  /*11e30*/  IMAD R18, R29.reuse, R5, R18 ;  /* 0x000000051d127224 */ /* 0x040fe400078e0212 */
[----:B------:R-:W-:Y:S01]  /*11e40*/  IMAD R17, R29, R4, R17 ;  /* 0x000000041d117224 */ /* 0x000fe200078e0211 */
[----:B------:R-:W-:Y:S04]  /*11e50*/  STL [R1+0x4], R2 ;  /* 0x0000040201007387 */ /* 0x000fe80000100800 */
[----:B------:R-:W-:Y:S04]  /*11e60*/  STL [R1], R0 ;  /* 0x0000000001007387 */ /* 0x000fe80000100800 */
[----:B------:R-:W-:Y:S04]  /*11e70*/  STL [R1+0x3558], R18 ;  /* 0x0035581201007387 */ /* 0x000fe80000100800 */
[----:B------:R0:W-:Y:S04]  /*11e80*/  STL [R1+0x3554], R17 ;  /* 0x0035541101007387 */ /* 0x0001e80000100800 */
[----:B------:R-:W5:Y:S04]  /*11e90*/  LDL R10, [R1+0x2b24] ;  /* 0x002b2400010a7983 */ /* 0x000f680000100800 */
[----:B------:R-:W5:Y:S04]  /*11ea0*/  LDL R23, [R1+0x2b18] ;  /* 0x002b180001177983 */ /* 0x000f680000100800 */
[----:B------:R-:W5:Y:S04]  /*11eb0*/  LDL R24, [R1+0x2b1c] ;  /* 0x002b1c0001187983 */ /* 0x000f680000100800 */
[----:B------:R-:W5:Y:S01]  /*11ec0*/  LDL R25, [R1+0x2b10] ;  /* 0x002b100001197983 */ /* 0x000f620000100800 */
[----:B------:R-:W-:-:S03]  /*11ed0*/  IABS R16, R16 ;  /* 0x0000001000107213 */ /* 0x000fc60000000000 */
[----:B0-----:R-:W5:Y:S02]  /*11ee0*/  LDL.LU R17, [R1+0x58] ;  /* 0x0000580001117983 */ /* 0x001f640000300800 */
[----:B------:R-:W-:Y:S02]  /*11ef0*/  IMAD.HI.U32 R0, R28, R16, RZ ;  /* 0x000000101c007227 */ /* 0x000fe400078e00ff */
[----:B------:R-:W5:Y:S02]  /*11f00*/  LDL.LU R18, [R1+0x54] ;  /* 0x0000540001127983 */ /* 0x000f640000300800 */
[----:B------:R-:W-:-:S04]  /*11f10*/  IMAD.MOV R0, RZ, RZ, -R0 ;  /* 0x000000ffff007224 */ /* 0x000fc800078e0a00 */
[----:B------:R-:W-:Y:S01]  /*11f20*/  IMAD R16, R29, R0, R16 ;  /* 0x000000001d107224 */ /* 0x000fe200078e0210 */
[----:B--2---:R-:W-:Y:S02]  /*11f30*/  IABS R13, R13 ;  /* 0x0000000d000d7213 */ /* 0x004fe40000000000 */
[----:B------:R-:W-:-:S03]  /*11f40*/  IABS R12, R12 ;  /* 0x0000000c000c7213 */ /* 0x000fc60000000000 */
[----:B------:R-:W-:-:S04]  /*11f50*/  IMAD.HI.U32 R3, R28, R13, RZ ;  /* 0x0000000d1c037227 */ /* 0x000fc800078e00ff */
[----:B------:R-:W-:-:S04]  /*11f60*/  IMAD.HI.U32 R2, R28, R12, RZ ;  /* 0x0000000c1c027227 */ /* 0x000fc800078e00ff */
[----:B------:R-:W-:Y:S02]  /*11f70*/  IMAD.MOV R3, RZ, RZ, -R3 ;  /* 0x000000ffff037224 */ /* 0x000fe400078e0a03 */
[----:B------:R-:W-:Y:S02]  /*11f80*/  IMAD.MOV R2, RZ, RZ, -R2 ;  /* 0x000000ffff027224 */ /* 0x000fe400078e0a02 */
[C---:B------:R-:W-:Y:S01]  /*11f90*/  IMAD R13, R29.reuse, R3, R13 ;  /* 0x000000031d0d7224 */ /* 0x040fe200078e020d */
[----:B------:R0:W-:Y:S01]  /*11fa0*/  STL [R1+0x355c], R16 ;  /* 0x00355c1001007387 */ /* 0x0001e20000100800 */
[----:B------:R-:W-:Y:S01]  /*11fb0*/  IMAD R12, R29, R2, R12 ;  /* 0x000000021d0c7224 */ /* 0x000fe200078e020c */
[----:B---3--:R-:W-:-:S05]  /*11fc0*/  IABS R14, R14 ;  /* 0x0000000e000e7213 */ /* 0x008fca0000000000 */
[----:B------:R-:W-:Y:S01]  /*11fd0*/  IMAD.HI.U32 R5, R28, R14, RZ ;  /* 0x0000000e1c057227 */ /* 0x000fe200078e00ff */
[----:B----4-:R-:W-:-:S05]  /*11fe0*/  IABS R15, R15 ;  /* 0x0000000f000f7213 */ /* 0x010fca0000000000 */
[----:B------:R-:W-:Y:S01]  /*11ff0*/  IMAD.HI.U32 R4, R28, R15, RZ ;  /* 0x0000000f1c047227 */ /* 0x000fe200078e00ff */
[----:B------:R-:W-:-:S03]  /*12000*/  IABS R11, R11 ;  /* 0x0000000b000b7213 */ /* 0x000fc60000000000 */
[----:B------:R-:W-:Y:S02]  /*12010*/  IMAD.MOV R0, RZ, RZ, -R4 ;  /* 0x000000ffff007224 */ /* 0x000fe400078e0a04 */
[----:B------:R-:W-:Y:S02]  /*12020*/  IMAD.MOV R4, RZ, RZ, -R5 ;  /* 0x000000ffff047224 */ /* 0x000fe400078e0a05 */
[----:B------:R-:W-:Y:S02]  /*12030*/  IMAD R15, R29, R0, R15 ;  /* 0x000000001d0f7224 */ /* 0x000fe400078e020f */
[----:B------:R-:W-:-:S04]  /*12040*/  IMAD.HI.U32 R0, R28, R11, RZ ;  /* 0x0000000b1c007227 */ /* 0x000fc800078e00ff */
[C---:B------:R-:W-:Y:S02]  /*12050*/  IMAD R14, R29.reuse, R4, R14 ;  /* 0x000000041d0e7224 */ /* 0x040fe400078e020e */
[----:B------:R-:W-:Y:S01]  /*12060*/  IMAD.MOV R0, RZ, RZ, -R0 ;  /* 0x000000ffff007224 */ /* 0x000fe200078e0a00 */
[----:B------:R-:W-:Y:S03]  /*12070*/  STL [R1+0x3560], R15 ;  /* 0x0035600f01007387 */ /* 0x000fe60000100800 */
[----:B------:R-:W-:Y:S01]  /*12080*/  IMAD R11, R29, R0, R11 ;  /* 0x000000001d0b7224 */ /* 0x000fe200078e020b */
[----:B------:R-:W-:Y:S04]  /*12090*/  STL [R1+0x3564], R14 ;  /* 0x0035640e01007387 */ /* 0x000fe80000100800 */
[----:B------:R-:W-:Y:S04]  /*120a0*/  STL [R1+0x3568], R13 ;  /* 0x0035680d01007387 */ /* 0x000fe80000100800 */
[----:B------:R1:W-:Y:S04]  /*120b0*/  STL [R1+0x356c], R12 ;  /* 0x00356c0c01007387 */ /* 0x0003e80000100800 */
[----:B------:R-:W2:Y:S04]  /*120c0*/  LDL.LU R22, [R1+0x50] ;  /* 0x0000500001167983 */ /* 0x000ea80000300800 */
[----:B------:R-:W3:Y:S04]  /*120d0*/  LDL R6, [R1+0x2b14] ;  /* 0x002b140001067983 */ /* 0x000ee80000100800 */
[----:B0-----:R-:W4:Y:S01]  /*120e0*/  LDL.LU R16, [R1+0x48] ;  /* 0x0000480001107983 */ /* 0x001f220000300800 */
[----:B-----5:R-:W-:-:S02]  /*120f0*/  IABS R10, R10 ;  /* 0x0000000a000a7213 */ /* 0x020fc40000000000 */
[----:B------:R-:W-:-:S03]  /*12100*/  IABS R9, R23 ;  /* 0x0000001700097213 */ /* 0x000fc60000000000 */
[----:B------:R-:W-:Y:S01]  /*12110*/  IMAD.HI.U32 R3, R28, R10, RZ ;  /* 0x0000000a1c037227 */ /* 0x000fe200078e00ff */
[----:B------:R-:W-:-:S03]  /*12120*/  IABS R8, R24 ;  /* 0x0000001800087213 */ /* 0x000fc60000000000 */
[C---:B------:R-:W-:Y:S01]  /*12130*/  IMAD.HI.U32 R2, R28.reuse, R9, RZ ;  /* 0x000000091c027227 */ /* 0x040fe200078e00ff */
[----:B------:R-:W5:Y:S01]  /*12140*/  LDL.LU R24, [R1+0x44] ;  /* 0x0000440001187983 */ /* 0x000f620000300800 */
[----:B------:R-:W-:Y:S02]  /*12150*/  IABS R7, R25 ;  /* 0x0000001900077213 */ /* 0x000fe40000000000 */
[----:B------:R-:W-:Y:S01]  /*12160*/  IMAD.MOV R0, RZ, RZ, -R3 ;  /* 0x000000ffff007224 */ /* 0x000fe200078e0a03 */
[----:B------:R-:W3:Y:S01]  /*12170*/  LDL.LU R23, [R1+0x40] ;  /* 0x0000400001177983 */ /* 0x000ee20000300800 */
[----:B------:R-:W-:-:S03]  /*12180*/  IMAD.HI.U32 R5, R28, R8, RZ ;  /* 0x000000081c057227 */ /* 0x000fc600078e00ff */
[----:B-1----:R-:W5:Y:S01]  /*12190*/  LDL.LU R12, [R1+0x2c] ;  /* 0x00002c00010c7983 */ /* 0x002f620000300800 */
[----:B------:R-:W-:-:S03]  /*121a0*/  IMAD.HI.U32 R4, R28, R7, RZ ;  /* 0x000000071c047227 */ /* 0x000fc600078e00ff */
[----:B------:R-:W5:Y:S01]  /*121b0*/  LDL.LU R25, [R1+0x28] ;  /* 0x0000280001197983 */ /* 0x000f620000300800 */
[----:B------:R-:W-:Y:S02]  /*121c0*/  IMAD.MOV R3, RZ, RZ, -R2 ;  /* 0x000000ffff037224 */ /* 0x000fe400078e0a02 */
[C---:B------:R-:W-:Y:S02]  /*121d0*/  IMAD R10, R29.reuse, R0, R10 ;  /* 0x000000001d0a7224 */ /* 0x040fe400078e020a */
[----:B------:R-:W-:Y:S01]  /*121e0*/  IMAD.MOV R0, RZ, RZ, -R5 ;  /* 0x000000ffff007224 */ /* 0x000fe200078e0a05 */
[----:B------:R0:W-:Y:S01]  /*121f0*/  STL [R1+0x3570], R11 ;  /* 0x0035700b01007387 */ /* 0x0001e20000100800 */
[----:B------:R-:W-:Y:S02]  /*12200*/  IMAD.MOV R2, RZ, RZ, -R4 ;  /* 0x000000ffff027224 */ /* 0x000fe400078e0a04 */
[C---:B------:R-:W-:Y:S02]  /*12210*/  IMAD R9, R29.reuse, R3, R9 ;  /* 0x000000031d097224 */ /* 0x040fe400078e0209 */
[----:B------:R-:W-:-:S02]  /*12220*/  IMAD R8, R29, R0, R8 ;  /* 0x000000001d087224 */ /* 0x000fc400078e0208 */
[----:B------:R-:W-:Y:S01]  /*12230*/  IMAD R7, R29, R2, R7 ;  /* 0x000000021d077224 */ /* 0x000fe200078e0207 */
[----:B0-----:R-:W5:Y:S04]  /*12240*/  LDL.LU R11, [R1+0x30] ;  /* 0x00003000010b7983 */ /* 0x001f680000300800 */
[----:B------:R0:W-:Y:S04]  /*12250*/  STL [R1+0x3540], R10 ;  /* 0x0035400a01007387 */ /* 0x0001e80000100800 */
[----:B0-----:R-:W5:Y:S04]  /*12260*/  LDL.LU R10, [R1+0x34] ;  /* 0x00003400010a7983 */ /* 0x001f680000300800 */
[----:B------:R-:W5:Y:S04]  /*12270*/  LDL.LU R5, [R1+0x4c] ;  /* 0x00004c0001057983 */ /* 0x000f680000300800 */
[----:B------:R-:W-:Y:S04]  /*12280*/  STL [R1+0x3544], R9 ;  /* 0x0035440901007387 */ /* 0x000fe80000100800 */
[----:B------:R-:W-:Y:S04]  /*12290*/  STL [R1+0x353c], R8 ;  /* 0x00353c0801007387 */ /* 0x000fe80000100800 */
[----:B------:R-:W5:Y:S04]  /*122a0*/  LDL.LU R2, [R1+0x38] ;  /* 0x0000380001027983 */ /* 0x000f680000300800 */
[----:B------:R0:W-:Y:S04]  /*122b0*/  STL [R1+0x3548], R7 ;  /* 0x0035480701007387 */ /* 0x0001e80000100800 */
[----:B0-----:R-:W5:Y:S01]  /*122c0*/  LDL.LU R7, [R1+0x3c] ;  /* 0x00003c0001077983 */ /* 0x001f620000300800 */
[----:B------:R-:W-:-:S02]  /*122d0*/  ISETP.GT.U32.AND P0, PT, R19, R17, PT ;  /* 0x000000111300720c */ /* 0x000fc40003f04070 */
[----:B------:R-:W-:-:S11]  /*122e0*/  ISETP.GT.U32.AND P1, PT, R19, R18, PT ;  /* 0x000000121300720c */ /* 0x000fd60003f24070 */
[--C-:B------:R-:W-:Y:S02]  /*122f0*/  @!P0 IMAD.IADD R17, R17, 0x1, -R19.reuse ;  /* 0x0000000111118824 */ /* 0x100fe400078e0a13 */
[----:B------:R-:W-:-:S03]  /*12300*/  @!P1 IMAD.IADD R18, R18, 0x1, -R19 ;  /* 0x0000000112129824 */ /* 0x000fc600078e0a13 */
[C---:B------:R-:W-:Y:S02]  /*12310*/  ISETP.GT.U32.AND P3, PT, R19.reuse, R17, PT ;  /* 0x000000111300720c */ /* 0x040fe40003f64070 */
[----:B------:R-:W-:-:S11]  /*12320*/  ISETP.GT.U32.AND P4, PT, R19, R18, PT ;  /* 0x000000121300720c */ /* 0x000fd60003f84070 */
[--C-:B------:R-:W-:Y:S02]  /*12330*/  @!P3 IMAD.IADD R17, R17, 0x1, -R19.reuse ;  /* 0x000000011111b824 */ /* 0x100fe400078e0a13 */
[----:B------:R-:W-:-:S03]  /*12340*/  @!P4 IMAD.IADD R18, R18, 0x1, -R19 ;  /* 0x000000011212c824 */ /* 0x000fc600078e0a13 */
[----:B------:R-:W-:Y:S04]  /*12350*/  STL [R1+0x58], R17 ;  /* 0x0000581101007387 */ /* 0x000fe80000100800 */
[----:B------:R0:W-:Y:S04]  /*12360*/  STL [R1+0x54], R18 ;  /* 0x0000541201007387 */ /* 0x0001e80000100800 */
[----:B------:R-:W5:Y:S04]  /*12370*/  LDL.LU R15, [R1+0x24] ;  /* 0x00002400010f7983 */ /* 0x000f680000300800 */
[----:B0-----:R-:W5:Y:S04]  /*12380*/  LDL.LU R18, [R1+0x20] ;  /* 0x0000200001127983 */ /* 0x001f680000300800 */
[----:B------:R-:W5:Y:S04]  /*12390*/  LDL.LU R4, [R1+0x78c] ;  /* 0x00078c0001047983 */ /* 0x000f680000300800 */
[----:B------:R-:W5:Y:S04]  /*123a0*/  LDL.LU R13, [R1+0x794] ;  /* 0x00079400010d7983 */ /* 0x000f680000300800 */
[----:B------:R-:W5:Y:S04]  /*123b0*/  LDL.LU R14, [R1+0x798] ;  /* 0x00079800010e7983 */ /* 0x000f680000300800 */
[----:B------:R-:W5:Y:S01]  /*123c0*/  LDL.LU R17, [R1+0x790] ;  /* 0x0007900001117983 */ /* 0x000f620000300800 */
[----:B--2---:R-:W-:-:S02]  /*123d0*/  ISETP.GT.U32.AND P5, PT, R29, R22, PT ;  /* 0x000000161d00720c */ /* 0x004fc40003fa4070 */
[----:B----4-:R-:W-:-:S11]  /*123e0*/  ISETP.GT.U32.AND P6, PT, R29, R16, PT ;  /* 0x000000101d00720c */ /* 0x010fd60003fc4070 */
[--C-:B------:R-:W-:Y:S02]  /*123f0*/  @!P5 IMAD.IADD R22, R22, 0x1, -R29.reuse ;  /* 0x000000011616d824 */ /* 0x100fe400078e0a1d */
[----:B------:R-:W-:Y:S01]  /*12400*/  @!P6 IMAD.IADD R16, R16, 0x1, -R29 ;  /* 0x000000011010e824 */ /* 0x000fe200078e0a1d */
[C---:B---3--:R-:W-:Y:S02]  /*12410*/  ISETP.GT.U32.AND P2, PT, R29.reuse, R23, PT ;  /* 0x000000171d00720c */ /* 0x048fe40003f44070 */
[----:B-----5:R-:W-:-:S11]  /*12420*/  ISETP.GT.U32.AND P1, PT, R29, R24, PT ;  /* 0x000000181d00720c */ /* 0x020fd60003f24070 */
[--C-:B------:R-:W-:Y:S01]  /*12430*/  @!P2 IMAD.IADD R23, R23, 0x1, -R29.reuse ;  /* 0x000000011717a824 */ /* 0x100fe200078e0a1d */
[C---:B------:R-:W-:Y:S01]  /*12440*/  ISETP.GT.U32.AND P2, PT, R29.reuse, R22, PT ;  /* 0x000000161d00720c */ /* 0x040fe20003f44070 */
[----:B------:R-:W-:Y:S01]  /*12450*/  @!P1 IMAD.IADD R24, R24, 0x1, -R29 ;  /* 0x0000000118189824 */ /* 0x000fe200078e0a1d */
[C---:B------:R-:W-:Y:S02]  /*12460*/  ISETP.GT.U32.AND P0, PT, R29.reuse, R5, PT ;  /* 0x000000051d00720c */ /* 0x040fe40003f04070 */
[C---:B------:R-:W-:Y:S02]  /*12470*/  ISETP.GT.U32.AND P5, PT, R29.reuse, R10, PT ;  /* 0x0000000a1d00720c */ /* 0x040fe40003fa4070 */
[----:B------:R-:W-:-:S09]  /*12480*/  ISETP.GT.U32.AND P4, PT, R29, R2, PT ;  /* 0x000000021d00720c */ /* 0x000fd20003f84070 */
[----:B------:R-:W-:Y:S01]  /*12490*/  @!P0 IMAD.IADD R5, R5, 0x1, -R29 ;  /* 0x0000000105058824 */ /* 0x000fe200078e0a1d */
[----:B------:R-:W-:-:S03]  /*124a0*/  ISETP.GT.U32.AND P3, PT, R29, R7, PT ;  /* 0x000000071d00720c */ /* 0x000fc60003f64070 */
[--C-:B------:R-:W-:Y:S01]  /*124b0*/  @!P4 IMAD.IADD R2, R2, 0x1, -R29.reuse ;  /* 0x000000010202c824 */ /* 0x100fe200078e0a1d */
[C---:B------:R-:W-:Y:S01]  /*124c0*/  ISETP.GT.U32.AND P4, PT, R29.reuse, R16, PT ;  /* 0x000000101d00720c */ /* 0x040fe20003f84070 */
[--C-:B------:R-:W-:Y:S01]  /*124d0*/  @!P5 IMAD.IADD R10, R10, 0x1, -R29.reuse ;  /* 0x000000010a0ad824 */ /* 0x100fe200078e0a1d */
[----:B------:R-:W-:Y:S01]  /*124e0*/  ISETP.GT.U32.AND P5, PT, R29, R24, PT ;  /* 0x000000181d00720c */ /* 0x000fe20003fa4070 */
[----:B------:R-:W-:-:S06]  /*124f0*/  @!P2 IMAD.IADD R22, R22, 0x1, -R29 ;  /* 0x000000011616a824 */ /* 0x000fcc00078e0a1d */
[--C-:B------:R-:W-:Y:S01]  /*12500*/  @!P3 IMAD.IADD R7, R7, 0x1, -R29.reuse ;  /* 0x000000010707b824 */ /* 0x100fe200078e0a1d */
[----:B------:R-:W-:Y:S01]  /*12510*/  ISETP.GT.U32.AND P3, PT, R29, R5, PT ;  /* 0x000000051d00720c */ /* 0x000fe20003f64070 */
[----:B------:R0:W-:Y:S02]  /*12520*/  STL [R1+0x50], R22 ;  /* 0x0000501601007387 */ /* 0x0001e40000100800 */
[--C-:B------:R-:W-:Y:S02]  /*12530*/  @!P4 IMAD.IADD R16, R16, 0x1, -R29.reuse ;  /* 0x000000011010c824 */ /* 0x100fe400078e0a1d */
[--C-:B------:R-:W-:Y:S01]  /*12540*/  @!P5 IMAD.IADD R24, R24, 0x1, -R29.reuse ;  /* 0x000000011818d824 */ /* 0x100fe200078e0a1d */
[----:B0-----:R-:W2:Y:S07]  /*12550*/  LDL.LU R22, [R1+0x35a8] ;  /* 0x0035a80001167983 */ /* 0x001eae0000300800 */
[----:B------:R-:W-:Y:S01]  /*12560*/  @!P3 IMAD.IADD R5, R5, 0x1, -R29 ;  /* 0x000000010505b824 */ /* 0x000fe200078e0a1d */
[----:B------:R-:W3:Y:S04]  /*12570*/  LDL.LU R19, [R1+0x774] ;  /* 0x0007740001137983 */ /* 0x000ee80000300800 */
[----:B------:R-:W4:Y:S04]  /*12580*/  LDL.LU R8, [R1+0x77c] ;  /* 0x00077c0001087983 */ /* 0x000f280000300800 */
[----:B------:R-:W5:Y:S04]  /*12590*/  LDL.LU R9, [R1+0x784] ;  /* 0x0007840001097983 */ /* 0x000f680000300800 */
[----:B------:R0:W-:Y:S04]  /*125a0*/  STL [R1+0x4c], R5 ;  /* 0x00004c0501007387 */ /* 0x0001e80000100800 */
[----:B------:R-:W2:Y:S04]  /*125b0*/  LDL.LU R3, [R1+0x788] ;  /* 0x0007880001037983 */ /* 0x000ea80000300800 */
[----:B0-----:R-:W2:Y:S04]  /*125c0*/  LDL.LU R5, [R1+0x780] ;  /* 0x0007800001057983 */ /* 0x001ea80000300800 */
[----:B------:R-:W-:Y:S04]  /*125d0*/  STL [R1+0x48], R16 ;  /* 0x0000481001007387 */ /* 0x000fe80000100800 */
[----:B------:R0:W-:Y:S04]  /*125e0*/  STL [R1+0x44], R24 ;  /* 0x0000441801007387 */ /* 0x0001e80000100800 */
[----:B0-----:R-:W2:Y:S04]  /*125f0*/  LDL.LU R24, [R1+0x778] ;  /* 0x0007780001187983 */ /* 0x001ea80000300800 */
[----:B------:R-:W2:Y:S01]  /*12600*/  LDL.LU R16, [R1+0x764] ;  /* 0x0007640001107983 */ /* 0x000ea20000300800 */
[----:B------:R-:W-:-:S02]  /*12610*/  ISETP.GT.U32.AND P0, PT, R29, R11, PT ;  /* 0x0000000b1d00720c */ /* 0x000fc40003f04070 */
[C---:B------:R-:W-:Y:S02]  /*12620*/  ISETP.GT.U32.AND P1, PT, R29.reuse, R25, PT ;  /* 0x000000191d00720c */ /* 0x040fe40003f24070 */
[C---:B------:R-:W-:Y:S02]  /*12630*/  ISETP.GT.U32.AND P6, PT, R29.reuse, R12, PT ;  /* 0x0000000c1d00720c */ /* 0x040fe40003fc4070 */
[----:B------:R-:W-:-:S07]  /*12640*/  ISETP.GT.U32.AND P2, PT, R29, R2, PT ;  /* 0x000000021d00720c */ /* 0x000fce0003f44070 */
[--C-:B------:R-:W-:Y:S01]  /*12650*/  @!P0 IMAD.IADD R11, R11, 0x1, -R29.reuse ;  /* 0x000000010b0b8824 */ /* 0x100fe200078e0a1d */
[----:B------:R-:W-:Y:S01]  /*12660*/  ISETP.GT.U32.AND P0, PT, R29, R23, PT ;  /* 0x000000171d00720c */ /* 0x000fe20003f04070 */
[--C-:B------:R-:W-:Y:S01]  /*12670*/  @!P1 IMAD.IADD R25, R25, 0x1, -R29.reuse ;  /* 0x0000000119199824 */ /* 0x100fe200078e0a1d */
[C---:B------:R-:W-:Y:S02]  /*12680*/  ISETP.GT.U32.AND P1, PT, R29.reuse, R7, PT ;  /* 0x000000071d00720c */ /* 0x040fe40003f24070 */
[C---:B------:R-:W-:Y:S01]  /*12690*/  ISETP.GT.U32.AND P3, PT, R29.reuse, R10, PT ;  /* 0x0000000a1d00720c */ /* 0x040fe20003f64070 */
[--C-:B------:R-:W-:Y:S01]  /*126a0*/  @!P6 IMAD.IADD R12, R12, 0x1, -R29.reuse ;  /* 0x000000010c0ce824 */ /* 0x100fe200078e0a1d */
[C---:B------:R-:W-:Y:S02]  /*126b0*/  ISETP.GT.U32.AND P4, PT, R29.reuse, R11, PT ;  /* 0x0000000b1d00720c */ /* 0x040fe40003f84070 */
[----:B------:R-:W-:Y:S01]  /*126c0*/  ISETP.GT.U32.AND P6, PT, R29, R25, PT ;  /* 0x000000191d00720c */ /* 0x000fe20003fc4070 */
[----:B------:R-:W-:-:S04]  /*126d0*/  @!P2 IMAD.IADD R2, R2, 0x1, -R29 ;  /* 0x000000010202a824 */ /* 0x000fc800078e0a1d */
[--C-:B------:R-:W-:Y:S01]  /*126e0*/  @!P0 IMAD.IADD R23, R23, 0x1, -R29.reuse ;  /* 0x0000000117178824 */ /* 0x100fe200078e0a1d */
[----:B------:R-:W-:Y:S01]  /*126f0*/  ISETP.GT.U32.AND P0, PT, R29, R15, PT ;  /* 0x0000000f1d00720c */ /* 0x000fe20003f04070 */
[--C-:B------:R-:W-:Y:S01]  /*12700*/  @!P1 IMAD.IADD R7, R7, 0x1, -R29.reuse ;  /* 0x0000000107079824 */ /* 0x100fe200078e0a1d */
[C---:B------:R-:W-:Y:S02]  /*12710*/  ISETP.GT.U32.AND P1, PT, R29.reuse, R18, PT ;  /* 0x000000121d00720c */ /* 0x040fe40003f24070 */
[C---:B------:R-:W-:Y:S01]  /*12720*/  ISETP.GT.U32.AND P2, PT, R29.reuse, R4, PT ;  /* 0x000000041d00720c */ /* 0x040fe20003f44070 */
[--C-:B------:R-:W-:Y:S01]  /*12730*/  @!P3 IMAD.IADD R10, R10, 0x1, -R29.reuse ;  /* 0x000000010a0ab824 */ /* 0x100fe200078e0a1d */
[----:B------:R-:W-:Y:S01]  /*12740*/  ISETP.GT.U32.AND P5, PT, R29, R12, PT ;  /* 0x0000000c1d00720c */ /* 0x000fe20003fa4070 */
[--C-:B------:R-:W-:Y:S01]  /*12750*/  @!P4 IMAD.IADD R11, R11, 0x1, -R29.reuse ;  /* 0x000000010b0bc824 */ /* 0x100fe200078e0a1d */
[----:B------:R-:W-:Y:S01]  /*12760*/  ISETP.GT.U32.AND P3, PT, R29, R13, PT ;  /* 0x0000000d1d00720c */ /* 0x000fe20003f64070 */
[----:B------:R-:W-:Y:S01]  /*12770*/  @!P6 IMAD.IADD R25, R25, 0x1, -R29 ;  /* 0x000000011919e824 */ /* 0x000fe200078e0a1d */
[----:B------:R-:W-:-:S03]  /*12780*/  ISETP.GT.U32.AND P4, PT, R29, R14, PT ;  /* 0x0000000e1d00720c */ /* 0x000fc60003f84070 */
[--C-:B------:R-:W-:Y:S02]  /*12790*/  @!P0 IMAD.IADD R15, R15, 0x1, -R29.reuse ;  /* 0x000000010f0f8824 */ /* 0x100fe400078e0a1d */
[--C-:B------:R-:W-:Y:S02]  /*127a0*/  @!P1 IMAD.IADD R18, R18, 0x1, -R29.reuse ;  /* 0x0000000112129824 */ /* 0x100fe400078e0a1d */
[--C-:B------:R-:W-:Y:S02]  /*127b0*/  @!P2 IMAD.IADD R4, R4, 0x1, -R29.reuse ;  /* 0x000000010404a824 */ /* 0x100fe400078e0a1d */
[--C-:B------:R-:W-:Y:S01]  /*127c0*/  @!P5 IMAD.IADD R12, R12, 0x1, -R29.reuse ;  /* 0x000000010c0cd824 */ /* 0x100fe200078e0a1d */
[----:B------:R-:W-:Y:S01]  /*127d0*/  ISETP.GT.U32.AND P5, PT, R29, R17, PT ;  /* 0x000000111d00720c */ /* 0x000fe20003fa4070 */
[--C-:B------:R-:W-:Y:S02]  /*127e0*/  @!P3 IMAD.IADD R13, R13, 0x1, -R29.reuse ;  /* 0x000000010d0db824 */ /* 0x100fe400078e0a1d */
[--C-:B------:R-:W-:Y:S01]  /*127f0*/  @!P4 IMAD.IADD R14, R14, 0x1, -R29.reuse ;  /* 0x000000010e0ec824 */ /* 0x100fe200078e0a1d */
[----:B------:R0:W-:Y:S09]  /*12800*/  STL [R1+0x40], R23 ;  /* 0x0000401701007387 */ /* 0x0001f20000100800 */
[----:B------:R-:W-:Y:S01]  /*12810*/  @!P5 IMAD.IADD R17, R17, 0x1, -R29 ;  /* 0x000000011111d824 */ /* 0x000fe200078e0a1d */
[----:B0-----:R-:W2:Y:S04]  /*12820*/  LDL.LU R23, [R1+0x35a4] ;  /* 0x0035a40001177983 */ /* 0x001ea80000300800 */
[----:B------:R-:W-:Y:S04]  /*12830*/  STL [R1+0x3c], R7 ;  /* 0x00003c0701007387 */ /* 0x000fe80000100800 */
[----:B------:R-:W-:Y:S04]  /*12840*/  STL [R1+0x38], R2 ;  /* 0x0000380201007387 */ /* 0x000fe80000100800 */
[----:B------:R-:W-:Y:S04]  /*12850*/  STL [R1+0x34], R10 ;  /* 0x0000340a01007387 */ /* 0x000fe80000100800 */
[----:B------:R-:W-:Y:S04]  /*12860*/  STL [R1+0x30], R11 ;  /* 0x0000300b01007387 */ /* 0x000fe80000100800 */
[----:B------:R0:W-:Y:S04]  /*12870*/  STL [R1+0x28], R25 ;  /* 0x0000281901007387 */ /* 0x0001e80000100800 */
[----:B------:R1:W-:Y:S01]  /*12880*/  STL [R1+0x2c], R12 ;  /* 0x00002c0c01007387 */ /* 0x0003e20000100800 */
[----:B------:R-:W-:Y:S01]  /*12890*/  IABS R6, R6 ;  /* 0x0000000600067213 */ /* 0x000fe20000000000 */
[----:B0-----:R-:W-:-:S02]  /*128a0*/  IMAD.MOV.U32 R25, RZ, RZ, R26 ;  /* 0x000000ffff197224 */ /* 0x001fc400078e001a */
[----:B------:R-:W2:Y:S04]  /*128b0*/  LDL.LU R26, [R1+0x76c] ;  /* 0x00076c00011a7983 */ /* 0x000ea80000300800 */
[----:B------:R-:W2:Y:S04]  /*128c0*/  LDL.LU R10, [R1+0x770] ;  /* 0x00077000010a7983 */ /* 0x000ea80000300800 */
[----:B------:R-:W2:Y:S04]  /*128d0*/  LDL.LU R11, [R1+0x768] ;  /* 0x00076800010b7983 */ /* 0x000ea80000300800 */
[----:B-1----:R-:W2:Y:S01]  /*128e0*/  LDL.LU R12, [R1+0x74c] ;  /* 0x00074c00010c7983 */ /* 0x002ea20000300800 */
[----:B------:R-:W-:-:S04]  /*128f0*/  IMAD.HI.U32 R0, R28, R6, RZ ;  /* 0x000000061c007227 */ /* 0x000fc800078e00ff */
[----:B------:R-:W-:-:S04]  /*12900*/  IMAD.MOV R0, RZ, RZ, -R0 ;  /* 0x000000ffff007224 */ /* 0x000fc800078e0a00 */
[C---:B------:R-:W-:Y:S01]  /*12910*/  IMAD R6, R29.reuse, R0, R6 ;  /* 0x000000001d067224 */ /* 0x040fe200078e0206 */
[C---:B---3--:R-:W-:Y:S02]  /*12920*/  ISETP.GT.U32.AND P6, PT, R29.reuse, R19, PT ;  /* 0x000000131d00720c */ /* 0x048fe40003fc4070 */
[C---:B----4-:R-:W-:Y:S02]  /*12930*/  ISETP.GT.U32.AND P0, PT, R29.reuse, R8, PT ;  /* 0x000000081d00720c */ /* 0x050fe40003f04070 */
[C---:B-----5:R-:W-:Y:S02]  /*12940*/  ISETP.GT.U32.AND P1, PT, R29.reuse, R9, PT ;  /* 0x000000091d00720c */ /* 0x060fe40003f24070 */
[----:B--2---:R-:W-:-:S07]  /*12950*/  ISETP.GT.U32.AND P2, PT, R29, R3, PT ;  /* 0x000000031d00720c */ /* 0x004fce0003f44070 */
        /* <DEDUP_REMOVED lines=8> */
[C---:B------:R-:W-:Y:S02]  /*129e0*/  ISETP.GT.U32.AND P2, PT, R29.reuse, R13, PT ;  /* 0x0000000d1d00720c */ /* 0x040fe40003f44070 */
[----:B------:R-:W-:-:S05]  /*129f0*/  ISETP.GT.U32.AND P4, PT, R29, R24, PT ;  /* 0x000000181d00720c */ /* 0x000fca0003f84070 */
[--C-:B------:R-:W-:Y:S01]  /*12a00*/  @!P3 IMAD.IADD R5, R5, 0x1, -R29.reuse ;  /* 0x000000010505b824 */ /* 0x100fe200078e0a1d */
[----:B------:R-:W-:Y:S01]  /*12a10*/  ISETP.GT.U32.AND P3, PT, R29, R14, PT ;  /* 0x0000000e1d00720c */ /* 0x000fe20003f64070 */
[--C-:B------:R-:W-:Y:S02]  /*12a20*/  @!P6 IMAD.IADD R15, R15, 0x1, -R29.reuse ;  /* 0x000000010f0fe824 */ /* 0x100fe400078e0a1d */
[--C-:B------:R-:W-:Y:S02]  /*12a30*/  @!P0 IMAD.IADD R18, R18, 0x1, -R29.reuse ;  /* 0x0000000112128824 */ /* 0x100fe400078e0a1d */
[--C-:B------:R-:W-:Y:S02]  /*12a40*/  @!P1 IMAD.IADD R4, R4, 0x1, -R29.reuse ;  /* 0x0000000104049824 */ /* 0x100fe400078e0a1d */
[--C-:B------:R-:W-:Y:S01]  /*12a50*/  @!P4 IMAD.IADD R24, R24, 0x1, -R29.reuse ;  /* 0x000000011818c824 */ /* 0x100fe200078e0a1d */
[----:B------:R-:W-:Y:S01]  /*12a60*/  ISETP.GT.U32.AND P4, PT, R29, R17, PT ;  /* 0x000000111d00720c */ /* 0x000fe20003f84070 */
[----:B------:R0:W-:Y:S01]  /*12a70*/  STL [R1+0x24], R15 ;  /* 0x0000240f01007387 */ /* 0x0001e20000100800 */
[----:B------:R-:W-:Y:S01]  /*12a80*/  @!P2 IMAD.IADD R13, R13, 0x1, -R29 ;  /* 0x000000010d0da824 */ /* 0x000fe200078e0a1d */
[----:B------:R-:W-:-:S02]  /*12a90*/  ISETP.GT.U32.AND P5, PT, R29, R16, PT ;  /* 0x000000101d00720c */ /* 0x000fc40003fa4070 */
[--C-:B------:R-:W-:Y:S01]  /*12aa0*/  @!P3 IMAD.IADD R14, R14, 0x1, -R29.reuse ;  /* 0x000000010e0eb824 */ /* 0x100fe200078e0a1d */
[----:B0-----:R-:W2:Y:S04]  /*12ab0*/  LDL.LU R15, [R1+0x754] ;  /* 0x00075400010f7983 */ /* 0x001ea80000300800 */
[----:B------:R0:W-:Y:S03]  /*12ac0*/  STL [R1+0x20], R18 ;  /* 0x0000201201007387 */ /* 0x0001e60000100800 */
[--C-:B------:R-:W-:Y:S01]  /*12ad0*/  @!P4 IMAD.IADD R17, R17, 0x1, -R29.reuse ;  /* 0x000000011111c824 */ /* 0x100fe200078e0a1d */
[----:B0-----:R-:W3:Y:S04]  /*12ae0*/  LDL.LU R18, [R1+0x75c] ;  /* 0x00075c0001127983 */ /* 0x001ee80000300800 */
[----:B------:R0:W-:Y:S04]  /*12af0*/  STL [R1+0x78c], R4 ;  /* 0x00078c0401007387 */ /* 0x0001e80000100800 */
[----:B------:R-:W4:Y:S04]  /*12b00*/  LDL.LU R7, [R1+0x758] ;  /* 0x0007580001077983 */ /* 0x000f280000300800 */
[----:B------:R1:W-:Y:S04]  /*12b10*/  STL [R1+0x794], R13 ;  /* 0x0007940d01007387 */ /* 0x0003e80000100800 */
[----:B------:R-:W5:Y:S04]  /*12b20*/  LDL.LU R2, [R1+0x750] ;  /* 0x0007500001027983 */ /* 0x000f680000300800 */
[----:B0-----:R-:W3:Y:S04]  /*12b30*/  LDL.LU R4, [R1+0x73c] ;  /* 0x00073c0001047983 */ /* 0x001ee80000300800 */
[----:B-1----:R-:W3:Y:S04]  /*12b40*/  LDL.LU R13, [R1+0x744] ;  /* 0x00074400010d7983 */ /* 0x002ee80000300800 */
[----:B------:R0:W-:Y:S01]  /*12b50*/  STL [R1+0x798], R14 ;  /* 0x0007980e01007387 */ /* 0x0001e20000100800 */
[----:B------:R-:W-:-:S03]  /*12b60*/  @!P5 IMAD.IADD R16, R16, 0x1, -R29 ;  /* 0x000000011010d824 */ /* 0x000fc600078e0a1d */
[----:B0-----:R-:W3:Y:S04]  /*12b70*/  LDL.LU R14, [R1+0x748] ;  /* 0x00074800010e7983 */ /* 0x001ee80000300800 */
[----:B------:R0:W-:Y:S01]  /*12b80*/  STL [R1+0x790], R17 ;  /* 0x0007901101007387 */ /* 0x0001e20000100800 */
[----:B------:R-:W-:-:S03]  /*12b90*/  ISETP.GT.U32.AND P5, PT, R29, R19, PT ;  /* 0x000000131d00720c */ /* 0x000fc60003fa4070 */
[----:B0-----:R-:W3:Y:S04]  /*12ba0*/  LDL.LU R17, [R1+0x740] ;  /* 0x0007400001117983 */ /* 0x001ee80000300800 */
[----:B------:R-:W3:Y:S01]  /*12bb0*/  LDL.LU R0, [R1+0x760] ;  /* 0x0007600001007983 */ /* 0x000ee20000300800 */
[C---:B------:R-:W-:Y:S02]  /*12bc0*/  ISETP.GT.U32.AND P0, PT, R29.reuse, R8, PT ;  /* 0x000000081d00720c */ /* 0x040fe40003f04070 */
[C---:B------:R-:W-:Y:S02]  /*12bd0*/  ISETP.GT.U32.AND P1, PT, R29.reuse, R9, PT ;  /* 0x000000091d00720c */ /* 0x040fe40003f24070 */
[C---:B------:R-:W-:Y:S02]  /*12be0*/  ISETP.GT.U32.AND P2, PT, R29.reuse, R3, PT ;  /* 0x000000031d00720c */ /* 0x040fe40003f44070 */
[----:B------:R-:W-:-:S02]  /*12bf0*/  ISETP.GT.U32.AND P4, PT, R29, R24, PT ;  /* 0x000000181d00720c */ /* 0x000fc40003f84070 */
[----:B------:R-:W-:Y:S01]  /*12c00*/  ISETP.GT.U32.AND P3, PT, R29, R5, PT ;  /* 0x000000051d00720c */ /* 0x000fe20003f64070 */
[--C-:B------:R-:W-:Y:S01]  /*12c10*/  @!P5 IMAD.IADD R19, R19, 0x1, -R29.reuse ;  /* 0x000000011313d824 */ /* 0x100fe200078e0a1d */
[----:B------:R-:W-:Y:S03]  /*12c20*/  STL [R1+0x354c], R6 ;  /* 0x00354c0601007387 */ /* 0x000fe60000100800 */
[--C-:B------:R-:W-:Y:S02]  /*12c30*/  @!P0 IMAD.IADD R8, R8, 0x1, -R29.reuse ;  /* 0x0000000108088824 */ /* 0x100fe400078e0a1d */
[--C-:B------:R-:W-:Y:S02]  /*12c40*/  @!P1 IMAD.IADD R9, R9, 0x1, -R29.reuse ;  /* 0x0000000109099824 */ /* 0x100fe400078e0a1d */
[--C-:B------:R-:W-:Y:S01]  /*12c50*/  @!P2 IMAD.IADD R3, R3, 0x1, -R29.reuse ;  /* 0x000000010303a824 */ /* 0x100fe200078e0a1d */
[----:B------:R-:W-:Y:S01]  /*12c60*/  STL [R1+0x774], R19 ;  /* 0x0007741301007387 */ /* 0x000fe20000100800 */
[----:B------:R-:W-:-:S02]  /*12c70*/  @!P4 IMAD.IADD R24, R24, 0x1, -R29 ;  /* 0x000000011818c824 */ /* 0x000fc400078e0a1d */
[----:B------:R-:W-:Y:S01]  /*12c80*/  @!P3 IMAD.IADD R5, R5, 0x1, -R29 ;  /* 0x000000010505b824 */ /* 0x000fe200078e0a1d */
[----:B------:R-:W-:Y:S04]  /*12c90*/  STL [R1+0x77c], R8 ;  /* 0x00077c0801007387 */ /* 0x000fe80000100800 */
[----:B------:R-:W-:Y:S04]  /*12ca0*/  STL [R1+0x784], R9 ;  /* 0x0007840901007387 */ /* 0x000fe80000100800 */
[----:B------:R-:W-:Y:S04]  /*12cb0*/  STL [R1+0x788], R3 ;  /* 0x0007880301007387 */ /* 0x000fe80000100800 */
[----:B------:R0:W-:Y:S04]  /*12cc0*/  STL [R1+0x778], R24 ;  /* 0x0007781801007387 */ /* 0x0001e80000100800 */
[----:B------:R-:W-:Y:S04]  /*12cd0*/  STL [R1+0x780], R5 ;  /* 0x0007800501007387 */ /* 0x000fe80000100800 */
[----:B0-----:R-:W3:Y:S01]  /*12ce0*/  LDL R24, [R1+0x2b08] ;  /* 0x002b080001187983 */ /* 0x001ee20000100800 */
[----:B------:R-:W-:-:S02]  /*12cf0*/  ISETP.GT.U32.AND P6, PT, R29, R16, PT ;  /* 0x000000101d00720c */ /* 0x000fc40003fc4070 */
[C---:B------:R-:W-:Y:S02]  /*12d00*/  ISETP.GT.U32.AND P5, PT, R29.reuse, R26, PT ;  /* 0x0000001a1d00720c */ /* 0x040fe40003fa4070 */
[C---:B------:R-:W-:Y:S02]  /*12d10*/  ISETP.GT.U32.AND P0, PT, R29.reuse, R10, PT ;  /* 0x0000000a1d00720c */ /* 0x040fe40003f04070 */
[C---:B------:R-:W-:Y:S02]  /*12d20*/  ISETP.GT.U32.AND P1, PT, R29.reuse, R11, PT ;  /* 0x0000000b1d00720c */ /* 0x040fe40003f24070 */
[----:B------:R-:W-:-:S05]  /*12d30*/  ISETP.GT.U32.AND P2, PT, R29, R12, PT ;  /* 0x0000000c1d00720c */ /* 0x000fca0003f44070 */
[--C-:B------:R-:W-:Y:S02]  /*12d40*/  @!P6 IMAD.IADD R16, R16, 0x1, -R29.reuse ;  /* 0x000000011010e824 */ /* 0x100fe400078e0a1d */
[--C-:B------:R-:W-:Y:S02]  /*12d50*/  @!P5 IMAD.IADD R26, R26, 0x1, -R29.reuse ;  /* 0x000000011a1ad824 */ /* 0x100fe400078e0a1d */
[--C-:B------:R-:W-:Y:S02]  /*12d60*/  @!P0 IMAD.IADD R10, R10, 0x1, -R29.reuse ;  /* 0x000000010a0a8824 */ /* 0x100fe400078e0a1d */
[--C-:B------:R-:W-:Y:S02]  /*12d70*/  @!P1 IMAD.IADD R11, R11, 0x1, -R29.reuse ;  /* 0x000000010b0b9824 */ /* 0x100fe400078e0a1d */
[----:B------:R-:W-:Y:S01]  /*12d80*/  @!P2 IMAD.IADD R12, R12, 0x1, -R29 ;  /* 0x000000010c0ca824 */ /* 0x000fe200078e0a1d */
[----:B------:R0:W-:Y:S04]  /*12d90*/  STL [R1+0x764], R16 ;  /* 0x0007641001007387 */ /* 0x0001e80000100800 */
[----:B0-----:R-:W3:Y:S04]  /*12da0*/  LDL.LU R16, [R1+0x724] ;  /* 0x0007240001107983 */ /* 0x001ee80000300800 */
[----:B------:R-:W3:Y:S04]  /*12db0*/  LDL.LU R8, [R1+0x72c] ;  /* 0x00072c0001087983 */ /* 0x000ee80000300800 */
[----:B------:R-:W3:Y:S04]  /*12dc0*/  LDL.LU R9, [R1+0x734] ;  /* 0x0007340001097983 */ /* 0x000ee80000300800 */
[----:B------:R-:W3:Y:S01]  /*12dd0*/  LDL.LU R3, [R1+0x738] ;  /* 0x0007380001037983 */ /* 0x000ee20000300800 */
[----:B--2---:R-:W-:-:S02]  /*12de0*/  ISETP.GT.U32.AND P3, PT, R29, R15, PT ;  /* 0x0000000f1d00720c */ /* 0x004fc40003f64070 */
[C---:B----4-:R-:W-:Y:S02]  /*12df0*/  ISETP.GT.U32.AND P5, PT, R29.reuse, R7, PT ;  /* 0x000000071d00720c */ /* 0x050fe40003fa4070 */
[C---:B-----5:R-:W-:Y:S02]  /*12e00*/  ISETP.GT.U32.AND P0, PT, R29.reuse, R2, PT ;  /* 0x000000021d00720c */ /* 0x060fe40003f04070 */
[C---:B---3--:R-:W-:Y:S02]  /*12e10*/  ISETP.GT.U32.AND P1, PT, R29.reuse, R4, PT ;  /* 0x000000041d00720c */ /* 0x048fe40003f24070 */
[----:B------:R-:W-:-:S07]  /*12e20*/  ISETP.GT.U32.AND P2, PT, R29, R13, PT ;  /* 0x0000000d1d00720c */ /* 0x000fce0003f44070 */
[--C-:B------:R-:W-:Y:S01]  /*12e30*/  @!P5 IMAD.IADD R7, R7, 0x1, -R29.reuse ;  /* 0x000000010707d824 */ /* 0x100fe200078e0a1d */
[----:B------:R-:W-:Y:S01]  /*12e40*/  ISETP.GT.U32.AND P5, PT, R29, R10, PT ;  /* 0x0000000a1d00720c */ /* 0x000fe20003fa4070 */
[--C-:B------:R-:W-:Y:S02]  /*12e50*/  @!P3 IMAD.IADD R15, R15, 0x1, -R29.reuse ;  /* 0x000000010f0fb824 */ /* 0x100fe400078e0a1d */
[--C-:B------:R-:W-:Y:S01]  /*12e60*/  @!P0 IMAD.IADD R2, R2, 0x1, -R29.reuse ;  /* 0x0000000102028824 */ /* 0x100fe200078e0a1d */
[C---:B------:R-:W-:Y:S01]  /*12e70*/  ISETP.GT.U32.AND P0, PT, R29.reuse, R11, PT ;  /* 0x0000000b1d00720c */ /* 0x040fe20003f04070 */
[--C-:B------:R-:W-:Y:S01]  /*12e80*/  @!P1 IMAD.IADD R4, R4, 0x1, -R29.reuse ;  /* 0x0000000104049824 */ /* 0x100fe200078e0a1d */
[C---:B------:R-:W-:Y:S02]  /*12e90*/  ISETP.GT.U32.AND P1, PT, R29.reuse, R12, PT ;  /* 0x0000000c1d00720c */ /* 0x040fe40003f24070 */
[----:B------:R-:W-:Y:S01]  /*12ea0*/  ISETP.GT.U32.AND P6, PT, R29, R0, PT ;  /* 0x000000001d00720c */ /* 0x000fe20003fc4070 */
[----:B------:R-:W-:Y:S01]  /*12eb0*/  @!P2 IMAD.IADD R13, R13, 0x1, -R29 ;  /* 0x000000010d0da824 */ /* 0x000fe200078e0a1d */
[----:B------:R-:W-:-:S11]  /*12ec0*/  ISETP.GT.U32.AND P2, PT, R29, R15, PT ;  /* 0x0000000f1d00720c */ /* 0x000fd60003f44070 */
[--C-:B------:R-:W-:Y:S01]  /*12ed0*/  @!P6 IMAD.IADD R0, R0, 0x1, -R29.reuse ;  /* 0x000000010000e824 */ /* 0x100fe200078e0a1d */
[----:B------:R-:W-:Y:S01]  /*12ee0*/  ISETP.GT.U32.AND P6, PT, R29, R26, PT ;  /* 0x0000001a1d00720c */ /* 0x000fe20003fc4070 */
[--C-:B------:R-:W-:Y:S02]  /*12ef0*/  @!P5 IMAD.IADD R10, R10, 0x1, -R29.reuse ;  /* 0x000000010a0ad824 */ /* 0x100fe400078e0a1d */
[--C-:B------:R-:W-:Y:S02]  /*12f00*/  @!P0 IMAD.IADD R11, R11, 0x1, -R29.reuse ;  /* 0x000000010b0b8824 */ /* 0x100fe400078e0a1d */
[----:B------:R-:W-:-:S08]  /*12f10*/  @!P1 IMAD.IADD R12, R12, 0x1, -R29 ;  /* 0x000000010c0c9824 */ /* 0x000fd000078e0a1d */
[--C-:B------:R-:W-:Y:S02]  /*12f20*/  @!P6 IMAD.IADD R26, R26, 0x1, -R29.reuse ;  /* 0x000000011a1ae824 */ /* 0x100fe400078e0a1d */
[----:B------:R-:W-:Y:S01]  /*12f30*/  @!P2 IMAD.IADD R15, R15, 0x1, -R29 ;  /* 0x000000010f0fa824 */ /* 0x000fe200078e0a1d */
[----:B------:R-:W-:Y:S02]  /*12f40*/  IABS R5, R24 ;  /* 0x0000001800057213 */ /* 0x000fe40000000000 */
[----:B------:R-:W2:Y:S04]  /*12f50*/  LDL.LU R24, [R1+0x730] ;  /* 0x0007300001187983 */ /* 0x000ea80000300800 */
[----:B------:R0:W-:Y:S04]  /*12f60*/  STL [R1+0x76c], R26 ;  /* 0x00076c1a01007387 */ /* 0x0001e80000100800 */
[----:B0-----:R-:W3:Y:S04]  /*12f70*/  LDL.LU R26, [R1+0x728] ;  /* 0x00072800011a7983 */ /* 0x001ee80000300800 */
[----:B------:R0:W-:Y:S04]  /*12f80*/  STL [R1+0x770], R10 ;  /* 0x0007700a01007387 */ /* 0x0001e80000100800 */
[----:B------:R1:W-:Y:S04]  /*12f90*/  STL [R1+0x768], R11 ;  /* 0x0007680b01007387 */ /* 0x0003e80000100800 */
[----:B------:R-:W4:Y:S04]  /*12fa0*/  LDL.LU R6, [R1+0x714] ;  /* 0x0007140001067983 */ /* 0x000f280000300800 */
[----:B------:R5:W-:Y:S04]  /*12fb0*/  STL [R1+0x74c], R12 ;  /* 0x00074c0c01007387 */ /* 0x000be80000100800 */
[----:B------:R-:W3:Y:S04]  /*12fc0*/  LDL.LU R19, [R1+0x71c] ;  /* 0x00071c0001137983 */ /* 0x000ee80000300800 */
[----:B0-----:R-:W3:Y:S04]  /*12fd0*/  LDL.LU R10, [R1+0x720] ;  /* 0x00072000010a7983 */ /* 0x001ee80000300800 */
[----:B------:R0:W-:Y:S04]  /*12fe0*/  STL [R1+0x754], R15 ;  /* 0x0007540f01007387 */ /* 0x0001e80000100800 */
[----:B-1----:R-:W3:Y:S04]  /*12ff0*/  LDL.LU R11, [R1+0x718] ;  /* 0x00071800010b7983 */ /* 0x002ee80000300800 */
[----:B-----5:R-:W5:Y:S01]  /*13000*/  LDL.LU R12, [R1+0x6fc] ;  /* 0x0006fc00010c7983 */ /* 0x020f620000300800 */
[----:B------:R-:W-:-:S02]  /*13010*/  ISETP.GT.U32.AND P4, PT, R29, R18, PT ;  /* 0x000000121d00720c */ /* 0x000fc40003f84070 */
[C---:B------:R-:W-:Y:S01]  /*13020*/  ISETP.GT.U32.AND P3, PT, R29.reuse, R14, PT ;  /* 0x0000000e1d00720c */ /* 0x040fe20003f64070 */
[----:B0-----:R-:W5:Y:S10]  /*13030*/  LDL.LU R15, [R1+0x704] ;  /* 0x00070400010f7983 */ /* 0x001f740000300800 */
[--C-:B------:R-:W-:Y:S01]  /*13040*/  @!P4 IMAD.IADD R18, R18, 0x1, -R29.reuse ;  /* 0x000000011212c824 */ /* 0x100fe200078e0a1d */
[C---:B------:R-:W-:Y:S01]  /*13050*/  ISETP.GT.U32.AND P4, PT, R29.reuse, R17, PT ;  /* 0x000000111d00720c */ /* 0x040fe20003f84070 */
[----:B------:R-:W-:Y:S01]  /*13060*/  @!P3 IMAD.IADD R14, R14, 0x1, -R29 ;  /* 0x000000010e0eb824 */ /* 0x000fe200078e0a1d */
[----:B------:R-:W-:-:S02]  /*13070*/  ISETP.GT.U32.AND P5, PT, R29, R7, PT ;  /* 0x000000071d00720c */ /* 0x000fc40003fa4070 */
        /* <DEDUP_REMOVED lines=8> */
[C---:B------:R-:W-:Y:S01]  /*13100*/  ISETP.GT.U32.AND P5, PT, R29.reuse, R8, PT ;  /* 0x000000081d00720c */ /* 0x040fe20003fa4070 */
[----:B------:R-:W-:Y:S01]  /*13110*/  @!P0 IMAD.IADD R2, R2, 0x1, -R29 ;  /* 0x0000000102028824 */ /* 0x000fe200078e0a1d */
[----:B------:R-:W-:-:S05]  /*13120*/  ISETP.GT.U32.AND P0, PT, R29, R9, PT ;  /* 0x000000091d00720c */ /* 0x000fca0003f04070 */
[--C-:B------:R-:W-:Y:S01]  /*13130*/  @!P4 IMAD.IADD R0, R0, 0x1, -R29.reuse ;  /* 0x000000010000c824 */ /* 0x100fe200078e0a1d */
[----:B------:R-:W-:Y:S01]  /*13140*/  ISETP.GT.U32.AND P4, PT, R29, R16, PT ;  /* 0x000000101d00720c */ /* 0x000fe20003f84070 */
[----:B------:R0:W-:Y:S01]  /*13150*/  STL [R1+0x75c], R18 ;  /* 0x00075c1201007387 */ /* 0x0001e20000100800 */
[--C-:B------:R-:W-:Y:S02]  /*13160*/  @!P1 IMAD.IADD R4, R4, 0x1, -R29.reuse ;  /* 0x0000000104049824 */ /* 0x100fe400078e0a1d */
[----:B------:R-:W-:Y:S01]  /*13170*/  @!P6 IMAD.IADD R17, R17, 0x1, -R29 ;  /* 0x000000011111e824 */ /* 0x000fe200078e0a1d */
[C---:B------:R-:W-:Y:S01]  /*13180*/  ISETP.GT.U32.AND P2, PT, R29.reuse, R13, PT ;  /* 0x0000000d1d00720c */ /* 0x040fe20003f44070 */
[----:B0-----:R-:W5:Y:S01]  /*13190*/  LDL.LU R18, [R1+0x70c] ;  /* 0x00070c0001127983 */ /* 0x001f620000300800 */
[----:B------:R-:W-:-:S06]  /*131a0*/  ISETP.GT.U32.AND P1, PT, R29, R3, PT ;  /* 0x000000031d00720c */ /* 0x000fcc0003f24070 */
[--C-:B------:R-:W-:Y:S01]  /*131b0*/  @!P4 IMAD.IADD R16, R16, 0x1, -R29.reuse ;  /* 0x000000011010c824 */ /* 0x100fe200078e0a1d */
[----:B------:R-:W-:Y:S01]  /*131c0*/  ISETP.GT.U32.AND P3, PT, R29, R14, PT ;  /* 0x0000000e1d00720c */ /* 0x000fe20003f64070 */
[--C-:B------:R-:W-:Y:S02]  /*131d0*/  @!P5 IMAD.IADD R8, R8, 0x1, -R29.reuse ;  /* 0x000000010808d824 */ /* 0x100fe400078e0a1d */
[--C-:B------:R-:W-:Y:S02]  /*131e0*/  @!P0 IMAD.IADD R9, R9, 0x1, -R29.reuse ;  /* 0x0000000109098824 */ /* 0x100fe400078e0a1d */
[--C-:B------:R-:W-:Y:S01]  /*131f0*/  @!P2 IMAD.IADD R13, R13, 0x1, -R29.reuse ;  /* 0x000000010d0da824 */ /* 0x100fe200078e0a1d */
[----:B------:R-:W-:Y:S01]  /*13200*/  STL [R1+0x760], R0 ;  /* 0x0007600001007387 */ /* 0x000fe20000100800 */
[----:B------:R-:W-:-:S03]  /*13210*/  @!P1 IMAD.IADD R3, R3, 0x1, -R29 ;  /* 0x0000000103039824 */ /* 0x000fc600078e0a1d */
[----:B------:R-:W-:Y:S03]  /*13220*/  STL [R1+0x758], R7 ;  /* 0x0007580701007387 */ /* 0x000fe60000100800 */
[----:B------:R-:W-:Y:S01]  /*13230*/  @!P3 IMAD.IADD R14, R14, 0x1, -R29 ;  /* 0x000000010e0eb824 */ /* 0x000fe200078e0a1d */
[----:B------:R-:W-:Y:S04]  /*13240*/  STL [R1+0x750], R2 ;  /* 0x0007500201007387 */ /* 0x000fe80000100800 */
[----:B------:R-:W-:Y:S04]  /*13250*/  STL [R1+0x73c], R4 ;  /* 0x00073c0401007387 */ /* 0x000fe80000100800 */
[----:B------:R-:W-:Y:S04]  /*13260*/  STL [R1+0x744], R13 ;  /* 0x0007440d01007387 */ /* 0x000fe80000100800 */
[----:B------:R-:W-:Y:S04]  /*13270*/  STL [R1+0x748], R14 ;  /* 0x0007480e01007387 */ /* 0x000fe80000100800 */
[----:B------:R0:W-:Y:S04]  /*13280*/  STL [R1+0x740], R17 ;  /* 0x0007401101007387 */ /* 0x0001e80000100800 */
[----:B0-----:R-:W5:Y:S04]  /*13290*/  LDL.LU R17, [R1+0x710] ;  /* 0x0007100001117983 */ /* 0x001f680000300800 */
[----:B------:R-:W5:Y:S04]  /*132a0*/  LDL.LU R7, [R1+0x708] ;  /* 0x0007080001077983 */ /* 0x000f680000300800 */
[----:B------:R-:W5:Y:S01]  /*132b0*/  LDL.LU R4, [R1+0x700] ;  /* 0x0007000001047983 */ /* 0x000f620000300800 */
[----:B------:R-:W-:-:S03]  /*132c0*/  IMAD.MOV.U32 R14, RZ, RZ, R25 ;  /* 0x000000ffff0e7224 */ /* 0x000fc600078e0019 */
[----:B------:R-:W5:Y:S04]  /*132d0*/  LDL.LU R25, [R1+0x6ec] ;  /* 0x0006ec0001197983 */ /* 0x000f680000300800 */
[----:B------:R-:W5:Y:S01]  /*132e0*/  LDL.LU R13, [R1+0x6f4] ;  /* 0x0006f400010d7983 */ /* 0x000f620000300800 */
[C---:B--2---:R-:W-:Y:S02]  /*132f0*/  ISETP.GT.U32.AND P2, PT, R29.reuse, R24, PT ;  /* 0x000000181d00720c */ /* 0x044fe40003f44070 */
[C---:B----4-:R-:W-:Y:S02]  /*13300*/  ISETP.GT.U32.AND P6, PT, R29.reuse, R6, PT ;  /* 0x000000061d00720c */ /* 0x050fe40003fc4070 */
[C---:B---3--:R-:W-:Y:S02]  /*13310*/  ISETP.GT.U32.AND P4, PT, R29.reuse, R19, PT ;  /* 0x000000131d00720c */ /* 0x048fe40003f84070 */
[----:B------:R-:W-:-:S02]  /*13320*/  ISETP.GT.U32.AND P5, PT, R29, R10, PT ;  /* 0x0000000a1d00720c */ /* 0x000fc40003fa4070 */
[----:B------:R-:W-:-:S07]  /*13330*/  ISETP.GT.U32.AND P0, PT, R29, R11, PT ;  /* 0x0000000b1d00720c */ /* 0x000fce0003f04070 */
[--C-:B------:R-:W-:Y:S01]  /*13340*/  @!P6 IMAD.IADD R6, R6, 0x1, -R29.reuse ;  /* 0x000000010606e824 */ /* 0x100fe200078e0a1d */
[----:B------:R-:W-:Y:S01]  /*13350*/  ISETP.GT.U32.AND P6, PT, R29, R16, PT ;  /* 0x000000101d00720c */ /* 0x000fe20003fc4070 */
[--C-:B------:R-:W-:Y:S01]  /*13360*/  @!P4 IMAD.IADD R19, R19, 0x1, -R29.reuse ;  /* 0x000000011313c824 */ /* 0x100fe200078e0a1d */
[C---:B------:R-:W-:Y:S01]  /*13370*/  ISETP.GT.U32.AND P4, PT, R29.reuse, R8, PT ;  /* 0x000000081d00720c */ /* 0x040fe20003f84070 */
[--C-:B------:R-:W-:Y:S01]  /*13380*/  @!P5 IMAD.IADD R10, R10, 0x1, -R29.reuse ;  /* 0x000000010a0ad824 */ /* 0x100fe200078e0a1d */
[C---:B------:R-:W-:Y:S02]  /*13390*/  ISETP.GT.U32.AND P5, PT, R29.reuse, R9, PT ;  /* 0x000000091d00720c */ /* 0x040fe40003fa4070 */
[----:B-----5:R-:W-:Y:S01]  /*133a0*/  ISETP.GT.U32.AND P1, PT, R29, R12, PT ;  /* 0x0000000c1d00720c */ /* 0x020fe20003f24070 */
[----:B------:R-:W-:Y:S01]  /*133b0*/  @!P0 IMAD.IADD R11, R11, 0x1, -R29 ;  /* 0x000000010b0b8824 */ /* 0x000fe200078e0a1d */
[----:B------:R-:W-:-:S05]  /*133c0*/  ISETP.GT.U32.AND P0, PT, R29, R3, PT ;  /* 0x000000031d00720c */ /* 0x000fca0003f04070 */
[--C-:B------:R-:W-:Y:S02]  /*133d0*/  @!P6 IMAD.IADD R16, R16, 0x1, -R29.reuse ;  /* 0x000000011010e824 */ /* 0x100fe400078e0a1d */
[--C-:B------:R-:W-:Y:S02]  /*133e0*/  @!P2 IMAD.IADD R24, R24, 0x1, -R29.reuse ;  /* 0x000000011818a824 */ /* 0x100fe400078e0a1d */
[--C-:B------:R-:W-:Y:S02]  /*133f0*/  @!P4 IMAD.IADD R8, R8, 0x1, -R29.reuse ;  /* 0x000000010808c824 */ /* 0x100fe400078e0a1d */
[--C-:B------:R-:W-:Y:S01]  /*13400*/  @!P5 IMAD.IADD R9, R9, 0x1, -R29.reuse ;  /* 0x000000010909d824 */ /* 0x100fe200078e0a1d */
[----:B------:R0:W-:Y:S01]  /*13410*/  STL [R1+0x724], R16 ;  /* 0x0007241001007387 */ /* 0x0001e20000100800 */
[--C-:B------:R-:W-:Y:S01]  /*13420*/  @!P1 IMAD.IADD R12, R12, 0x1, -R29.reuse ;  /* 0x000000010c0c9824 */ /* 0x100fe200078e0a1d */
[----:B------:R-:W-:Y:S01]  /*13430*/  ISETP.GT.U32.AND P1, PT, R29, R24, PT ;  /* 0x000000181d00720c */ /* 0x000fe20003f24070 */
[--C-:B------:R-:W-:Y:S01]  /*13440*/  @!P0 IMAD.IADD R3, R3, 0x1, -R29.reuse ;  /* 0x0000000103038824 */ /* 0x100fe200078e0a1d */
[----:B0-----:R-:W2:Y:S04]  /*13450*/  LDL.LU R16, [R1+0x6f8] ;  /* 0x0006f80001107983 */ /* 0x001ea80000300800 */
[----:B------:R0:W-:Y:S04]  /*13460*/  STL [R1+0x72c], R8 ;  /* 0x00072c0801007387 */ /* 0x0001e80000100800 */
[----:B------:R1:W-:Y:S04]  /*13470*/  STL [R1+0x734], R9 ;  /* 0x0007340901007387 */ /* 0x0003e80000100800 */
[----:B------:R-:W3:Y:S04]  /*13480*/  LDL.LU R2, [R1+0x6d4] ;  /* 0x0006d40001027983 */ /* 0x000ee80000300800 */
[----:B------:R4:W-:Y:S04]  /*13490*/  STL [R1+0x738], R3 ;  /* 0x0007380301007387 */ /* 0x0009e80000100800 */
[----:B0-----:R-:W5:Y:S04]  /*134a0*/  LDL.LU R8, [R1+0x6dc] ;  /* 0x0006dc0001087983 */ /* 0x001f680000300800 */
[----:B-1----:R-:W5:Y:S01]  /*134b0*/  LDL.LU R9, [R1+0x6e4] ;  /* 0x0006e40001097983 */ /* 0x002f620000300800 */
[----:B------:R-:W-:-:S05]  /*134c0*/  @!P1 IMAD.IADD R24, R24, 0x1, -R29 ;  /* 0x0000000118189824 */ /* 0x000fca00078e0a1d */
[----:B------:R0:W-:Y:S04]  /*134d0*/  STL [R1+0x730], R24 ;  /* 0x0007301801007387 */ /* 0x0001e80000100800 */
[----:B----4-:R-:W4:Y:S04]  /*134e0*/  LDL.LU R3, [R1+0x6e8] ;  /* 0x0006e80001037983 */ /* 0x010f280000300800 */
[----:B0-----:R-:W4:Y:S01]  /*134f0*/  LDL.LU R24, [R1+0x6e0] ;  /* 0x0006e00001187983 */ /* 0x001f220000300800 */
[C---:B------:R-:W-:Y:S02]  /*13500*/  ISETP.GT.U32.AND P3, PT, R29.reuse, R26, PT ;  /* 0x0000001a1d00720c */ /* 0x040fe40003f64070 */
[----:B------:R-:W-:-:S11]  /*13510*/  ISETP.GT.U32.AND P2, PT, R29, R15, PT ;  /* 0x0000000f1d00720c */ /* 0x000fd60003f44070 */
[--C-:B------:R-:W-:Y:S01]  /*13520*/  @!P3 IMAD.IADD R26, R26, 0x1, -R29.reuse ;  /* 0x000000011a1ab824 */ /* 0x100fe200078e0a1d */
[----:B------:R-:W-:Y:S01]  /*13530*/  ISETP.GT.U32.AND P3, PT, R29, R18, PT ;  /* 0x000000121d00720c */ /* 0x000fe20003f64070 */
[----:B------:R-:W-:Y:S01]  /*13540*/  @!P2 IMAD.IADD R15, R15, 0x1, -R29 ;  /* 0x000000010f0fa824 */ /* 0x000fe200078e0a1d */
[C---:B------:R-:W-:Y:S02]  /*13550*/  ISETP.GT.U32.AND P5, PT, R29.reuse, R10, PT ;  /* 0x0000000a1d00720c */ /* 0x040fe40003fa4070 */
[C---:B------:R-:W-:Y:S02]  /*13560*/  ISETP.GT.U32.AND P2, PT, R29.reuse, R26, PT ;  /* 0x0000001a1d00720c */ /* 0x040fe40003f44070 */
[----:B------:R-:W-:-:S07]  /*13570*/  ISETP.GT.U32.AND P4, PT, R29, R19, PT ;  /* 0x000000131d00720c */ /* 0x000fce0003f84070 */
[----:B------:R-:W-:Y:S01]  /*13580*/  @!P3 IMAD.IADD R18, R18, 0x1, -R29 ;  /* 0x000000011212b824 */ /* 0x000fe200078e0a1d */
[----:B------:R-:W-:-:S04]  /*13590*/  ISETP.GT.U32.AND P3, PT, R29, R6, PT ;  /* 0x000000061d00720c */ /* 0x000fc80003f64070 */
[C---:B------:R-:W-:Y:S01]  /*135a0*/  ISETP.GT.U32.AND P6, PT, R29.reuse, R18, PT ;  /* 0x000000121d00720c */ /* 0x040fe20003fc4070 */
[--C-:B------:R-:W-:Y:S01]  /*135b0*/  @!P2 IMAD.IADD R26, R26, 0x1, -R29.reuse ;  /* 0x000000011a1aa824 */ /* 0x100fe200078e0a1d */
[C---:B------:R-:W-:Y:S01]  /*135c0*/  ISETP.GT.U32.AND P0, PT, R29.reuse, R11, PT ;  /* 0x0000000b1d00720c */ /* 0x040fe20003f04070 */
[--C-:B------:R-:W-:Y:S01]  /*135d0*/  @!P5 IMAD.IADD R10, R10, 0x1, -R29.reuse ;  /* 0x000000010a0ad824 */ /* 0x100fe200078e0a1d */
[----:B------:R-:W-:Y:S01]  /*135e0*/  ISETP.GT.U32.AND P1, PT, R29, R12, PT ;  /* 0x0000000c1d00720c */ /* 0x000fe20003f24070 */
[----:B------:R-:W-:Y:S01]  /*135f0*/  @!P4 IMAD.IADD R19, R19, 0x1, -R29 ;  /* 0x000000011313c824 */ /* 0x000fe200078e0a1d */
[----:B------:R-:W-:-:S03]  /*13600*/  ISETP.GT.U32.AND P2, PT, R29, R15, PT ;  /* 0x0000000f1d00720c */ /* 0x000fc60003f44070 */
[--C-:B------:R-:W-:Y:S01]  /*13610*/  @!P3 IMAD.IADD R6, R6, 0x1, -R29.reuse ;  /* 0x000000010606b824 */ /* 0x100fe200078e0a1d */
[C---:B------:R-:W-:Y:S02]  /*13620*/  ISETP.GT.U32.AND P3, PT, R29.reuse, R17, PT ;  /* 0x000000111d00720c */ /* 0x040fe40003f64070 */
[C---:B------:R-:W-:Y:S01]  /*13630*/  ISETP.GT.U32.AND P5, PT, R29.reuse, R4, PT ;  /* 0x000000041d00720c */ /* 0x040fe20003fa4070 */
[----:B------:R0:W-:Y:S01]  /*13640*/  STL [R1+0x728], R26 ;  /* 0x0007281a01007387 */ /* 0x0001e20000100800 */
[C---:B------:R-:W-:Y:S01]  /*13650*/  ISETP.GT.U32.AND P4, PT, R29.reuse, R7, PT ;  /* 0x000000071d00720c */ /* 0x040fe20003f84070 */
[--C-:B------:R-:W-:Y:S01]  /*13660*/  @!P6 IMAD.IADD R18, R18, 0x1, -R29.reuse ;  /* 0x000000011212e824 */ /* 0x100fe200078e0a1d */
[----:B------:R-:W-:Y:S01]  /*13670*/  ISETP.GT.U32.AND P6, PT, R29, R14, PT ;  /* 0x0000000e1d00720c */ /* 0x000fe20003fc4070 */
[--C-:B------:R-:W-:Y:S01]  /*13680*/  @!P0 IMAD.IADD R11, R11, 0x1, -R29.reuse ;  /* 0x000000010b0b8824 */ /* 0x100fe200078e0a1d */
[----:B0-----:R-:W4:Y:S01]  /*13690*/  LDL.LU R26, [R1+0x6d8] ;  /* 0x0006d800011a7983 */ /* 0x001f220000300800 */
[----:B------:R-:W-:Y:S01]  /*136a0*/  ISETP.GT.U32.AND P0, PT, R29, R25, PT ;  /* 0x000000191d00720c */ /* 0x000fe20003f04070 */
[----:B------:R-:W-:-:S02]  /*136b0*/  @!P1 IMAD.IADD R12, R12, 0x1, -R29 ;  /* 0x000000010c0c9824 */ /* 0x000fc400078e0a1d */
[----:B------:R-:W-:Y:S01]  /*136c0*/  STL [R1+0x714], R6 ;  /* 0x0007140601007387 */ /* 0x000fe20000100800 */
[--C-:B------:R-:W-:Y:S02]  /*136d0*/  @!P2 IMAD.IADD R15, R15, 0x1, -R29.reuse ;  /* 0x000000010f0fa824 */ /* 0x100fe400078e0a1d */
[--C-:B------:R-:W-:Y:S01]  /*136e0*/  @!P3 IMAD.IADD R17, R17, 0x1, -R29.reuse ;  /* 0x000000011111b824 */ /* 0x100fe200078e0a1d */
[----:B------:R-:W-:Y:S01]  /*136f0*/  STL [R1+0x71c], R19 ;  /* 0x00071c1301007387 */ /* 0x000fe20000100800 */
[--C-:B------:R-:W-:Y:S01]  /*13700*/  @!P5 IMAD.IADD R4, R4, 0x1, -R29.reuse ;  /* 0x000000010404d824 */ /* 0x100fe200078e0a1d */
[----:B------:R-:W-:Y:S01]  /*13710*/  ISETP.GT.U32.AND P1, PT, R29, R13, PT ;  /* 0x0000000d1d00720c */ /* 0x000fe20003f24070 */
[--C-:B------:R-:W-:Y:S01]  /*13720*/  @!P4 IMAD.IADD R7, R7, 0x1, -R29.reuse ;  /* 0x000000010707c824 */ /* 0x100fe200078e0a1d */
[----:B------:R-:W-:Y:S04]  /*13730*/  STL [R1+0x720], R10 ;  /* 0x0007200a01007387 */ /* 0x000fe80000100800 */
[----:B------:R-:W-:Y:S01]  /*13740*/  STL [R1+0x718], R11 ;  /* 0x0007180b01007387 */ /* 0x000fe20000100800 */
[----:B------:R-:W-:-:S03]  /*13750*/  @!P6 IMAD.IADD R14, R14, 0x1, -R29 ;  /* 0x000000010e0ee824 */ /* 0x000fc600078e0a1d */
[----:B------:R-:W-:Y:S04]  /*13760*/  STL [R1+0x6fc], R12 ;  /* 0x0006fc0c01007387 */ /* 0x000fe80000100800 */
[----:B------:R-:W-:Y:S04]  /*13770*/  STL [R1+0x704], R15 ;  /* 0x0007040f01007387 */ /* 0x000fe80000100800 */
[----:B------:R0:W-:Y:S01]  /*13780*/  STL [R1+0x70c], R18 ;  /* 0x00070c1201007387 */ /* 0x0001e20000100800 */
[----:B------:R-:W-:-:S03]  /*13790*/  @!P0 IMAD.IADD R25, R25, 0x1, -R29 ;  /* 0x0000000119198824 */ /* 0x000fc600078e0a1d */
[----:B0-----:R-:W4:Y:S04]  /*137a0*/  LDL R18, [R1+0x2b0c] ;  /* 0x002b0c0001127983 */ /* 0x001f280000100800 */
[----:B------:R-:W4:Y:S04]  /*137b0*/  LDL.LU R15, [R1+0x6c4] ;  /* 0x0006c400010f7983 */ /* 0x000f280000300800 */
[----:B------:R-:W4:Y:S04]  /*137c0*/  LDL.LU R10, [R1+0x6cc] ;  /* 0x0006cc00010a7983 */ /* 0x000f280000300800 */
[----:B------:R-:W4:Y:S04]  /*137d0*/  LDL.LU R11, [R1+0x6d0] ;  /* 0x0006d000010b7983 */ /* 0x000f280000300800 */
[----:B------:R-:W4:Y:S04]  /*137e0*/  LDL.LU R12, [R1+0x6c8] ;  /* 0x0006c800010c7983 */ /* 0x000f280000300800 */
[----:B------:R0:W-:Y:S01]  /*137f0*/  @!P6 STL [R1+0x6f0], R14 ;  /* 0x0006f00e0100e387 */ /* 0x0001e20000100800 */
[----:B------:R-:W-:Y:S01]  /*13800*/  ISETP.GT.U32.AND P6, PT, R29, R17, PT ;  /* 0x000000111d00720c */ /* 0x000fe20003fc4070 */
[----:B------:R-:W-:-:S04]  /*13810*/  IMAD.HI.U32 R0, R28, R5, RZ ;  /* 0x000000051c007227 */ /* 0x000fc800078e00ff */
[----:B------:R-:W-:Y:S02]  /*13820*/  @!P1 IMAD.IADD R13, R13, 0x1, -R29 ;  /* 0x000000010d0d9824 */ /* 0x000fe400078e0a1d */
[----:B------:R-:W-:-:S04]  /*13830*/  IMAD.MOV R0, RZ, RZ, -R0 ;  /* 0x000000ffff007224 */ /* 0x000fc800078e0a00 */
[----:B------:R-:W-:Y:S02]  /*13840*/  IMAD R5, R29, R0, R5 ;  /* 0x000000001d057224 */ /* 0x000fe400078e0205 */
[----:B------:R-:W-:Y:S02]  /*13850*/  @!P6 IMAD.IADD R17, R17, 0x1, -R29 ;  /* 0x000000011111e824 */ /* 0x000fe400078e0a1d */
[----:B------:R-:W-:Y:S01]  /*13860*/  IMAD.MOV.U32 R0, RZ, RZ, R14 ;  /* 0x000000ffff007224 */ /* 0x000fe200078e000e */
[----:B------:R-:W-:Y:S04]  /*13870*/  STL [R1+0x3550], R5 ;  /* 0x0035500501007387 */ /* 0x000fe80000100800 */
[----:B0-----:R-:W4:Y:S04]  /*13880*/  LDL.LU R14, [R1+0x6ac] ;  /* 0x0006ac00010e7983 */ /* 0x001f280000300800 */
[----:B------:R0:W-:Y:S04]  /*13890*/  STL [R1+0x710], R17 ;  /* 0x0007101101007387 */ /* 0x0001e80000100800 */
[----:B0-----:R-:W4:Y:S01]  /*138a0*/  LDL.LU R17, [R1+0x6b4] ;  /* 0x0006b40001117983 */ /* 0x001f220000300800 */
[----:B--2---:R-:W-:-:S02]  /*138b0*/  ISETP.GT.U32.AND P2, PT, R29, R16, PT ;  /* 0x000000101d00720c */ /* 0x004fc40003f44070 */
[C---:B---3--:R-:W-:Y:S02]  /*138c0*/  ISETP.GT.U32.AND P3, PT, R29.reuse, R2, PT ;  /* 0x000000021d00720c */ /* 0x048fe40003f64070 */
[C---:B-----5:R-:W-:Y:S02]  /*138d0*/  ISETP.GT.U32.AND P4, PT, R29.reuse, R8, PT ;  /* 0x000000081d00720c */ /* 0x060fe40003f84070 */
[----:B------:R-:W-:-:S09]  /*138e0*/  ISETP.GT.U32.AND P5, PT, R29, R9, PT ;  /* 0x000000091d00720c */ /* 0x000fd20003fa4070 */
[--C-:B------:R-:W-:Y:S01]  /*138f0*/  @!P3 IMAD.IADD R2, R2, 0x1, -R29.reuse ;  /* 0x000000010202b824 */ /* 0x100fe200078e0a1d */
[C---:B------:R-:W-:Y:S01]  /*13900*/  ISETP.GT.U32.AND P3, PT, R29.reuse, R7, PT ;  /* 0x000000071d00720c */ /* 0x040fe20003f64070 */
[--C-:B------:R-:W-:Y:S01]  /*13910*/  @!P4 IMAD.IADD R8, R8, 0x1, -R29.reuse ;  /* 0x000000010808c824 */ /* 0x100fe200078e0a1d */
[----:B----4-:R-:W-:Y:S01]  /*13920*/  ISETP.GT.U32.AND P0, PT, R29, R3, PT ;  /* 0x000000031d00720c */ /* 0x010fe20003f04070 */
[--C-:B------:R-:W-:Y:S01]  /*13930*/  @!P5 IMAD.IADD R9, R9, 0x1, -R29.reuse ;  /* 0x000000010909d824 */ /* 0x100fe200078e0a1d */
[C---:B------:R-:W-:Y:S02]  /*13940*/  ISETP.GT.U32.AND P5, PT, R29.reuse, R25, PT ;  /* 0x000000191d00720c */ /* 0x040fe40003fa4070 */
[C---:B------:R-:W-:Y:S02]  /*13950*/  ISETP.GT.U32.AND P1, PT, R29.reuse, R24, PT ;  /* 0x000000181d00720c */ /* 0x040fe40003f24070 */
[----:B------:R-:W-:Y:S01]  /*13960*/  ISETP.GT.U32.AND P4, PT, R29, R4, PT ;  /* 0x000000041d00720c */ /* 0x000fe20003f84070 */
[----:B------:R-:W-:-:S04]  /*13970*/  @!P2 IMAD.IADD R16, R16, 0x1, -R29 ;  /* 0x000000011010a824 */ /* 0x000fc800078e0a1d */
[--C-:B------:R-:W-:Y:S02]  /*13980*/  @!P3 IMAD.IADD R7, R7, 0x1, -R29.reuse ;  /* 0x000000010707b824 */ /* 0x100fe400078e0a1d */
[--C-:B------:R-:W-:Y:S01]  /*13990*/  @!P0 IMAD.IADD R3, R3, 0x1, -R29.reuse ;  /* 0x0000000103038824 */ /* 0x100fe200078e0a1d */
[----:B------:R-:W-:Y:S01]  /*139a0*/  ISETP.GT.U32.AND P0, PT, R29, R13, PT ;  /* 0x0000000d1d00720c */ /* 0x000fe20003f04070 */
[--C-:B------:R-:W-:Y:S02]  /*139b0*/  @!P5 IMAD.IADD R25, R25, 0x1, -R29.reuse ;  /* 0x000000011919d824 */ /* 0x100fe400078e0a1d */
[--C-:B------:R-:W-:Y:S01]  /*139c0*/  @!P1 IMAD.IADD R24, R24, 0x1, -R29.reuse ;  /* 0x0000000118189824 */ /* 0x100fe200078e0a1d */
[----:B------:R-:W-:Y:S01]  /*139d0*/  ISETP.GT.U32.AND P1, PT, R29, R16, PT ;  /* 0x000000101d00720c */ /* 0x000fe20003f24070 */
[--C-:B------:R-:W-:Y:S01]  /*139e0*/  @!P4 IMAD.IADD R4, R4, 0x1, -R29.reuse ;  /* 0x000000010404c824 */ /* 0x100fe200078e0a1d */
[----:B------:R-:W-:Y:S04]  /*139f0*/  STL [R1+0x708], R7 ;  /* 0x0007080701007387 */ /* 0x000fe80000100800 */
[----:B------:R0:W-:Y:S04]  /*13a00*/  STL [R1+0x6ec], R25 ;  /* 0x0006ec1901007387 */ /* 0x0001e80000100800 */
[----:B------:R-:W-:Y:S04]  /*13a10*/  STL [R1+0x700], R4 ;  /* 0x0007000401007387 */ /* 0x000fe80000100800 */
[----:B0-----:R-:W2:Y:S04]  /*13a20*/  LDL.LU R25, [R1+0x6bc] ;  /* 0x0006bc0001197983 */ /* 0x001ea80000300800 */
[----:B------:R-:W3:Y:S01]  /*13a30*/  LDL.LU R6, [R1+0x6c0] ;  /* 0x0006c00001067983 */ /* 0x000ee20000300800 */
[----:B------:R-:W-:-:S03]  /*13a40*/  @!P0 IMAD.IADD R13, R13, 0x1, -R29 ;  /* 0x000000010d0d8824 */ /* 0x000fc600078e0a1d */
[----:B------:R-:W4:Y:S01]  /*13a50*/  LDL.LU R19, [R1+0x6b8] ;  /* 0x0006b80001137983 */ /* 0x000f220000300800 */
[----:B------:R-:W-:-:S03]  /*13a60*/  @!P1 IMAD.IADD R16, R16, 0x1, -R29 ;  /* 0x0000000110109824 */ /* 0x000fc600078e0a1d */
[----:B------:R-:W5:Y:S04]  /*13a70*/  LDL.LU R7, [R1+0x6b0] ;  /* 0x0006b00001077983 */ /* 0x000f680000300800 */
[----:B------:R0:W-:Y:S04]  /*13a80*/  STL [R1+0x6f4], R13 ;  /* 0x0006f40d01007387 */ /* 0x0001e80000100800 */
[----:B0-----:R-:W5:Y:S04]  /*13a90*/  LDL.LU R13, [R1+0x69c] ;  /* 0x00069c00010d7983 */ /* 0x001f680000300800 */
[----:B------:R0:W-:Y:S04]  /*13aa0*/  STL [R1+0x6f8], R16 ;  /* 0x0006f81001007387 */ /* 0x0001e80000100800 */
[----:B0-----:R-:W5:Y:S01]  /*13ab0*/  LDL.LU R16, [R1+0x6a4] ;  /* 0x0006a40001107983 */ /* 0x001f620000300800 */
[----:B------:R-:W-:-:S02]  /*13ac0*/  ISETP.GT.U32.AND P2, PT, R29, R26, PT ;  /* 0x0000001a1d00720c */ /* 0x000fc40003f44070 */
[----:B------:R-:W-:-:S11]  /*13ad0*/  ISETP.GT.U32.AND P3, PT, R29, R2, PT ;  /* 0x000000021d00720c */ /* 0x000fd60003f64070 */
[----:B------:R-:W-:Y:S01]  /*13ae0*/  @!P2 IMAD.IADD R26, R26, 0x1, -R29 ;  /* 0x000000011a1aa824 */ /* 0x000fe200078e0a1d */
[C---:B------:R-:W-:Y:S02]  /*13af0*/  ISETP.GT.U32.AND P2, PT, R29.reuse, R0, PT ;  /* 0x000000001d00720c */ /* 0x040fe40003f44070 */
[C---:B------:R-:W-:Y:S02]  /*13b00*/  ISETP.GT.U32.AND P4, PT, R29.reuse, R8, PT ;  /* 0x000000081d00720c */ /* 0x040fe40003f84070 */
[C---:B------:R-:W-:Y:S02]  /*13b10*/  ISETP.GT.U32.AND P5, PT, R29.reuse, R9, PT ;  /* 0x000000091d00720c */ /* 0x040fe40003fa4070 */
[C---:B------:R-:W-:Y:S02]  /*13b20*/  ISETP.GT.U32.AND P0, PT, R29.reuse, R3, PT ;  /* 0x000000031d00720c */ /* 0x040fe40003f04070 */
[----:B------:R-:W-:Y:S02]  /*13b30*/  ISETP.GT.U32.AND P6, PT, R29, R26, PT ;  /* 0x0000001a1d00720c */ /* 0x000fe40003fc4070 */
[----:B------:R-:W-:-:S02]  /*13b40*/  IABS R4, R18 ;  /* 0x0000001200047213 */ /* 0x000fc40000000000 */
[----:B------:R-:W5:Y:S01]  /*13b50*/  LDL.LU R18, [R1+0x6a8] ;  /* 0x0006a80001127983 */ /* 0x000f620000300800 */
[--C-:B------:R-:W-:Y:S02]  /*13b60*/  @!P2 IMAD.IADD R0, R0, 0x1, -R29.reuse ;  /* 0x000000010000a824 */ /* 0x100fe400078e0a1d */
[----:B------:R-:W-:-:S03]  /*13b70*/  @!P3 IMAD.IADD R2, R2, 0x1, -R29 ;  /* 0x000000010202b824 */ /* 0x000fc600078e0a1d */
[----:B------:R-:W-:Y:S01]  /*13b80*/  @!P2 STL [R1+0x6f0], R0 ;  /* 0x0006f0000100a387 */ /* 0x000fe20000100800 */
[C---:B------:R-:W-:Y:S02]  /*13b90*/  ISETP.GT.U32.AND P2, PT, R29.reuse, R15, PT ;  /* 0x0000000f1d00720c */ /* 0x040fe40003f44070 */
[C---:B------:R-:W-:Y:S01]  /*13ba0*/  ISETP.GT.U32.AND P3, PT, R29.reuse, R10, PT ;  /* 0x0000000a1d00720c */ /* 0x040fe20003f64070 */
[--C-:B------:R-:W-:Y:S01]  /*13bb0*/  @!P4 IMAD.IADD R8, R8, 0x1, -R29.reuse ;  /* 0x000000010808c824 */ /* 0x100fe200078e0a1d */
[C---:B------:R-:W-:Y:S02]  /*13bc0*/  ISETP.GT.U32.AND P4, PT, R29.reuse, R11, PT ;  /* 0x0000000b1d00720c */ /* 0x040fe40003f84070 */
[----:B------:R-:W-:Y:S01]  /*13bd0*/  ISETP.GT.U32.AND P1, PT, R29, R24, PT ;  /* 0x000000181d00720c */ /* 0x000fe20003f24070 */
[--C-:B------:R-:W-:Y:S01]  /*13be0*/  @!P5 IMAD.IADD R9, R9, 0x1, -R29.reuse ;  /* 0x000000010909d824 */ /* 0x100fe200078e0a1d */
[----:B------:R-:W-:Y:S01]  /*13bf0*/  ISETP.GT.U32.AND P5, PT, R29, R12, PT ;  /* 0x0000000c1d00720c */ /* 0x000fe20003fa4070 */
[----:B------:R-:W-:-:S02]  /*13c00*/  @!P0 IMAD.IADD R3, R3, 0x1, -R29 ;  /* 0x0000000103038824 */ /* 0x000fc400078e0a1d */
[--C-:B------:R-:W-:Y:S02]  /*13c10*/  @!P6 IMAD.IADD R26, R26, 0x1, -R29.reuse ;  /* 0x000000011a1ae824 */ /* 0x100fe400078e0a1d */
[--C-:B------:R-:W-:Y:S02]  /*13c20*/  @!P2 IMAD.IADD R15, R15, 0x1, -R29.reuse ;  /* 0x000000010f0fa824 */ /* 0x100fe400078e0a1d */
[--C-:B------:R-:W-:Y:S02]  /*13c30*/  @!P3 IMAD.IADD R10, R10, 0x1, -R29.reuse ;  /* 0x000000010a0ab824 */ /* 0x100fe400078e0a1d */
[--C-:B------:R-:W-:Y:S02]  /*13c40*/  @!P4 IMAD.IADD R11, R11, 0x1, -R29.reuse ;  /* 0x000000010b0bc824 */ /* 0x100fe400078e0a1d */
[--C-:B------:R-:W-:Y:S01]  /*13c50*/  @!P1 IMAD.IADD R24, R24, 0x1, -R29.reuse ;  /* 0x0000000118189824 */ /* 0x100fe200078e0a1d */
[C---:B------:R-:W-:Y:S01]  /*13c60*/  ISETP.GT.U32.AND P0, PT, R29.reuse, R14, PT ;  /* 0x0000000e1d00720c */ /* 0x040fe20003f04070 */
[----:B------:R-:W-:Y:S01]  /*13c70*/  @!P5 IMAD.IADD R12, R12, 0x1, -R29 ;  /* 0x000000010c0cd824 */ /* 0x000fe200078e0a1d */
[----:B------:R-:W-:Y:S04]  /*13c80*/  STL [R1+0x6d4], R2 ;  /* 0x0006d40201007387 */ /* 0x000fe80000100800 */
[----:B------:R-:W-:Y:S01]  /*13c90*/  STL [R1+0x6dc], R8 ;  /* 0x0006dc0801007387 */ /* 0x000fe20000100800 */
[----:B------:R-:W-:-:S06]  /*13ca0*/  ISETP.GT.U32.AND P1, PT, R29, R17, PT ;  /* 0x000000111d00720c */ /* 0x000fcc0003f24070 */
[--C-:B------:R-:W-:Y:S01]  /*13cb0*/  @!P0 IMAD.IADD R14, R14, 0x1, -R29.reuse ;  /* 0x000000010e0e8824 */ /* 0x100fe200078e0a1d */
[----:B------:R-:W-:Y:S04]  /*13cc0*/  STL [R1+0x6e4], R9 ;  /* 0x0006e40901007387 */ /* 0x000fe80000100800 */
[----:B------:R-:W-:Y:S04]  /*13cd0*/  STL [R1+0x6e8], R3 ;  /* 0x0006e80301007387 */ /* 0x000fe80000100800 */
[----:B------:R0:W-:Y:S01]  /*13ce0*/  STL [R1+0x6e0], R24 ;  /* 0x0006e01801007387 */ /* 0x0001e20000100800 */
[----:B------:R-:W-:-:S03]  /*13cf0*/  @!P1 IMAD.IADD R17, R17, 0x1, -R29 ;  /* 0x0000000111119824 */ /* 0x000fc600078e0a1d */
[----:B------:R1:W-:Y:S01]  /*13d00*/  STL [R1+0x6d8], R26 ;  /* 0x0006d81a01007387 */ /* 0x0003e20000100800 */
[----:B0-----:R-:W-:-:S03]  /*13d10*/  IMAD.MOV.U32 R24, RZ, RZ, R27 ;  /* 0x000000ffff187224 */ /* 0x001fc600078e001b */
[----:B-1----:R-:W5:Y:S04]  /*13d20*/  LDL.LU R26, [R1+0x6a0] ;  /* 0x0006a000011a7983 */ /* 0x002f680000300800 */
[----:B------:R-:W5:Y:S04]  /*13d30*/  LDL.LU R27, [R1+0x684] ;  /* 0x00068400011b7983 */ /* 0x000f680000300800 */
[----:B------:R-:W5:Y:S04]  /*13d40*/  LDL.LU R2, [R1+0x68c] ;  /* 0x00068c0001027983 */ /* 0x000f680000300800 */
[----:B------:R-:W5:Y:S04]  /*13d50*/  LDL.LU R8, [R1+0x694] ;  /* 0x0006940001087983 */ /* 0x000f680000300800 */
[----:B------:R-:W5:Y:S01]  /*13d60*/  LDL.LU R9, [R1+0x698] ;  /* 0x0006980001097983 */ /* 0x000f620000300800 */
[----:B--2---:R-:W-:-:S02]  /*13d70*/  ISETP.GT.U32.AND P6, PT, R29, R25, PT ;  /* 0x000000191d00720c */ /* 0x004fc40003fc4070 */
[C---:B---3--:R-:W-:Y:S02]  /*13d80*/  ISETP.GT.U32.AND P2, PT, R29.reuse, R6, PT ;  /* 0x000000061d00720c */ /* 0x048fe40003f44070 */
[C---:B----4-:R-:W-:Y:S02]  /*13d90*/  ISETP.GT.U32.AND P3, PT, R29.reuse, R19, PT ;  /* 0x000000131d00720c */ /* 0x050fe40003f64070 */
[----:B-----5:R-:W-:-:S07]  /*13da0*/  ISETP.GT.U32.AND P4, PT, R29, R7, PT ;  /* 0x000000071d00720c */ /* 0x020fce0003f84070 */
[--C-:B------:R-:W-:Y:S01]  /*13db0*/  @!P6 IMAD.IADD R25, R25, 0x1, -R29.reuse ;  /* 0x000000011919e824 */ /* 0x100fe200078e0a1d */
[C---:B------:R-:W-:Y:S01]  /*13dc0*/  ISETP.GT.U32.AND P6, PT, R29.reuse, R15, PT ;  /* 0x0000000f1d00720c */ /* 0x040fe20003fc4070 */
[--C-:B------:R-:W-:Y:S01]  /*13dd0*/  @!P2 IMAD.IADD R6, R6, 0x1, -R29.reuse ;  /* 0x000000010606a824 */ /* 0x100fe200078e0a1d */
[----:B------:R-:W-:Y:S01]  /*13de0*/  ISETP.GT.U32.AND P2, PT, R29, R10, PT ;  /* 0x0000000a1d00720c */ /* 0x000fe20003f44070 */
[--C-:B------:R-:W-:Y:S01]  /*13df0*/  @!P3 IMAD.IADD R19, R19, 0x1, -R29.reuse ;  /* 0x000000011313b824 */ /* 0x100fe200078e0a1d */
[C---:B------:R-:W-:Y:S02]  /*13e00*/  ISETP.GT.U32.AND P5, PT, R29.reuse, R13, PT ;  /* 0x0000000d1d00720c */ /* 0x040fe40003fa4070 */
[----:B------:R-:W-:Y:S01]  /*13e10*/  ISETP.GT.U32.AND P3, PT, R29, R11, PT ;  /* 0x0000000b1d00720c */ /* 0x000fe20003f64070 */
[----:B------:R-:W-:Y:S01]  /*13e20*/  @!P4 IMAD.IADD R7, R7, 0x1, -R29 ;  /* 0x000000010707c824 */ /* 0x000fe200078e0a1d */
[C---:B------:R-:W-:Y:S02]  /*13e30*/  ISETP.GT.U32.AND P4, PT, R29.reuse, R12, PT ;  /* 0x0000000c1d00720c */ /* 0x040fe40003f84070 */
[----:B------:R-:W-:-:S07]  /*13e40*/  ISETP.GT.U32.AND P0, PT, R29, R16, PT ;  /* 0x000000101d00720c */ /* 0x000fce0003f04070 */
[--C-:B------:R-:W-:Y:S01]  /*13e50*/  @!P5 IMAD.IADD R13, R13, 0x1, -R29.reuse ;  /* 0x000000010d0dd824 */ /* 0x100fe200078e0a1d */
[----:B------:R-:W-:Y:S01]  /*13e60*/  ISETP.GT.U32.AND P5, PT, R29, R14, PT ;  /* 0x0000000e1d00720c */ /* 0x000fe20003fa4070 */
        /* <DEDUP_REMOVED lines=9> */
[----:B------:R-:W3:Y:S04]  /*13f00*/  LDL.LU R5, [R1+0x688] ;  /* 0x0006880001057983 */ /* 0x000ee80000300800 */
[----:B------:R1:W-:Y:S01]  /*13f10*/  STL [R1+0x6d0], R11 ;  /* 0x0006d00b01007387 */ /* 0x0003e20000100800 */
[----:B------:R-:W-:-:S03]  /*13f20*/  @!P5 IMAD.IADD R14, R14, 0x1, -R29 ;  /* 0x000000010e0ed824 */ /* 0x000fc600078e0a1d */
[----:B------:R-:W4:Y:S01]  /*13f30*/  LDL.LU R3, [R1+0x674] ;  /* 0x0006740001037983 */ /* 0x000f220000300800 */
[----:B------:R-:W-:-:S03]  /*13f40*/  @!P0 IMAD.IADD R17, R17, 0x1, -R29 ;  /* 0x0000000111118824 */ /* 0x000fc600078e0a1d */
[----:B0-----:R-:W5:Y:S04]  /*13f50*/  LDL.LU R10, [R1+0x67c] ;  /* 0x00067c00010a7983 */ /* 0x001f680000300800 */
[----:B------:R0:W-:Y:S04]  /*13f60*/  STL [R1+0x6c8], R12 ;  /* 0x0006c80c01007387 */ /* 0x0001e80000100800 */
[----:B-1----:R-:W5:Y:S04]  /*13f70*/  LDL.LU R11, [R1+0x680] ;  /* 0x00068000010b7983 */ /* 0x002f680000300800 */
[----:B0-----:R-:W5:Y:S04]  /*13f80*/  LDL.LU R12, [R1+0x678] ;  /* 0x00067800010c7983 */ /* 0x001f680000300800 */
[----:B------:R-:W-:Y:S04]  /*13f90*/  STL [R1+0x6ac], R14 ;  /* 0x0006ac0e01007387 */ /* 0x000fe80000100800 */
[----:B------:R0:W-:Y:S04]  /*13fa0*/  STL [R1+0x6b4], R17 ;  /* 0x0006b41101007387 */ /* 0x0001e80000100800 */
[----:B0-----:R-:W5:Y:S04]  /*13fb0*/  LDL.LU R17, [R1+0x65c] ;  /* 0x00065c0001117983 */ /* 0x001f680000300800 */
[----:B------:R-:W5:Y:S01]  /*13fc0*/  LDL.LU R14, [R1+0x664] ;  /* 0x00066400010e7983 */ /* 0x000f620000300800 */
[----:B------:R-:W-:-:S02]  /*13fd0*/  ISETP.GT.U32.AND P1, PT, R29, R18, PT ;  /* 0x000000121d00720c */ /* 0x000fc40003f24070 */
[C---:B------:R-:W-:Y:S02]  /*13fe0*/  ISETP.GT.U32.AND P2, PT, R29.reuse, R6, PT ;  /* 0x000000061d00720c */ /* 0x040fe40003f44070 */
[----:B------:R-:W-:-:S09]  /*13ff0*/  ISETP.GT.U32.AND P3, PT, R29, R19, PT ;  /* 0x000000131d00720c */ /* 0x000fd20003f64070 */
[--C-:B------:R-:W-:Y:S01]  /*14000*/  @!P1 IMAD.IADD R18, R18, 0x1, -R29.reuse ;  /* 0x0000000112129824 */ /* 0x100fe200078e0a1d */
[C---:B------:R-:W-:Y:S02]  /*14010*/  ISETP.GT.U32.AND P1, PT, R29.reuse, R25, PT ;  /* 0x000000191d00720c */ /* 0x040fe40003f24070 */
[C---:B------:R-:W-:Y:S02]  /*14020*/  ISETP.GT.U32.AND P4, PT, R29.reuse, R7, PT ;  /* 0x000000071d00720c */ /* 0x040fe40003f84070 */
[C---:B------:R-:W-:Y:S02]  /*14030*/  ISETP.GT.U32.AND P5, PT, R29.reuse, R13, PT ;  /* 0x0000000d1d00720c */ /* 0x040fe40003fa4070 */
[----:B------:R-:W-:Y:S01]  /*14040*/  ISETP.GT.U32.AND P6, PT, R29, R18, PT ;  /* 0x000000121d00720c */ /* 0x000fe20003fc4070 */
[----:B------:R-:W-:-:S06]  /*14050*/  @!P2 IMAD.IADD R6, R6, 0x1, -R29 ;  /* 0x000000010606a824 */ /* 0x000fcc00078e0a1d */
[--C-:B------:R-:W-:Y:S01]  /*14060*/  @!P1 IMAD.IADD R25, R25, 0x1, -R29.reuse ;  /* 0x0000000119199824 */ /* 0x100fe200078e0a1d */
[----:B------:R-:W-:Y:S01]  /*14070*/  ISETP.GT.U32.AND P1, PT, R29, R26, PT ;  /* 0x0000001a1d00720c */ /* 0x000fe20003f24070 */
[--C-:B------:R-:W-:Y:S01]  /*14080*/  @!P3 IMAD.IADD R19, R19, 0x1, -R29.reuse ;  /* 0x000000011313b824 */ /* 0x100fe200078e0a1d */
[----:B------:R-:W-:Y:S01]  /*14090*/  ISETP.GT.U32.AND P2, PT, R29, R27, PT ;  /* 0x0000001b1d00720c */ /* 0x000fe20003f44070 */
[--C-:B------:R-:W-:Y:S01]  /*140a0*/  @!P4 IMAD.IADD R7, R7, 0x1, -R29.reuse ;  /* 0x000000010707c824 */ /* 0x100fe200078e0a1d */
[C---:B------:R-:W-:Y:S02]  /*140b0*/  ISETP.GT.U32.AND P0, PT, R29.reuse, R16, PT ;  /* 0x000000101d00720c */ /* 0x040fe40003f04070 */
[----:B------:R-:W-:Y:S01]  /*140c0*/  ISETP.GT.U32.AND P3, PT, R29, R2, PT ;  /* 0x000000021d00720c */ /* 0x000fe20003f64070 */
[--C-:B------:R-:W-:Y:S01]  /*140d0*/  @!P5 IMAD.IADD R13, R13, 0x1, -R29.reuse ;  /* 0x000000010d0dd824 */ /* 0x100fe200078e0a1d */
[C---:B------:R-:W-:Y:S01]  /*140e0*/  ISETP.GT.U32.AND P4, PT, R29.reuse, R8, PT ;  /* 0x000000081d00720c */ /* 0x040fe20003f84070 */
[----:B------:R-:W-:Y:S01]  /*140f0*/  @!P6 IMAD.IADD R18, R18, 0x1, -R29 ;  /* 0x000000011212e824 */ /* 0x000fe200078e0a1d */
[----:B------:R-:W-:-:S03]  /*14100*/  ISETP.GT.U32.AND P5, PT, R29, R9, PT ;  /* 0x000000091d00720c */ /* 0x000fc60003fa4070 */
[--C-:B------:R-:W-:Y:S02]  /*14110*/  @!P1 IMAD.IADD R26, R26, 0x1, -R29.reuse ;  /* 0x000000011a1a9824 */ /* 0x100fe400078e0a1d */
[----:B------:R-:W-:-:S04]  /*14120*/  @!P2 IMAD.IADD R27, R27, 0x1, -R29 ;  /* 0x000000011b1ba824 */ /* 0x000fc800078e0a1d */
[--C-:B------:R-:W-:Y:S02]  /*14130*/  @!P3 IMAD.IADD R2, R2, 0x1, -R29.reuse ;  /* 0x000000010202b824 */ /* 0x100fe400078e0a1d */
[--C-:B------:R-:W-:Y:S02]  /*14140*/  @!P0 IMAD.IADD R16, R16, 0x1, -R29.reuse ;  /* 0x0000000110108824 */ /* 0x100fe400078e0a1d */
[--C-:B------:R-:W-:Y:S02]  /*14150*/  @!P4 IMAD.IADD R8, R8, 0x1, -R29.reuse ;  /* 0x000000010808c824 */ /* 0x100fe400078e0a1d */
[----:B------:R-:W-:Y:S01]  /*14160*/  @!P5 IMAD.IADD R9, R9, 0x1, -R29 ;  /* 0x000000010909d824 */ /* 0x000fe200078e0a1d */
[----:B------:R0:W-:Y:S04]  /*14170*/  STL [R1+0x6bc], R25 ;  /* 0x0006bc1901007387 */ /* 0x0001e80000100800 */
[----:B0-----:R-:W5:Y:S04]  /*14180*/  LDL.LU R25, [R1+0x35a0] ;  /* 0x0035a00001197983 */ /* 0x001f680000300800 */
[----:B------:R-:W-:Y:S04]  /*14190*/  STL [R1+0x6c0], R6 ;  /* 0x0006c00601007387 */ /* 0x000fe80000100800 */
[----:B------:R-:W-:Y:S04]  /*141a0*/  STL [R1+0x6b8], R19 ;  /* 0x0006b81301007387 */ /* 0x000fe80000100800 */
[----:B------:R-:W-:Y:S04]  /*141b0*/  STL [R1+0x6b0], R7 ;  /* 0x0006b00701007387 */ /* 0x000fe80000100800 */
[----:B------:R-:W-:Y:S04]  /*141c0*/  STL [R1+0x69c], R13 ;  /* 0x00069c0d01007387 */ /* 0x000fe80000100800 */
[----:B------:R-:W-:Y:S04]  /*141d0*/  STL [R1+0x6a4], R16 ;  /* 0x0006a41001007387 */ /* 0x000fe80000100800 */
[----:B------:R0:W-:Y:S01]  /*141e0*/  STL [R1+0x6a8], R18 ;  /* 0x0006a81201007387 */ /* 0x0001e20000100800 */
[----:B------:R-:W-:-:S03]  /*141f0*/  IMAD.HI.U32 R0, R28, R4, RZ ;  /* 0x000000041c007227 */ /* 0x000fc600078e00ff */
[----:B0-----:R-:W5:Y:S04]  /*14200*/  LDL.LU R18, [R1+0x66c] ;  /* 0x00066c0001127983 */ /* 0x001f680000300800 */
[----:B------:R-:W5:Y:S04]  /*14210*/  LDL.LU R7, [R1+0x670] ;  /* 0x0006700001077983 */ /* 0x000f680000300800 */
[----:B------:R-:W5:Y:S04]  /*14220*/  LDL.LU R13, [R1+0x668] ;  /* 0x00066800010d7983 */ /* 0x000f680000300800 */
[----:B------:R-:W5:Y:S01]  /*14230*/  LDL.LU R16, [R1+0x660] ;  /* 0x0006600001107983 */ /* 0x000f620000300800 */
[----:B------:R-:W-:-:S04]  /*14240*/  IMAD.MOV R0, RZ, RZ, -R0 ;  /* 0x000000ffff007224 */ /* 0x000fc800078e0a00 */
[C---:B------:R-:W-:Y:S01]  /*14250*/  IMAD R4, R29.reuse, R0, R4 ;  /* 0x000000001d047224 */ /* 0x040fe200078e0204 */
[C---:B--2---:R-:W-:Y:S02]  /*14260*/  ISETP.GT.U32.AND P0, PT, R29.reuse, R15, PT ;  /* 0x0000000f1d00720c */ /* 0x044fe40003f04070 */
[C---:B---3--:R-:W-:Y:S02]  /*14270*/  ISETP.GT.U32.AND P6, PT, R29.reuse, R5, PT ;  /* 0x000000051d00720c */ /* 0x048fe40003fc4070 */
[C---:B----4-:R-:W-:Y:S02]  /*14280*/  ISETP.GT.U32.AND P1, PT, R29.reuse, R3, PT ;  /* 0x000000031d00720c */ /* 0x050fe40003f24070 */
[----:B-----5:R-:W-:-:S09]  /*14290*/  ISETP.GT.U32.AND P2, PT, R29, R10, PT ;  /* 0x0000000a1d00720c */ /* 0x020fd20003f44070 */
        /* <DEDUP_REMOVED lines=10> */
[C---:B------:R-:W-:Y:S02]  /*14340*/  ISETP.GT.U32.AND P3, PT, R29.reuse, R8, PT ;  /* 0x000000081d00720c */ /* 0x040fe40003f64070 */
[C---:B------:R-:W-:Y:S01]  /*14350*/  ISETP.GT.U32.AND P5, PT, R29.reuse, R17, PT ;  /* 0x000000111d00720c */ /* 0x040fe20003fa4070 */
[--C-:B------:R-:W-:Y:S01]  /*14360*/  @!P4 IMAD.IADD R12, R12, 0x1, -R29.reuse ;  /* 0x000000010c0cc824 */ /* 0x100fe200078e0a1d */
[----:B------:R-:W-:Y:S01]  /*14370*/  ISETP.GT.U32.AND P4, PT, R29, R9, PT ;  /* 0x000000091d00720c */ /* 0x000fe20003f84070 */
[--C-:B------:R-:W-:Y:S02]  /*14380*/  @!P6 IMAD.IADD R26, R26, 0x1, -R29.reuse ;  /* 0x000000011a1ae824 */ /* 0x100fe400078e0a1d */
[--C-:B------:R-:W-:Y:S02]  /*14390*/  @!P1 IMAD.IADD R27, R27, 0x1, -R29.reuse ;  /* 0x000000011b1b9824 */ /* 0x100fe400078e0a1d */
[----:B------:R-:W-:-:S06]  /*143a0*/  @!P2 IMAD.IADD R2, R2, 0x1, -R29 ;  /* 0x000000010202a824 */ /* 0x000fcc00078e0a1d */
[--C-:B------:R-:W-:Y:S01]  /*143b0*/  @!P5 IMAD.IADD R17, R17, 0x1, -R29.reuse ;  /* 0x000000011111d824 */ /* 0x100fe200078e0a1d */
[C---:B------:R-:W-:Y:S01]  /*143c0*/  ISETP.GT.U32.AND P5, PT, R29.reuse, R15, PT ;  /* 0x0000000f1d00720c */ /* 0x040fe20003fa4070 */
[----:B------:R0:W-:Y:S01]  /*143d0*/  STL [R1+0x6a0], R26 ;  /* 0x0006a01a01007387 */ /* 0x0001e20000100800 */
[--C-:B------:R-:W-:Y:S01]  /*143e0*/  @!P3 IMAD.IADD R8, R8, 0x1, -R29.reuse ;  /* 0x000000010808b824 */ /* 0x100fe200078e0a1d */
[----:B------:R-:W-:Y:S01]  /*143f0*/  ISETP.GT.U32.AND P0, PT, R29, R14, PT ;  /* 0x0000000e1d00720c */ /* 0x000fe20003f04070 */
[--C-:B------:R-:W-:Y:S01]  /*14400*/  @!P4 IMAD.IADD R9, R9, 0x1, -R29.reuse ;  /* 0x000000010909c824 */ /* 0x100fe200078e0a1d */
[----:B0-----:R-:W2:Y:S04]  /*14410*/  LDL.LU R26, [R1+0x64c] ;  /* 0x00064c00011a7983 */ /* 0x001ea80000300800 */
[----:B------:R0:W-:Y:S04]  /*14420*/  STL [R1+0x684], R27 ;  /* 0x0006841b01007387 */ /* 0x0001e80000100800 */
[--C-:B------:R-:W-:Y:S01]  /*14430*/  @!P5 IMAD.IADD R15, R15, 0x1, -R29.reuse ;  /* 0x000000010f0fd824 */ /* 0x100fe200078e0a1d */
[----:B0-----:R-:W3:Y:S04]  /*14440*/  LDL.LU R27, [R1+0x654] ;  /* 0x00065400011b7983 */ /* 0x001ee80000300800 */
[----:B------:R0:W-:Y:S04]  /*14450*/  STL [R1+0x68c], R2 ;  /* 0x00068c0201007387 */ /* 0x0001e80000100800 */
[----:B------:R-:W4:Y:S04]  /*14460*/  LDL.LU R6, [R1+0x650] ;  /* 0x0006500001067983 */ /* 0x000f280000300800 */
[----:B------:R-:W5:Y:S04]  /*14470*/  LDL.LU R19, [R1+0x634] ;  /* 0x0006340001137983 */ /* 0x000f680000300800 */
[----:B------:R1:W-:Y:S04]  /*14480*/  STL [R1+0x694], R8 ;  /* 0x0006940801007387 */ /* 0x0003e80000100800 */
        /* <DEDUP_REMOVED lines=26> */
[----:B------:R1:W-:Y:S04]  /*14630*/  STL [R1+0x678], R12 ;  /* 0x0006780c01007387 */ /* 0x0003e80000100800 */
[----:B0-----:R-:W3:Y:S01]  /*14640*/  LDL R17, [R1+0x2b00] ;  /* 0x002b000001117983 */ /* 0x001ee20000100800 */
[----:B------:R-:W-:-:S02]  /*14650*/  ISETP.GT.U32.AND P6, PT, R29, R14, PT ;  /* 0x0000000e1d00720c */ /* 0x000fc40003fc4070 */
[C---:B------:R-:W-:Y:S01]  /*14660*/  ISETP.GT.U32.AND P0, PT, R29.reuse, R18, PT ;  /* 0x000000121d00720c */ /* 0x040fe20003f04070 */
[----:B------:R-:W3:Y:S01]  /*14670*/  LDL.LU R10, [R1+0x638] ;  /* 0x00063800010a7983 */ /* 0x000ee20000300800 */
[C---:B------:R-:W-:Y:S02]  /*14680*/  ISETP.GT.U32.AND P1, PT, R29.reuse, R7, PT ;  /* 0x000000071d00720c */ /* 0x040fe40003f24070 */
[C---:B------:R-:W-:Y:S01]  /*14690*/  ISETP.GT.U32.AND P2, PT, R29.reuse, R13, PT ;  /* 0x0000000d1d00720c */ /* 0x040fe20003f44070 */
[----:B------:R-:W3:Y:S01]  /*146a0*/  LDL.LU R11, [R1+0x624] ;  /* 0x00062400010b7983 */ /* 0x000ee20000300800 */
[----:B------:R-:W-:-:S05]  /*146b0*/  ISETP.GT.U32.AND P3, PT, R29, R16, PT ;  /* 0x000000101d00720c */ /* 0x000fca0003f64070 */
[--C-:B------:R-:W-:Y:S02]  /*146c0*/  @!P6 IMAD.IADD R14, R14, 0x1, -R29.reuse ;  /* 0x000000010e0ee824 */ /* 0x100fe400078e0a1d */
[--C-:B------:R-:W-:Y:S02]  /*146d0*/  @!P0 IMAD.IADD R18, R18, 0x1, -R29.reuse ;  /* 0x0000000112128824 */ /* 0x100fe400078e0a1d */
[--C-:B------:R-:W-:Y:S02]  /*146e0*/  @!P1 IMAD.IADD R7, R7, 0x1, -R29.reuse ;  /* 0x0000000107079824 */ /* 0x100fe400078e0a1d */
[--C-:B------:R-:W-:Y:S02]  /*146f0*/  @!P2 IMAD.IADD R13, R13, 0x1, -R29.reuse ;  /* 0x000000010d0da824 */ /* 0x100fe400078e0a1d */
[----:B------:R-:W-:Y:S01]  /*14700*/  @!P3 IMAD.IADD R16, R16, 0x1, -R29 ;  /* 0x000000011010b824 */ /* 0x000fe200078e0a1d */
[----:B------:R0:W-:Y:S04]  /*14710*/  STL [R1+0x664], R14 ;  /* 0x0006640e01007387 */ /* 0x0001e80000100800 */
[----:B-1----:R-:W3:Y:S04]  /*14720*/  LDL.LU R12, [R1+0x62c] ;  /* 0x00062c00010c7983 */ /* 0x002ee80000300800 */
[----:B0-----:R-:W3:Y:S01]  /*14730*/  LDL.LU R14, [R1+0x630] ;  /* 0x00063000010e7983 */ /* 0x001ee20000300800 */
        /* <DEDUP_REMOVED lines=12> */
[C---:B------:R-:W-:Y:S01]  /*14800*/  ISETP.GT.U32.AND P6, PT, R29.reuse, R0, PT ;  /* 0x000000001d00720c */ /* 0x040fe20003fc4070 */
        /* <DEDUP_REMOVED lines=14> */
[----:B------:R-:W4:Y:S04]  /*148f0*/  LDL.LU R4, [R1+0x614] ;  /* 0x0006140001047983 */ /* 0x000f280000300800 */
[----:B------:R1:W-:Y:S04]  /*14900*/  STL [R1+0x668], R13 ;  /* 0x0006680d01007387 */ /* 0x0003e80000100800 */
[----:B------:R5:W-:Y:S04]  /*14910*/  STL [R1+0x660], R16 ;  /* 0x0006601001007387 */ /* 0x000be80000100800 */
[----:B------:R-:W3:Y:S04]  /*14920*/  LDL.LU R5, [R1+0x61c] ;  /* 0x00061c0001057983 */ /* 0x000ee80000300800 */
[----:B0-----:R-:W3:Y:S04]  /*14930*/  LDL.LU R7, [R1+0x620] ;  /* 0x0006200001077983 */ /* 0x001ee80000300800 */
[----:B------:R0:W-:Y:S04]  /*14940*/  STL [R1+0x64c], R26 ;  /* 0x00064c1a01007387 */ /* 0x0001e80000100800 */
[----:B-1----:R-:W3:Y:S04]  /*14950*/  LDL.LU R13, [R1+0x618] ;  /* 0x00061800010d7983 */ /* 0x002ee80000300800 */
[----:B-----5:R-:W5:Y:S01]  /*14960*/  LDL.LU R16, [R1+0x610] ;  /* 0x0006100001107983 */ /* 0x020f620000300800 */
[----:B------:R-:W-:-:S02]  /*14970*/  ISETP.GT.U32.AND P5, PT, R29, R27, PT ;  /* 0x0000001b1d00720c */ /* 0x000fc40003fa4070 */
[----:B------:R-:W-:Y:S01]  /*14980*/  ISETP.GT.U32.AND P4, PT, R29, R9, PT ;  /* 0x000000091d00720c */ /* 0x000fe20003f84070 */
[----:B0-----:R-:W5:Y:S10]  /*14990*/  LDL.LU R26, [R1+0x5fc] ;  /* 0x0005fc00011a7983 */ /* 0x001f740000300800 */
[--C-:B------:R-:W-:Y:S01]  /*149a0*/  @!P5 IMAD.IADD R27, R27, 0x1, -R29.reuse ;  /* 0x000000011b1bd824 */ /* 0x100fe200078e0a1d */
[----:B------:R-:W-:Y:S01]  /*149b0*/  ISETP.GT.U32.AND P5, PT, R29, R15, PT ;  /* 0x0000000f1d00720c */ /* 0x000fe20003fa4070 */
[----:B------:R-:W-:Y:S01]  /*149c0*/  @!P4 IMAD.IADD R9, R9, 0x1, -R29 ;  /* 0x000000010909c824 */ /* 0x000fe200078e0a1d */
[----:B------:R-:W-:-:S02]  /*149d0*/  ISETP.GT.U32.AND P0, PT, R29, R6, PT ;  /* 0x000000061d00720c */ /* 0x000fc40003f04070 */
[C---:B------:R-:W-:Y:S02]  /*149e0*/  ISETP.GT.U32.AND P4, PT, R29.reuse, R27, PT ;  /* 0x0000001b1d00720c */ /* 0x040fe40003f84070 */
[----:B------:R-:W-:-:S07]  /*149f0*/  ISETP.GT.U32.AND P1, PT, R29, R19, PT ;  /* 0x000000131d00720c */ /* 0x000fce0003f24070 */
[--C-:B------:R-:W-:Y:S01]  /*14a00*/  @!P5 IMAD.IADD R15, R15, 0x1, -R29.reuse ;  /* 0x000000010f0fd824 */ /* 0x100fe200078e0a1d */
[C---:B------:R-:W-:Y:S01]  /*14a10*/  ISETP.GT.U32.AND P5, PT, R29.reuse, R0, PT ;  /* 0x000000001d00720c */ /* 0x040fe20003fa4070 */
[--C-:B------:R-:W-:Y:S01]  /*14a20*/  @!P0 IMAD.IADD R6, R6, 0x1, -R29.reuse ;  /* 0x0000000106068824 */ /* 0x100fe200078e0a1d */
[C---:B------:R-:W-:Y:S02]  /*14a30*/  ISETP.GT.U32.AND P2, PT, R29.reuse, R2, PT ;  /* 0x000000021d00720c */ /* 0x040fe40003f44070 */
[----:B------:R-:W-:Y:S01]  /*14a40*/  ISETP.GT.U32.AND P6, PT, R29, R15, PT ;  /* 0x0000000f1d00720c */ /* 0x000fe20003fc4070 */
[--C-:B------:R-:W-:Y:S01]  /*14a50*/  @!P4 IMAD.IADD R27, R27, 0x1, -R29.reuse ;  /* 0x000000011b1bc824 */ /* 0x100fe200078e0a1d */
[----:B------:R-:W-:Y:S01]  /*14a60*/  ISETP.GT.U32.AND P0, PT, R29, R11, PT ;  /* 0x0000000b1d00720c */ /* 0x000fe20003f04070 */
[----:B------:R-:W-:Y:S01]  /*14a70*/  @!P1 IMAD.IADD R19, R19, 0x1, -R29 ;  /* 0x0000000113139824 */ /* 0x000fe200078e0a1d */
[----:B------:R-:W-:-:S05]  /*14a80*/  ISETP.GT.U32.AND P1, PT, R29, R12, PT ;  /* 0x0000000c1d00720c */ /* 0x000fca0003f24070 */
[--C-:B------:R-:W-:Y:S01]  /*14a90*/  @!P5 IMAD.IADD R0, R0, 0x1, -R29.reuse ;  /* 0x000000010000d824 */ /* 0x100fe200078e0a1d */
[----:B------:R-:W-:Y:S01]  /*14aa0*/  ISETP.GT.U32.AND P5, PT, R29, R10, PT ;  /* 0x0000000a1d00720c */ /* 0x000fe20003fa4070 */
[----:B------:R0:W-:Y:S01]  /*14ab0*/  STL [R1+0x654], R27 ;  /* 0x0006541b01007387 */ /* 0x0001e20000100800 */
[--C-:B------:R-:W-:Y:S02]  /*14ac0*/  @!P2 IMAD.IADD R2, R2, 0x1, -R29.reuse ;  /* 0x000000010202a824 */ /* 0x100fe400078e0a1d */
[----:B------:R-:W-:Y:S01]  /*14ad0*/  @!P6 IMAD.IADD R15, R15, 0x1, -R29 ;  /* 0x000000010f0fe824 */ /* 0x000fe200078e0a1d */
[----:B0-----:R-:W5:Y:S01]  /*14ae0*/  LDL.LU R27, [R1+0x604] ;  /* 0x00060400011b7983 */ /* 0x001f620000300800 */
[----:B------:R-:W-:-:S07]  /*14af0*/  ISETP.GT.U32.AND P3, PT, R29, R8, PT ;  /* 0x000000081d00720c */ /* 0x000fce0003f64070 */
[--C-:B------:R-:W-:Y:S01]  /*14b00*/  @!P5 IMAD.IADD R10, R10, 0x1, -R29.reuse ;  /* 0x000000010a0ad824 */ /* 0x100fe200078e0a1d */
[----:B------:R-:W-:Y:S01]  /*14b10*/  ISETP.GT.U32.AND P2, PT, R29, R14, PT ;  /* 0x0000000e1d00720c */ /* 0x000fe20003f44070 */
[--C-:B------:R-:W-:Y:S01]  /*14b20*/  @!P0 IMAD.IADD R11, R11, 0x1, -R29.reuse ;  /* 0x000000010b0b8824 */ /* 0x100fe200078e0a1d */
[----:B------:R-:W-:Y:S01]  /*14b30*/  ISETP.GT.U32.AND P4, PT, R29, R9, PT ;  /* 0x000000091d00720c */ /* 0x000fe20003f84070 */
[--C-:B------:R-:W-:Y:S01]  /*14b40*/  @!P1 IMAD.IADD R12, R12, 0x1, -R29.reuse ;  /* 0x000000010c0c9824 */ /* 0x100fe200078e0a1d */
[----:B------:R-:W-:Y:S04]  /*14b50*/  STL [R1+0x658], R0 ;  /* 0x0006580001007387 */ /* 0x000fe80000100800 */
[----:B------:R-:W-:Y:S01]  /*14b60*/  STL [R1+0x650], R6 ;  /* 0x0006500601007387 */ /* 0x000fe20000100800 */
[----:B------:R-:W-:-:S04]  /*14b70*/  @!P3 IMAD.IADD R8, R8, 0x1, -R29 ;  /* 0x000000010808b824 */ /* 0x000fc800078e0a1d */
[--C-:B------:R-:W-:Y:S01]  /*14b80*/  @!P2 IMAD.IADD R14, R14, 0x1, -R29.reuse ;  /* 0x000000010e0ea824 */ /* 0x100fe200078e0a1d */
[----:B------:R-:W-:Y:S01]  /*14b90*/  STL [R1+0x634], R19 ;  /* 0x0006341301007387 */ /* 0x000fe20000100800 */
[----:B------:R-:W-:-:S03]  /*14ba0*/  @!P4 IMAD.IADD R9, R9, 0x1, -R29 ;  /* 0x000000010909c824 */ /* 0x000fc600078e0a1d */
[----:B------:R-:W-:Y:S04]  /*14bb0*/  STL [R1+0x63c], R2 ;  /* 0x00063c0201007387 */ /* 0x000fe80000100800 */
[----:B------:R-:W-:Y:S04]  /*14bc0*/  STL [R1+0x644], R8 ;  /* 0x0006440801007387 */ /* 0x000fe80000100800 */
[----:B------:R0:W-:Y:S04]  /*14bd0*/  STL [R1+0x640], R15 ;  /* 0x0006400f01007387 */ /* 0x0001e80000100800 */
[----:B------:R1:W-:Y:S01]  /*14be0*/  STL [R1+0x648], R9 ;  /* 0x0006480901007387 */ /* 0x0003e20000100800 */
[----:B0-----:R-:W-:-:S03]  /*14bf0*/  IMAD.MOV.U32 R15, RZ, RZ, R24 ;  /* 0x000000ffff0f7224 */ /* 0x001fc600078e0018 */
[----:B------:R-:W5:Y:S04]  /*14c00*/  LDL.LU R24, [R1+0x608] ;  /* 0x0006080001187983 */ /* 0x000f680000300800 */
[----:B------:R-:W5:Y:S04]  /*14c10*/  LDL.LU R19, [R1+0x600] ;  /* 0x0006000001137983 */ /* 0x000f680000300800 */
[----:B------:R-:W5:Y:S04]  /*14c20*/  LDL.LU R2, [R1+0x5e4] ;  /* 0x0005e40001027983 */ /* 0x000f680000300800 */
[----:B------:R-:W5:Y:S04]  /*14c30*/  LDL.LU R8, [R1+0x5ec] ;  /* 0x0005ec0001087983 */ /* 0x000f680000300800 */
[----:B-1----:R-:W5:Y:S01]  /*14c40*/  LDL.LU R9, [R1+0x5f4] ;  /* 0x0005f40001097983 */ /* 0x002f620000300800 */
[----:B--2---:R-:W-:-:S02]  /*14c50*/  ISETP.GT.U32.AND P3, PT, R29, R17, PT ;  /* 0x000000111d00720c */ /* 0x004fc40003f64070 */
[C---:B----4-:R-:W-:Y:S02]  /*14c60*/  ISETP.GT.U32.AND P6, PT, R29.reuse, R4, PT ;  /* 0x000000041d00720c */ /* 0x050fe40003fc4070 */
[C---:B---3--:R-:W-:Y:S02]  /*14c70*/  ISETP.GT.U32.AND P5, PT, R29.reuse, R5, PT ;  /* 0x000000051d00720c */ /* 0x048fe40003fa4070 */
[C---:B------:R-:W-:Y:S02]  /*14c80*/  ISETP.GT.U32.AND P0, PT, R29.reuse, R7, PT ;  /* 0x000000071d00720c */ /* 0x040fe40003f04070 */
[----:B------:R-:W-:-:S07]  /*14c90*/  ISETP.GT.U32.AND P1, PT, R29, R13, PT ;  /* 0x0000000d1d00720c */ /* 0x000fce0003f24070 */
[--C-:B------:R-:W-:Y:S01]  /*14ca0*/  @!P6 IMAD.IADD R4, R4, 0x1, -R29.reuse ;  /* 0x000000010404e824 */ /* 0x100fe200078e0a1d */
[----:B------:R-:W-:Y:S01]  /*14cb0*/  ISETP.GT.U32.AND P6, PT, R29, R10, PT ;  /* 0x0000000a1d00720c */ /* 0x000fe20003fc4070 */
[--C-:B------:R-:W-:Y:S01]  /*14cc0*/  @!P5 IMAD.IADD R5, R5, 0x1, -R29.reuse ;  /* 0x000000010505d824 */ /* 0x100fe200078e0a1d */
[----:B------:R-:W-:Y:S01]  /*14cd0*/  ISETP.GT.U32.AND P5, PT, R29, R11, PT ;  /* 0x0000000b1d00720c */ /* 0x000fe20003fa4070 */
[--C-:B------:R-:W-:Y:S01]  /*14ce0*/  @!P0 IMAD.IADD R7, R7, 0x1, -R29.reuse ;  /* 0x0000000107078824 */ /* 0x100fe200078e0a1d */
[C---:B------:R-:W-:Y:S02]  /*14cf0*/  ISETP.GT.U32.AND P0, PT, R29.reuse, R12, PT ;  /* 0x0000000c1d00720c */ /* 0x040fe40003f04070 */
[----:B-----5:R-:W-:Y:S01]  /*14d00*/  ISETP.GT.U32.AND P2, PT, R29, R16, PT ;  /* 0x000000101d00720c */ /* 0x020fe20003f44070 */
[----:B------:R-:W-:Y:S01]  /*14d10*/  @!P1 IMAD.IADD R13, R13, 0x1, -R29 ;  /* 0x000000010d0d9824 */ /* 0x000fe200078e0a1d */
[----:B------:R-:W-:-:S05]  /*14d20*/  ISETP.GT.U32.AND P1, PT, R29, R14, PT ;  /* 0x0000000e1d00720c */ /* 0x000fca0003f24070 */
[--C-:B------:R-:W-:Y:S02]  /*14d30*/  @!P6 IMAD.IADD R10, R10, 0x1, -R29.reuse ;  /* 0x000000010a0ae824 */ /* 0x100fe400078e0a1d */
[--C-:B------:R-:W-:Y:S02]  /*14d40*/  @!P5 IMAD.IADD R11, R11, 0x1, -R29.reuse ;  /* 0x000000010b0bd824 */ /* 0x100fe400078e0a1d */
[--C-:B------:R-:W-:Y:S01]  /*14d50*/  @!P0 IMAD.IADD R12, R12, 0x1, -R29.reuse ;  /* 0x000000010c0c8824 */ /* 0x100fe200078e0a1d */
[----:B------:R0:W-:Y:S01]  /*14d60*/  STL [R1+0x638], R10 ;  /* 0x0006380a01007387 */ /* 0x0001e20000100800 */
[--C-:B------:R-:W-:Y:S02]  /*14d70*/  @!P3 IMAD.IADD R17, R17, 0x1, -R29.reuse ;  /* 0x000000011111b824 */ /* 0x100fe400078e0a1d */
[--C-:B------:R-:W-:Y:S02]  /*14d80*/  @!P2 IMAD.IADD R16, R16, 0x1, -R29.reuse ;  /* 0x000000011010a824 */ /* 0x100fe400078e0a1d */
[----:B------:R-:W-:Y:S01]  /*14d90*/  @!P1 IMAD.IADD R14, R14, 0x1, -R29 ;  /* 0x000000010e0e9824 */ /* 0x000fe200078e0a1d */
[----:B0-----:R-:W2:Y:S01]  /*14da0*/  LDL.LU R10, [R1+0x5f8] ;  /* 0x0005f800010a7983 */ /* 0x001ea20000300800 */
[----:B------:R-:W-:-:S03]  /*14db0*/  ISETP.GT.U32.AND P2, PT, R29, R17, PT ;  /* 0x000000111d00720c */ /* 0x000fc60003f44070 */
[----:B------:R0:W-:Y:S04]  /*14dc0*/  STL [R1+0x624], R11 ;  /* 0x0006240b01007387 */ /* 0x0001e80000100800 */
[----:B------:R1:W-:Y:S04]  /*14dd0*/  STL [R1+0x62c], R12 ;  /* 0x00062c0c01007387 */ /* 0x0003e80000100800 */
[----:B------:R-:W3:Y:S04]  /*14de0*/  LDL.LU R6, [R1+0x5e8] ;  /* 0x0005e80001067983 */ /* 0x000ee80000300800 */
[----:B------:R4:W-:Y:S04]  /*14df0*/  STL [R1+0x630], R14 ;  /* 0x0006300e01007387 */ /* 0x0009e80000100800 */
[----:B0-----:R-:W5:Y:S04]  /*14e00*/  LDL.LU R11, [R1+0x5d4] ;  /* 0x0005d400010b7983 */ /* 0x001f680000300800 */
[----:B-1----:R-:W2:Y:S01]  /*14e10*/  LDL.LU R12, [R1+0x5dc] ;  /* 0x0005dc00010c7983 */ /* 0x002ea20000300800 */
[----:B------:R-:W-:-:S05]  /*14e20*/  @!P2 IMAD.IADD R17, R17, 0x1, -R29 ;  /* 0x000000011111a824 */ /* 0x000fca00078e0a1d */
[----:B------:R0:W-:Y:S04]  /*14e30*/  STL [R1+0x628], R17 ;  /* 0x0006281101007387 */ /* 0x0001e80000100800 */
[----:B----4-:R-:W4:Y:S04]  /*14e40*/  LDL.LU R14, [R1+0x5e0] ;  /* 0x0005e000010e7983 */ /* 0x010f280000300800 */
[----:B0-----:R-:W4:Y:S01]  /*14e50*/  LDL.LU R17, [R1+0x5d8] ;  /* 0x0005d80001117983 */ /* 0x001f220000300800 */
[C---:B------:R-:W-:Y:S02]  /*14e60*/  ISETP.GT.U32.AND P4, PT, R29.reuse, R18, PT ;  /* 0x000000121d00720c */ /* 0x040fe40003f84070 */
[----:B------:R-:W-:-:S11]  /*14e70*/  ISETP.GT.U32.AND P3, PT, R29, R26, PT ;  /* 0x0000001a1d00720c */ /* 0x000fd60003f64070 */
[--C-:B------:R-:W-:Y:S01]  /*14e80*/  @!P4 IMAD.IADD R18, R18, 0x1, -R29.reuse ;  /* 0x000000011212c824 */ /* 0x100fe200078e0a1d */
[C---:B------:R-:W-:Y:S01]  /*14e90*/  ISETP.GT.U32.AND P4, PT, R29.reuse, R27, PT ;  /* 0x0000001b1d00720c */ /* 0x040fe20003f84070 */
        /* <DEDUP_REMOVED lines=8> */
[C---:B------:R-:W-:Y:S02]  /*14f20*/  ISETP.GT.U32.AND P1, PT, R29.reuse, R13, PT ;  /* 0x0000000d1d00720c */ /* 0x040fe40003f24070 */
[----:B------:R-:W-:Y:S01]  /*14f30*/  ISETP.GT.U32.AND P2, PT, R29, R16, PT ;  /* 0x000000101d00720c */ /* 0x000fe20003f44070 */
[----:B------:R-:W-:Y:S01]  /*14f40*/  @!P5 IMAD.IADD R5, R5, 0x1, -R29 ;  /* 0x000000010505d824 */ /* 0x000fe200078e0a1d */
[----:B------:R-:W-:-:S03]  /*14f50*/  ISETP.GT.U32.AND P3, PT, R29, R26, PT ;  /* 0x0000001a1d00720c */ /* 0x000fc60003f64070 */
[--C-:B------:R-:W-:Y:S01]  /*14f60*/  @!P4 IMAD.IADD R4, R4, 0x1, -R29.reuse ;  /* 0x000000010404c824 */ /* 0x100fe200078e0a1d */
[----:B------:R-:W-:Y:S01]  /*14f70*/  ISETP.GT.U32.AND P4, PT, R29, R24, PT ;  /* 0x000000181d00720c */ /* 0x000fe20003f84070 */
[--C-:B------:R-:W-:Y:S01]  /*14f80*/  @!P0 IMAD.IADD R7, R7, 0x1, -R29.reuse ;  /* 0x0000000107078824 */ /* 0x100fe200078e0a1d */
[C---:B------:R-:W-:Y:S01]  /*14f90*/  ISETP.GT.U32.AND P5, PT, R29.reuse, R19, PT ;  /* 0x000000131d00720c */ /* 0x040fe20003fa4070 */
[----:B------:R0:W-:Y:S01]  /*14fa0*/  STL [R1+0x60c], R18 ;  /* 0x00060c1201007387 */ /* 0x0001e20000100800 */
[----:B------:R-:W-:Y:S01]  /*14fb0*/  ISETP.GT.U32.AND P0, PT, R29, R2, PT ;  /* 0x000000021d00720c */ /* 0x000fe20003f04070 */
[--C-:B------:R-:W-:Y:S01]  /*14fc0*/  @!P6 IMAD.IADD R27, R27, 0x1, -R29.reuse ;  /* 0x000000011b1be824 */ /* 0x100fe200078e0a1d */
[----:B------:R-:W-:Y:S01]  /*14fd0*/  ISETP.GT.U32.AND P6, PT, R29, R15, PT ;  /* 0x0000000f1d00720c */ /* 0x000fe20003fc4070 */
[--C-:B------:R-:W-:Y:S01]  /*14fe0*/  @!P1 IMAD.IADD R13, R13, 0x1, -R29.reuse ;  /* 0x000000010d0d9824 */ /* 0x100fe200078e0a1d */
[----:B0-----:R-:W4:Y:S01]  /*14ff0*/  LDL.LU R18, [R1+0x5bc] ;  /* 0x0005bc0001127983 */ /* 0x001f220000300800 */
[----:B------:R-:W-:Y:S01]  /*15000*/  @!P2 IMAD.IADD R16, R16, 0x1, -R29 ;  /* 0x000000011010a824 */ /* 0x000fe200078e0a1d */
[----:B------:R-:W-:-:S03]  /*15010*/  ISETP.GT.U32.AND P1, PT, R29, R8, PT ;  /* 0x000000081d00720c */ /* 0x000fc60003f24070 */
[--C-:B------:R-:W-:Y:S01]  /*15020*/  @!P4 IMAD.IADD R24, R24, 0x1, -R29.reuse ;  /* 0x000000011818c824 */ /* 0x100fe200078e0a1d */
[----:B------:R-:W-:Y:S01]  /*15030*/  STL [R1+0x614], R4 ;  /* 0x0006140401007387 */ /* 0x000fe20000100800 */
[--C-:B------:R-:W-:Y:S02]  /*15040*/  @!P3 IMAD.IADD R26, R26, 0x1, -R29.reuse ;  /* 0x000000011a1ab824 */ /* 0x100fe400078e0a1d */
[--C-:B------:R-:W-:Y:S01]  /*15050*/  @!P5 IMAD.IADD R19, R19, 0x1, -R29.reuse ;  /* 0x000000011313d824 */ /* 0x100fe200078e0a1d */
[----:B------:R-:W-:Y:S01]  /*15060*/  STL [R1+0x61c], R5 ;  /* 0x00061c0501007387 */ /* 0x000fe20000100800 */
[----:B------:R-:W-:-:S03]  /*15070*/  @!P0 IMAD.IADD R2, R2, 0x1, -R29 ;  /* 0x0000000102028824 */ /* 0x000fc600078e0a1d */
[----:B------:R-:W-:Y:S04]  /*15080*/  STL [R1+0x620], R7 ;  /* 0x0006200701007387 */ /* 0x000fe80000100800 */
[----:B------:R-:W-:Y:S01]  /*15090*/  STL [R1+0x618], R13 ;  /* 0x0006180d01007387 */ /* 0x000fe20000100800 */
[----:B------:R-:W-:-:S03]  /*150a0*/  @!P6 IMAD.IADD R15, R15, 0x1, -R29 ;  /* 0x000000010f0fe824 */ /* 0x000fc600078e0a1d */
[----:B------:R0:W-:Y:S01]  /*150b0*/  STL [R1+0x610], R16 ;  /* 0x0006101001007387 */ /* 0x0001e20000100800 */
[----:B------:R-:W-:-:S03]  /*150c0*/  ISETP.GT.U32.AND P2, PT, R29, R9, PT ;  /* 0x000000091d00720c */ /* 0x000fc60003f44070 */
[----:B0-----:R-:W4:Y:S04]  /*150d0*/  LDL R16, [R1+0x2b04] ;  /* 0x002b040001107983 */ /* 0x001f280000100800 */
[----:B------:R0:W-:Y:S01]  /*150e0*/  STL [R1+0x5fc], R26 ;  /* 0x0005fc1a01007387 */ /* 0x0001e20000100800 */
[----:B------:R-:W-:-:S03]  /*150f0*/  @!P1 IMAD.IADD R8, R8, 0x1, -R29 ;  /* 0x0000000108089824 */ /* 0x000fc600078e0a1d */
[----:B0-----:R-:W4:Y:S04]  /*15100*/  LDL.LU R26, [R1+0x5c4] ;  /* 0x0005c400011a7983 */ /* 0x001f280000300800 */
[----:B------:R-:W4:Y:S04]  /*15110*/  LDL.LU R7, [R1+0x5cc] ;  /* 0x0005cc0001077983 */ /* 0x000f280000300800 */
[----:B------:R0:W-:Y:S01]  /*15120*/  STL [R1+0x604], R27 ;  /* 0x0006041b01007387 */ /* 0x0001e20000100800 */
[----:B------:R-:W-:-:S03]  /*15130*/  IMAD.HI.U32 R0, R28, R3, RZ ;  /* 0x000000031c007227 */ /* 0x000fc600078e00ff */
[----:B0-----:R-:W4:Y:S04]  /*15140*/  LDL.LU R27, [R1+0x5d0] ;  /* 0x0005d000011b7983 */ /* 0x001f280000300800 */
[----:B------:R-:W4:Y:S04]  /*15150*/  LDL.LU R13, [R1+0x5c8] ;  /* 0x0005c800010d7983 */ /* 0x000f280000300800 */
[----:B------:R0:W-:Y:S01]  /*15160*/  @!P6 STL [R1+0x5f0], R15 ;  /* 0x0005f00f0100e387 */ /* 0x0001e20000100800 */
[----:B------:R-:W-:Y:S01]  /*15170*/  ISETP.GT.U32.AND P6, PT, R29, R24, PT ;  /* 0x000000181d00720c */ /* 0x000fe20003fc4070 */
[----:B------:R-:W-:-:S02]  /*15180*/  IMAD.MOV R0, RZ, RZ, -R0 ;  /* 0x000000ffff007224 */ /* 0x000fc400078e0a00 */
[----:B------:R-:W-:Y:S02]  /*15190*/  @!P2 IMAD.IADD R9, R9, 0x1, -R29 ;  /* 0x000000010909a824 */ /* 0x000fe400078e0a1d */
[----:B------:R-:W-:Y:S02]  /*151a0*/  IMAD R3, R29, R0, R3 ;  /* 0x000000001d037224 */ /* 0x000fe400078e0203 */
[----:B------:R-:W-:-:S03]  /*151b0*/  IMAD.MOV.U32 R0, RZ, RZ, R15 ;  /* 0x000000ffff007224 */ /* 0x000fc600078e000f */
[----:B------:R-:W-:Y:S03]  /*151c0*/  STL [R1+0x3578], R3 ;  /* 0x0035780301007387 */ /* 0x000fe60000100800 */
[----:B------:R-:W-:Y:S01]  /*151d0*/  @!P6 IMAD.IADD R24, R24, 0x1, -R29 ;  /* 0x000000011818e824 */ /* 0x000fe200078e0a1d */
[----:B0-----:R-:W4:Y:S04]  /*151e0*/  LDL.LU R15, [R1+0x5c0] ;  /* 0x0005c000010f7983 */ /* 0x001f280000300800 */
[----:B------:R0:W-:Y:S04]  /*151f0*/  STL [R1+0x608], R24 ;  /* 0x0006081801007387 */ /* 0x0001e80000100800 */
[----:B0-----:R-:W4:Y:S01]  /*15200*/  LDL.LU R24, [R1+0x5ac] ;  /* 0x0005ac0001187983 */ /* 0x001f220000300800 */
[----:B---3--:R-:W-:-:S02]  /*15210*/  ISETP.GT.U32.AND P4, PT, R29, R6, PT ;  /* 0x000000061d00720c */ /* 0x008fc40003f84070 */
[C---:B-----5:R-:W-:Y:S02]  /*15220*/  ISETP.GT.U32.AND P5, PT, R29.reuse, R11, PT ;  /* 0x0000000b1d00720c */ /* 0x060fe40003fa4070 */
[----:B--2---:R-:W-:-:S09]  /*15230*/  ISETP.GT.U32.AND P0, PT, R29, R12, PT ;  /* 0x0000000c1d00720c */ /* 0x004fd20003f04070 */
[--C-:B------:R-:W-:Y:S01]  /*15240*/  @!P4 IMAD.IADD R6, R6, 0x1, -R29.reuse ;  /* 0x000000010606c824 */ /* 0x100fe200078e0a1d */
[C---:B------:R-:W-:Y:S02]  /*15250*/  ISETP.GT.U32.AND P4, PT, R29.reuse, R19, PT ;  /* 0x000000131d00720c */ /* 0x040fe40003f84070 */
[----:B------:R-:W-:Y:S01]  /*15260*/  ISETP.GT.U32.AND P3, PT, R29, R10, PT ;  /* 0x0000000a1d00720c */ /* 0x000fe20003f64070 */
[--C-:B------:R-:W-:Y:S01]  /*15270*/  @!P5 IMAD.IADD R11, R11, 0x1, -R29.reuse ;  /* 0x000000010b0bd824 */ /* 0x100fe200078e0a1d */
[C---:B------:R-:W-:Y:S01]  /*15280*/  ISETP.GT.U32.AND P5, PT, R29.reuse, R2, PT ;  /* 0x000000021d00720c */ /* 0x040fe20003fa4070 */
[----:B------:R-:W-:Y:S01]  /*15290*/  @!P0 IMAD.IADD R12, R12, 0x1, -R29 ;  /* 0x000000010c0c8824 */ /* 0x000fe200078e0a1d */
[C---:B------:R-:W-:Y:S02]  /*152a0*/  ISETP.GT.U32.AND P0, PT, R29.reuse, R8, PT ;  /* 0x000000081d00720c */ /* 0x040fe40003f04070 */
[C---:B----4-:R-:W-:Y:S02]  /*152b0*/  ISETP.GT.U32.AND P1, PT, R29.reuse, R14, PT ;  /* 0x0000000e1d00720c */ /* 0x050fe40003f24070 */
[----:B------:R-:W-:-:S03]  /*152c0*/  ISETP.GT.U32.AND P2, PT, R29, R17, PT ;  /* 0x000000111d00720c */ /* 0x000fc60003f44070 */
[--C-:B------:R-:W-:Y:S02]  /*152d0*/  @!P4 IMAD.IADD R19, R19, 0x1, -R29.reuse ;  /* 0x000000011313c824 */ /* 0x100fe400078e0a1d */
[--C-:B------:R-:W-:Y:S02]  /*152e0*/  @!P3 IMAD.IADD R10, R10, 0x1, -R29.reuse ;  /* 0x000000010a0ab824 */ /* 0x100fe400078e0a1d */
[--C-:B------:R-:W-:Y:S01]  /*152f0*/  @!P5 IMAD.IADD R2, R2, 0x1, -R29.reuse ;  /* 0x000000010202d824 */ /* 0x100fe200078e0a1d */
[----:B------:R0:W-:Y:S01]  /*15300*/  STL [R1+0x600], R19 ;  /* 0x0006001301007387 */ /* 0x0001e20000100800 */
[----:B------:R-:W-:-:S03]  /*15310*/  @!P0 IMAD.IADD R8, R8, 0x1, -R29 ;  /* 0x0000000108088824 */ /* 0x000fc600078e0a1d */
[----:B------:R-:W2:Y:S01]  /*15320*/  LDL.LU R4, [R1+0x5b4] ;  /* 0x0005b40001047983 */ /* 0x000ea20000300800 */
[--C-:B------:R-:W-:Y:S01]  /*15330*/  @!P1 IMAD.IADD R14, R14, 0x1, -R29.reuse ;  /* 0x000000010e0e9824 */ /* 0x100fe200078e0a1d */
[----:B------:R-:W-:Y:S01]  /*15340*/  ISETP.GT.U32.AND P1, PT, R29, R9, PT ;  /* 0x000000091d00720c */ /* 0x000fe20003f24070 */
[----:B------:R-:W-:Y:S01]  /*15350*/  @!P2 IMAD.IADD R17, R17, 0x1, -R29 ;  /* 0x000000011111a824 */ /* 0x000fe200078e0a1d */
[----:B------:R-:W-:Y:S01]  /*15360*/  STL [R1+0x5e4], R2 ;  /* 0x0005e40201007387 */ /* 0x000fe20000100800 */
[----:B------:R-:W-:-:S03]  /*15370*/  ISETP.GT.U32.AND P2, PT, R29, R10, PT ;  /* 0x0000000a1d00720c */ /* 0x000fc60003f44070 */
[----:B------:R-:W3:Y:S04]  /*15380*/  LDL.LU R5, [R1+0x5b8] ;  /* 0x0005b80001057983 */ /* 0x000ee80000300800 */
[----:B------:R1:W-:Y:S04]  /*15390*/  STL [R1+0x5ec], R8 ;  /* 0x0005ec0801007387 */ /* 0x0003e80000100800 */
[----:B0-----:R-:W4:Y:S01]  /*153a0*/  LDL.LU R19, [R1+0x5b0] ;  /* 0x0005b00001137983 */ /* 0x001f220000300800 */
[----:B------:R-:W-:-:S03]  /*153b0*/  @!P1 IMAD.IADD R9, R9, 0x1, -R29 ;  /* 0x0000000109099824 */ /* 0x000fc600078e0a1d */
[----:B-1----:R-:W5:Y:S01]  /*153c0*/  LDL.LU R8, [R1+0x594] ;  /* 0x0005940001087983 */ /* 0x002f620000300800 */
[----:B------:R-:W-:-:S03]  /*153d0*/  @!P2 IMAD.IADD R10, R10, 0x1, -R29 ;  /* 0x000000010a0aa824 */ /* 0x000fc600078e0a1d */
[----:B------:R0:W-:Y:S04]  /*153e0*/  STL [R1+0x5f4], R9 ;  /* 0x0005f40901007387 */ /* 0x0001e80000100800 */
[----:B0-----:R-:W5:Y:S04]  /*153f0*/  LDL.LU R9, [R1+0x59c] ;  /* 0x00059c0001097983 */ /* 0x001f680000300800 */
[----:B------:R0:W-:Y:S04]  /*15400*/  STL [R1+0x5f8], R10 ;  /* 0x0005f80a01007387 */ /* 0x0001e80000100800 */
[----:B0-----:R-:W5:Y:S01]  /*15410*/  LDL.LU R10, [R1+0x5a4] ;  /* 0x0005a400010a7983 */ /* 0x001f620000300800 */
[----:B------:R-:W-:-:S02]  /*15420*/  ISETP.GT.U32.AND P3, PT, R29, R18, PT ;  /* 0x000000121d00720c */ /* 0x000fc40003f64070 */
[----:B------:R-:W-:-:S11]  /*15430*/  ISETP.GT.U32.AND P4, PT, R29, R6, PT ;  /* 0x000000061d00720c */ /* 0x000fd60003f84070 */
[--C-:B------:R-:W-:Y:S01]  /*15440*/  @!P3 IMAD.IADD R18, R18, 0x1, -R29.reuse ;  /* 0x000000011212b824 */ /* 0x100fe200078e0a1d */
[C---:B------:R-:W-:Y:S02]  /*15450*/  ISETP.GT.U32.AND P3, PT, R29.reuse, R0, PT ;  /* 0x000000001d00720c */ /* 0x040fe40003f64070 */
[C---:B------:R-:W-:Y:S01]  /*15460*/  ISETP.GT.U32.AND P5, PT, R29.reuse, R11, PT ;  /* 0x0000000b1d00720c */ /* 0x040fe20003fa4070 */
[--C-:B------:R-:W-:Y:S01]  /*15470*/  @!P4 IMAD.IADD R6, R6, 0x1, -R29.reuse ;  /* 0x000000010606c824 */ /* 0x100fe200078e0a1d */
[C---:B------:R-:W-:Y:S02]  /*15480*/  ISETP.GT.U32.AND P6, PT, R29.reuse, R18, PT ;  /* 0x000000121d00720c */ /* 0x040fe40003fc4070 */
[----:B------:R-:W-:Y:S02]  /*15490*/  IABS R2, R16 ;  /* 0x0000001000027213 */ /* 0x000fe40000000000 */
[----:B------:R-:W5:Y:S05]  /*154a0*/  LDL.LU R16, [R1+0x5a8] ;  /* 0x0005a80001107983 */ /* 0x000f6a0000300800 */
[----:B------:R-:W-:Y:S01]  /*154b0*/  @!P3 IMAD.IADD R0, R0, 0x1, -R29 ;  /* 0x000000010000b824 */ /* 0x000fe200078e0a1d */
[----:B------:R-:W-:-:S04]  /*154c0*/  ISETP.GT.U32.AND P0, PT, R29, R12, PT ;  /* 0x0000000c1d00720c */ /* 0x000fc80003f04070 */
[----:B------:R-:W-:Y:S01]  /*154d0*/  @!P3 STL [R1+0x5f0], R0 ;  /* 0x0005f0000100b387 */ /* 0x000fe20000100800 */
[C---:B------:R-:W-:Y:S02]  /*154e0*/  ISETP.GT.U32.AND P1, PT, R29.reuse, R14, PT ;  /* 0x0000000e1d00720c */ /* 0x040fe40003f24070 */
[C---:B------:R-:W-:Y:S02]  /*154f0*/  ISETP.GT.U32.AND P3, PT, R29.reuse, R26, PT ;  /* 0x0000001a1d00720c */ /* 0x040fe40003f64070 */
[----:B------:R-:W-:Y:S01]  /*15500*/  ISETP.GT.U32.AND P4, PT, R29, R7, PT ;  /* 0x000000071d00720c */ /* 0x000fe20003f84070 */
[--C-:B------:R-:W-:Y:S02]  /*15510*/  @!P5 IMAD.IADD R11, R11, 0x1, -R29.reuse ;  /* 0x000000010b0bd824 */ /* 0x100fe400078e0a1d */
[--C-:B------:R-:W-:Y:S01]  /*15520*/  @!P6 IMAD.IADD R18, R18, 0x1, -R29.reuse ;  /* 0x000000011212e824 */ /* 0x100fe200078e0a1d */
[C---:B------:R-:W-:Y:S01]  /*15530*/  ISETP.GT.U32.AND P2, PT, R29.reuse, R17, PT ;  /* 0x000000111d00720c */ /* 0x040fe20003f44070 */
[----:B------:R-:W-:Y:S01]  /*15540*/  @!P0 IMAD.IADD R12, R12, 0x1, -R29 ;  /* 0x000000010c0c8824 */ /* 0x000fe200078e0a1d */
[----:B------:R-:W-:-:S07]  /*15550*/  ISETP.GT.U32.AND P5, PT, R29, R27, PT ;  /* 0x0000001b1d00720c */ /* 0x000fce0003fa4070 */
[--C-:B------:R-:W-:Y:S02]  /*15560*/  @!P4 IMAD.IADD R7, R7, 0x1, -R29.reuse ;  /* 0x000000010707c824 */ /* 0x100fe400078e0a1d */
[--C-:B------:R-:W-:Y:S01]  /*15570*/  @!P3 IMAD.IADD R26, R26, 0x1, -R29.reuse ;  /* 0x000000011a1ab824 */ /* 0x100fe200078e0a1d */
[----:B------:R-:W-:Y:S01]  /*15580*/  ISETP.GT.U32.AND P0, PT, R29, R13, PT ;  /* 0x0000000d1d00720c */ /* 0x000fe20003f04070 */
[--C-:B------:R-:W-:Y:S02]  /*15590*/  @!P1 IMAD.IADD R14, R14, 0x1, -R29.reuse ;  /* 0x000000010e0e9824 */ /* 0x100fe400078e0a1d */
[--C-:B------:R-:W-:Y:S02]  /*155a0*/  @!P2 IMAD.IADD R17, R17, 0x1, -R29.reuse ;  /* 0x000000011111a824 */ /* 0x100fe400078e0a1d */
[----:B------:R-:W-:Y:S01]  /*155b0*/  @!P5 IMAD.IADD R27, R27, 0x1, -R29 ;  /* 0x000000011b1bd824 */ /* 0x000fe200078e0a1d */
[----:B------:R-:W-:-:S07]  /*155c0*/  ISETP.GT.U32.AND P1, PT, R29, R15, PT ;  /* 0x0000000f1d00720c */ /* 0x000fce0003f24070 */
[--C-:B------:R-:W-:Y:S01]  /*155d0*/  @!P0 IMAD.IADD R13, R13, 0x1, -R29.reuse ;  /* 0x000000010d0d8824 */ /* 0x100fe200078e0a1d */
[----:B------:R-:W-:Y:S04]  /*155e0*/  STL [R1+0x5e8], R6 ;  /* 0x0005e80601007387 */ /* 0x000fe80000100800 */
[----:B------:R-:W-:Y:S01]  /*155f0*/  STL [R1+0x5d4], R11 ;  /* 0x0005d40b01007387 */ /* 0x000fe20000100800 */
[----:B------:R-:W-:Y:S01]  /*15600*/  ISETP.GT.U32.AND P2, PT, R29, R24, PT ;  /* 0x000000181d00720c */ /* 0x000fe20003f44070 */
[--C-:B------:R-:W-:Y:S02]  /*15610*/  @!P1 IMAD.IADD R15, R15, 0x1, -R29.reuse ;  /* 0x000000010f0f9824 */ /* 0x100fe400078e0a1d */
[----:B------:R-:W-:Y:S04]  /*15620*/  STL [R1+0x5dc], R12 ;  /* 0x0005dc0c01007387 */ /* 0x000fe80000100800 */
[----:B------:R0:W-:Y:S04]  /*15630*/  STL [R1+0x5e0], R14 ;  /* 0x0005e00e01007387 */ /* 0x0001e80000100800 */
[----:B0-----:R-:W5:Y:S04]  /*15640*/  LDL.LU R14, [R1+0x5a0] ;  /* 0x0005a000010e7983 */ /* 0x001f680000300800 */
[----:B------:R-:W-:Y:S01]  /*15650*/  STL [R1+0x5d8], R17 ;  /* 0x0005d81101007387 */ /* 0x000fe20000100800 */
[----:B------:R-:W-:-:S03]  /*15660*/  @!P2 IMAD.IADD R24, R24, 0x1, -R29 ;  /* 0x000000011818a824 */ /* 0x000fc600078e0a1d */
[----:B------:R0:W-:Y:S04]  /*15670*/  STL [R1+0x5bc], R18 ;  /* 0x0005bc1201007387 */ /* 0x0001e80000100800 */
[----:B0-----:R-:W5:Y:S04]  /*15680*/  LDL.LU R18, [R1+0x598] ;  /* 0x0005980001127983 */ /* 0x001f680000300800 */
[----:B------:R-:W5:Y:S04]  /*15690*/  LDL.LU R11, [R1+0x584] ;  /* 0x00058400010b7983 */ /* 0x000f680000300800 */
[----:B------:R-:W5:Y:S04]  /*156a0*/  LDL.LU R12, [R1+0x58c] ;  /* 0x00058c00010c7983 */ /* 0x000f680000300800 */
[----:B------:R-:W5:Y:S01]  /*156b0*/  LDL.LU R17, [R1+0x590] ;  /* 0x0005900001117983 */ /* 0x000f620000300800 */
[----:B--2---:R-:W-:-:S02]  /*156c0*/  ISETP.GT.U32.AND P6, PT, R29, R4, PT ;  /* 0x000000041d00720c */ /* 0x004fc40003fc4070 */
[C---:B---3--:R-:W-:Y:S02]  /*156d0*/  ISETP.GT.U32.AND P3, PT, R29.reuse, R5, PT ;  /* 0x000000051d00720c */ /* 0x048fe40003f64070 */
[----:B----4-:R-:W-:-:S09]  /*156e0*/  ISETP.GT.U32.AND P4, PT, R29, R19, PT ;  /* 0x000000131d00720c */ /* 0x010fd20003f84070 */
[--C-:B------:R-:W-:Y:S01]  /*156f0*/  @!P6 IMAD.IADD R4, R4, 0x1, -R29.reuse ;  /* 0x000000010404e824 */ /* 0x100fe200078e0a1d */
[C---:B------:R-:W-:Y:S02]  /*15700*/  ISETP.GT.U32.AND P6, PT, R29.reuse, R26, PT ;  /* 0x0000001a1d00720c */ /* 0x040fe40003fc4070 */
[----:B-----5:R-:W-:Y:S01]  /*15710*/  ISETP.GT.U32.AND P5, PT, R29, R8, PT ;  /* 0x000000081d00720c */ /* 0x020fe20003fa4070 */
[--C-:B------:R-:W-:Y:S01]  /*15720*/  @!P3 IMAD.IADD R5, R5, 0x1, -R29.reuse ;  /* 0x000000010505b824 */ /* 0x100fe200078e0a1d */
[----:B------:R-:W-:Y:S01]  /*15730*/  ISETP.GT.U32.AND P3, PT, R29, R7, PT ;  /* 0x000000071d00720c */ /* 0x000fe20003f64070 */
[----:B------:R-:W-:Y:S01]  /*15740*/  @!P4 IMAD.IADD R19, R19, 0x1, -R29 ;  /* 0x000000011313c824 */ /* 0x000fe200078e0a1d */
[C---:B------:R-:W-:Y:S02]  /*15750*/  ISETP.GT.U32.AND P4, PT, R29.reuse, R27, PT ;  /* 0x0000001b1d00720c */ /* 0x040fe40003f84070 */
[----:B------:R-:W-:-:S07]  /*15760*/  ISETP.GT.U32.AND P0, PT, R29, R9, PT ;  /* 0x000000091d00720c */ /* 0x000fce0003f04070 */
[--C-:B------:R-:W-:Y:S01]  /*15770*/  @!P5 IMAD.IADD R8, R8, 0x1, -R29.reuse ;  /* 0x000000010808d824 */ /* 0x100fe200078e0a1d */
[C---:B------:R-:W-:Y:S01]  /*15780*/  ISETP.GT.U32.AND P5, PT, R29.reuse, R13, PT ;  /* 0x0000000d1d00720c */ /* 0x040fe20003fa4070 */
[--C-:B------:R-:W-:Y:S01]  /*15790*/  @!P6 IMAD.IADD R26, R26, 0x1, -R29.reuse ;  /* 0x000000011a1ae824 */ /* 0x100fe200078e0a1d */
[----:B------:R-:W-:Y:S01]  /*157a0*/  ISETP.GT.U32.AND P1, PT, R29, R10, PT ;  /* 0x0000000a1d00720c */ /* 0x000fe20003f24070 */
[--C-:B------:R-:W-:Y:S02]  /*157b0*/  @!P4 IMAD.IADD R27, R27, 0x1, -R29.reuse ;  /* 0x000000011b1bc824 */ /* 0x100fe400078e0a1d */
[--C-:B------:R-:W-:Y:S01]  /*157c0*/  @!P3 IMAD.IADD R7, R7, 0x1, -R29.reuse ;  /* 0x000000010707b824 */ /* 0x100fe200078e0a1d */
[----:B------:R0:W-:Y:S01]  /*157d0*/  STL [R1+0x5c4], R26 ;  /* 0x0005c41a01007387 */ /* 0x0001e20000100800 */
[----:B------:R-:W-:Y:S01]  /*157e0*/  @!P0 IMAD.IADD R9, R9, 0x1, -R29 ;  /* 0x0000000109098824 */ /* 0x000fe200078e0a1d */
[----:B------:R-:W-:-:S05]  /*157f0*/  ISETP.GT.U32.AND P0, PT, R29, R15, PT ;  /* 0x0000000f1d00720c */ /* 0x000fca0003f04070 */
[--C-:B------:R-:W-:Y:S02]  /*15800*/  @!P5 IMAD.IADD R13, R13, 0x1, -R29.reuse ;  /* 0x000000010d0dd824 */ /* 0x100fe400078e0a1d */
[----:B------:R-:W-:Y:S01]  /*15810*/  @!P1 IMAD.IADD R10, R10, 0x1, -R29 ;  /* 0x000000010a0a9824 */ /* 0x000fe200078e0a1d */
[----:B0-----:R-:W2:Y:S01]  /*15820*/  LDL.LU R26, [R1+0x588] ;  /* 0x00058800011a7983 */ /* 0x001ea20000300800 */
[----:B------:R-:W-:-:S03]  /*15830*/  ISETP.GT.U32.AND P1, PT, R29, R24, PT ;  /* 0x000000181d00720c */ /* 0x000fc60003f24070 */
[----:B------:R0:W-:Y:S04]  /*15840*/  STL [R1+0x5d0], R27 ;  /* 0x0005d01b01007387 */ /* 0x0001e80000100800 */
[----:B------:R1:W-:Y:S04]  /*15850*/  STL [R1+0x5cc], R7 ;  /* 0x0005cc0701007387 */ /* 0x0003e80000100800 */
[----:B0-----:R-:W3:Y:S04]  /*15860*/  LDL.LU R27, [R1+0x56c] ;  /* 0x00056c00011b7983 */ /* 0x001ee80000300800 */
[----:B------:R-:W4:Y:S04]  /*15870*/  LDL.LU R3, [R1+0x574] ;  /* 0x0005740001037983 */ /* 0x000f280000300800 */
[----:B------:R-:W4:Y:S04]  /*15880*/  LDL.LU R6, [R1+0x57c] ;  /* 0x00057c0001067983 */ /* 0x000f280000300800 */
[----:B------:R0:W-:Y:S01]  /*15890*/  STL [R1+0x5c8], R13 ;  /* 0x0005c80d01007387 */ /* 0x0001e20000100800 */
[----:B------:R-:W-:-:S03]  /*158a0*/  @!P0 IMAD.IADD R15, R15, 0x1, -R29 ;  /* 0x000000010f0f8824 */ /* 0x000fc600078e0a1d */
[----:B-1----:R-:W4:Y:S01]  /*158b0*/  LDL.LU R7, [R1+0x580] ;  /* 0x0005800001077983 */ /* 0x002f220000300800 */
[----:B------:R-:W-:-:S03]  /*158c0*/  @!P1 IMAD.IADD R24, R24, 0x1, -R29 ;  /* 0x0000000118189824 */ /* 0x000fc600078e0a1d */
[----:B0-----:R-:W4:Y:S04]  /*158d0*/  LDL.LU R13, [R1+0x578] ;  /* 0x00057800010d7983 */ /* 0x001f280000300800 */
[----:B------:R-:W-:Y:S04]  /*158e0*/  STL [R1+0x5c0], R15 ;  /* 0x0005c00f01007387 */ /* 0x000fe80000100800 */
[----:B------:R0:W-:Y:S04]  /*158f0*/  STL [R1+0x5ac], R24 ;  /* 0x0005ac1801007387 */ /* 0x0001e80000100800 */
[----:B0-----:R-:W4:Y:S04]  /*15900*/  LDL.LU R24, [R1+0x570] ;  /* 0x0005700001187983 */ /* 0x001f280000300800 */
[----:B------:R-:W4:Y:S01]  /*15910*/  LDL.LU R15, [R1+0x55c] ;  /* 0x00055c00010f7983 */ /* 0x000f220000300800 */
[----:B------:R-:W-:-:S02]  /*15920*/  ISETP.GT.U32.AND P2, PT, R29, R16, PT ;  /* 0x000000101d00720c */ /* 0x000fc40003f44070 */
[C---:B------:R-:W-:Y:S02]  /*15930*/  ISETP.GT.U32.AND P3, PT, R29.reuse, R5, PT ;  /* 0x000000051d00720c */ /* 0x040fe40003f64070 */
[----:B------:R-:W-:-:S09]  /*15940*/  ISETP.GT.U32.AND P4, PT, R29, R19, PT ;  /* 0x000000131d00720c */ /* 0x000fd20003f84070 */
[----:B------:R-:W-:Y:S01]  /*15950*/  @!P2 IMAD.IADD R16, R16, 0x1, -R29 ;  /* 0x000000011010a824 */ /* 0x000fe200078e0a1d */
[----:B------:R-:W-:-:S04]  /*15960*/  ISETP.GT.U32.AND P2, PT, R29, R4, PT ;  /* 0x000000041d00720c */ /* 0x000fc80003f44070 */
[----:B------:R-:W-:Y:S01]  /*15970*/  ISETP.GT.U32.AND P6, PT, R29, R16, PT ;  /* 0x000000101d00720c */ /* 0x000fe20003fc4070 */
[----:B------:R-:W-:Y:S01]  /*15980*/  @!P3 IMAD.IADD R5, R5, 0x1, -R29 ;  /* 0x000000010505b824 */ /* 0x000fe200078e0a1d */
[C---:B------:R-:W-:Y:S02]  /*15990*/  ISETP.GT.U32.AND P5, PT, R29.reuse, R8, PT ;  /* 0x000000081d00720c */ /* 0x040fe40003fa4070 */
[----:B------:R-:W-:-:S05]  /*159a0*/  ISETP.GT.U32.AND P0, PT, R29, R9, PT ;  /* 0x000000091d00720c */ /* 0x000fca0003f04070 */
[--C-:B------:R-:W-:Y:S02]  /*159b0*/  @!P2 IMAD.IADD R4, R4, 0x1, -R29.reuse ;  /* 0x000000010404a824 */ /* 0x100fe400078e0a1d */
[--C-:B------:R-:W-:Y:S01]  /*159c0*/  @!P4 IMAD.IADD R19, R19, 0x1, -R29.reuse ;  /* 0x000000011313c824 */ /* 0x100fe200078e0a1d */
[C---:B------:R-:W-:Y:S01]  /*159d0*/  ISETP.GT.U32.AND P2, PT, R29.reuse, R14, PT ;  /* 0x0000000e1d00720c */ /* 0x040fe20003f44070 */
[--C-:B------:R-:W-:Y:S01]  /*159e0*/  @!P6 IMAD.IADD R16, R16, 0x1, -R29.reuse ;  /* 0x000000011010e824 */ /* 0x100fe200078e0a1d */
[----:B------:R-:W-:Y:S01]  /*159f0*/  ISETP.GT.U32.AND P1, PT, R29, R10, PT ;  /* 0x0000000a1d00720c */ /* 0x000fe20003f24070 */
[--C-:B------:R-:W-:Y:S02]  /*15a00*/  @!P5 IMAD.IADD R8, R8, 0x1, -R29.reuse ;  /* 0x000000010808d824 */ /* 0x100fe400078e0a1d */
[----:B------:R-:W-:Y:S01]  /*15a10*/  @!P0 IMAD.IADD R9, R9, 0x1, -R29 ;  /* 0x0000000109098824 */ /* 0x000fe200078e0a1d */
[C---:B------:R-:W-:Y:S02]  /*15a20*/  ISETP.GT.U32.AND P3, PT, R29.reuse, R18, PT ;  /* 0x000000121d00720c */ /* 0x040fe40003f64070 */
[----:B------:R-:W-:-:S05]  /*15a30*/  ISETP.GT.U32.AND P4, PT, R29, R11, PT ;  /* 0x0000000b1d00720c */ /* 0x000fca0003f84070 */
[----:B------:R-:W-:Y:S01]  /*15a40*/  @!P2 IMAD.IADD R14, R14, 0x1, -R29 ;  /* 0x000000010e0ea824 */ /* 0x000fe200078e0a1d */
[C---:B------:R-:W-:Y:S02]  /*15a50*/  ISETP.GT.U32.AND P5, PT, R29.reuse, R12, PT ;  /* 0x0000000c1d00720c */ /* 0x040fe40003fa4070 */
[----:B------:R-:W-:-:S03]  /*15a60*/  ISETP.GT.U32.AND P0, PT, R29, R17, PT ;  /* 0x000000111d00720c */ /* 0x000fc60003f04070 */
[--C-:B------:R-:W-:Y:S02]  /*15a70*/  @!P3 IMAD.IADD R18, R18, 0x1, -R29.reuse ;  /* 0x000000011212b824 */ /* 0x100fe400078e0a1d */
[--C-:B------:R-:W-:Y:S02]  /*15a80*/  @!P4 IMAD.IADD R11, R11, 0x1, -R29.reuse ;  /* 0x000000010b0bc824 */ /* 0x100fe400078e0a1d */
[----:B------:R-:W-:-:S04]  /*15a90*/  @!P1 IMAD.IADD R10, R10, 0x1, -R29 ;  /* 0x000000010a0a9824 */ /* 0x000fc800078e0a1d */
[--C-:B------:R-:W-:Y:S01]  /*15aa0*/  @!P5 IMAD.IADD R12, R12, 0x1, -R29.reuse ;  /* 0x000000010c0cd824 */ /* 0x100fe200078e0a1d */
[----:B------:R-:W-:Y:S01]  /*15ab0*/  STL [R1+0x5b4], R4 ;  /* 0x0005b40401007387 */ /* 0x000fe20000100800 */
[----:B------:R-:W-:-:S03]  /*15ac0*/  @!P0 IMAD.IADD R17, R17, 0x1, -R29 ;  /* 0x0000000111118824 */ /* 0x000fc600078e0a1d */
[----:B------:R-:W-:Y:S04]  /*15ad0*/  STL [R1+0x5b8], R5 ;  /* 0x0005b80501007387 */ /* 0x000fe80000100800 */
[----:B------:R-:W-:Y:S04]  /*15ae0*/  STL [R1+0x5b0], R19 ;  /* 0x0005b01301007387 */ /* 0x000fe80000100800 */
[----:B------:R-:W-:Y:S04]  /*15af0*/  STL [R1+0x594], R8 ;  /* 0x0005940801007387 */ /* 0x000fe80000100800 */
[----:B------:R-:W-:Y:S04]  /*15b00*/  STL [R1+0x59c], R9 ;  /* 0x00059c0901007387 */ /* 0x000fe80000100800 */
[----:B------:R0:W-:Y:S04]  /*15b10*/  STL [R1+0x5a8], R16 ;  /* 0x0005a81001007387 */ /* 0x0001e80000100800 */
[----:B------:R1:W-:Y:S04]  /*15b20*/  STL [R1+0x5a4], R10 ;  /* 0x0005a40a01007387 */ /* 0x0003e80000100800 */
[----:B0-----:R-:W5:Y:S04]  /*15b30*/  LDL.LU R16, [R1+0x564] ;  /* 0x0005640001107983 */ /* 0x001f680000300800 */
[----:B------:R-:W5:Y:S04]  /*15b40*/  LDL.LU R8, [R1+0x568] ;  /* 0x0005680001087983 */ /* 0x000f680000300800 */
[----:B------:R-:W5:Y:S04]  /*15b50*/  LDL.LU R9, [R1+0x560] ;  /* 0x0005600001097983 */ /* 0x000f680000300800 */
[----:B-1----:R-:W5:Y:S01]  /*15b60*/  LDL.LU R10, [R1+0x544] ;  /* 0x00054400010a7983 */ /* 0x002f620000300800 */
[----:B------:R-:W-:-:S04]  /*15b70*/  IMAD.HI.U32 R0, R28, R2, RZ ;  /* 0x000000021c007227 */ /* 0x000fc800078e00ff */
[----:B------:R-:W-:-:S04]  /*15b80*/  IMAD.MOV R0, RZ, RZ, -R0 ;  /* 0x000000ffff007224 */ /* 0x000fc800078e0a00 */
[C---:B------:R-:W-:Y:S01]  /*15b90*/  IMAD R2, R29.reuse, R0, R2 ;  /* 0x000000001d027224 */ /* 0x040fe200078e0202 */
[C---:B--2---:R-:W-:Y:S02]  /*15ba0*/  ISETP.GT.U32.AND P1, PT, R29.reuse, R26, PT ;  /* 0x0000001a1d00720c */ /* 0x044fe40003f24070 */
[C---:B---3--:R-:W-:Y:S02]  /*15bb0*/  ISETP.GT.U32.AND P6, PT, R29.reuse, R27, PT ;  /* 0x0000001b1d00720c */ /* 0x048fe40003fc4070 */
[C---:B----4-:R-:W-:Y:S02]  /*15bc0*/  ISETP.GT.U32.AND P2, PT, R29.reuse, R3, PT ;  /* 0x000000031d00720c */ /* 0x050fe40003f44070 */
[C---:B------:R-:W-:Y:S02]  /*15bd0*/  ISETP.GT.U32.AND P3, PT, R29.reuse, R6, PT ;  /* 0x000000061d00720c */ /* 0x040fe40003f64070 */
[----:B------:R-:W-:-:S07]  /*15be0*/  ISETP.GT.U32.AND P4, PT, R29, R7, PT ;  /* 0x000000071d00720c */ /* 0x000fce0003f84070 */
[--C-:B------:R-:W-:Y:S01]  /*15bf0*/  @!P6 IMAD.IADD R27, R27, 0x1, -R29.reuse ;  /* 0x000000011b1be824 */ /* 0x100fe200078e0a1d */
[----:B------:R-:W-:Y:S01]  /*15c00*/  ISETP.GT.U32.AND P6, PT, R29, R14, PT ;  /* 0x0000000e1d00720c */ /* 0x000fe20003fc4070 */
[--C-:B------:R-:W-:Y:S01]  /*15c10*/  @!P2 IMAD.IADD R3, R3, 0x1, -R29.reuse ;  /* 0x000000010303a824 */ /* 0x100fe200078e0a1d */
[C---:B------:R-:W-:Y:S01]  /*15c20*/  ISETP.GT.U32.AND P2, PT, R29.reuse, R18, PT ;  /* 0x000000121d00720c */ /* 0x040fe20003f44070 */
[--C-:B------:R-:W-:Y:S01]  /*15c30*/  @!P3 IMAD.IADD R6, R6, 0x1, -R29.reuse ;  /* 0x000000010606b824 */ /* 0x100fe200078e0a1d */
[C---:B------:R-:W-:Y:S02]  /*15c40*/  ISETP.GT.U32.AND P5, PT, R29.reuse, R13, PT ;  /* 0x0000000d1d00720c */ /* 0x040fe40003fa4070 */
[----:B------:R-:W-:Y:S01]  /*15c50*/  ISETP.GT.U32.AND P3, PT, R29, R11, PT ;  /* 0x0000000b1d00720c */ /* 0x000fe20003f64070 */
[--C-:B------:R-:W-:Y:S01]  /*15c60*/  @!P4 IMAD.IADD R7, R7, 0x1, -R29.reuse ;  /* 0x000000010707c824 */ /* 0x100fe200078e0a1d */
[C---:B------:R-:W-:Y:S01]  /*15c70*/  ISETP.GT.U32.AND P4, PT, R29.reuse, R12, PT ;  /* 0x0000000c1d00720c */ /* 0x040fe20003f84070 */
[----:B------:R-:W-:Y:S01]  /*15c80*/  @!P1 IMAD.IADD R26, R26, 0x1, -R29 ;  /* 0x000000011a1a9824 */ /* 0x000fe200078e0a1d */
[----:B------:R-:W-:-:S03]  /*15c90*/  ISETP.GT.U32.AND P0, PT, R29, R24, PT ;  /* 0x000000181d00720c */ /* 0x000fc60003f04070 */
[--C-:B------:R-:W-:Y:S01]  /*15ca0*/  @!P6 IMAD.IADD R14, R14, 0x1, -R29.reuse ;  /* 0x000000010e0ee824 */ /* 0x100fe200078e0a1d */
[----:B------:R-:W-:Y:S01]  /*15cb0*/  ISETP.GT.U32.AND P1, PT, R29, R15, PT ;  /* 0x0000000f1d00720c */ /* 0x000fe20003f24070 */
[----:B------:R-:W-:-:S03]  /*15cc0*/  @!P2 IMAD.IADD R18, R18, 0x1, -R29 ;  /* 0x000000011212a824 */ /* 0x000fc600078e0a1d */
[----:B------:R0:W-:Y:S01]  /*15cd0*/  STL [R1+0x5a0], R14 ;  /* 0x0005a00e01007387 */ /* 0x0001e20000100800 */
[--C-:B------:R-:W-:Y:S01]  /*15ce0*/  @!P5 IMAD.IADD R13, R13, 0x1, -R29.reuse ;  /* 0x000000010d0dd824 */ /* 0x100fe200078e0a1d */
[----:B------:R-:W-:Y:S01]  /*15cf0*/  ISETP.GT.U32.AND P5, PT, R29, R17, PT ;  /* 0x000000111d00720c */ /* 0x000fe20003fa4070 */
[--C-:B------:R-:W-:Y:S02]  /*15d00*/  @!P3 IMAD.IADD R11, R11, 0x1, -R29.reuse ;  /* 0x000000010b0bb824 */ /* 0x100fe400078e0a1d */
[--C-:B------:R-:W-:Y:S01]  /*15d10*/  @!P0 IMAD.IADD R24, R24, 0x1, -R29.reuse ;  /* 0x0000000118188824 */ /* 0x100fe200078e0a1d */
[----:B------:R-:W-:Y:S01]  /*15d20*/  ISETP.GT.U32.AND P0, PT, R29, R26, PT ;  /* 0x0000001a1d00720c */ /* 0x000fe20003f04070 */
[--C-:B------:R-:W-:Y:S01]  /*15d30*/  @!P4 IMAD.IADD R12, R12, 0x1, -R29.reuse ;  /* 0x000000010c0cc824 */ /* 0x100fe200078e0a1d */
[----:B0-----:R-:W2:Y:S04]  /*15d40*/  LDL.LU R14, [R1+0x54c] ;  /* 0x00054c00010e7983 */ /* 0x001ea80000300800 */
[----:B------:R0:W-:Y:S01]  /*15d50*/  STL [R1+0x598], R18 ;  /* 0x0005981201007387 */ /* 0x0001e20000100800 */
[----:B------:R-:W-:Y:S01]  /*15d60*/  @!P1 IMAD.IADD R15, R15, 0x1, -R29 ;  /* 0x000000010f0f9824 */ /* 0x000fe200078e0a1d */
[----:B------:R-:W-:-:S02]  /*15d70*/  ISETP.GT.U32.AND P1, PT, R29, R27, PT ;  /* 0x0000001b1d00720c */ /* 0x000fc40003f24070 */
[----:B0-----:R-:W3:Y:S04]  /*15d80*/  LDL.LU R18, [R1+0x554] ;  /* 0x0005540001127983 */ /* 0x001ee80000300800 */
[----:B------:R-:W4:Y:S04]  /*15d90*/  LDL.LU R4, [R1+0x558] ;  /* 0x0005580001047983 */ /* 0x000f280000300800 */
[----:B------:R0:W-:Y:S04]  /*15da0*/  STL [R1+0x584], R11 ;  /* 0x0005840b01007387 */ /* 0x0001e80000100800 */
[----:B------:R-:W3:Y:S01]  /*15db0*/  LDL.LU R5, [R1+0x550] ;  /* 0x0005500001057983 */ /* 0x000ee20000300800 */
[----:B------:R-:W-:-:S03]  /*15dc0*/  ISETP.GT.U32.AND P2, PT, R29, R3, PT ;  /* 0x000000031d00720c */ /* 0x000fc60003f44070 */
[----:B------:R1:W-:Y:S01]  /*15dd0*/  STL [R1+0x58c], R12 ;  /* 0x00058c0c01007387 */ /* 0x0003e20000100800 */
[----:B------:R-:W-:-:S03]  /*15de0*/  ISETP.GT.U32.AND P3, PT, R29, R6, PT ;  /* 0x000000061d00720c */ /* 0x000fc60003f64070 */
[----:B------:R-:W3:Y:S01]  /*15df0*/  LDL.LU R19, [R1+0x548] ;  /* 0x0005480001137983 */ /* 0x000ee20000300800 */
[----:B------:R-:W-:Y:S01]  /*15e00*/  ISETP.GT.U32.AND P4, PT, R29, R7, PT ;  /* 0x000000071d00720c */ /* 0x000fe20003f84070 */
[--C-:B------:R-:W-:Y:S02]  /*15e10*/  @!P0 IMAD.IADD R26, R26, 0x1, -R29.reuse ;  /* 0x000000011a1a8824 */ /* 0x100fe400078e0a1d */
[----:B0-----:R-:W3:Y:S01]  /*15e20*/  LDL.LU R11, [R1+0x534] ;  /* 0x00053400010b7983 */ /* 0x001ee20000300800 */
[--C-:B------:R-:W-:Y:S01]  /*15e30*/  @!P5 IMAD.IADD R17, R17, 0x1, -R29.reuse ;  /* 0x000000011111d824 */ /* 0x100fe200078e0a1d */
[C---:B------:R-:W-:Y:S02]  /*15e40*/  ISETP.GT.U32.AND P0, PT, R29.reuse, R24, PT ;  /* 0x000000181d00720c */ /* 0x040fe40003f04070 */
[----:B------:R-:W-:Y:S01]  /*15e50*/  ISETP.GT.U32.AND P5, PT, R29, R13, PT ;  /* 0x0000000d1d00720c */ /* 0x000fe20003fa4070 */
[--C-:B------:R-:W-:Y:S01]  /*15e60*/  @!P1 IMAD.IADD R27, R27, 0x1, -R29.reuse ;  /* 0x000000011b1b9824 */ /* 0x100fe200078e0a1d */
[----:B------:R0:W-:Y:S01]  /*15e70*/  STL [R1+0x590], R17 ;  /* 0x0005901101007387 */ /* 0x0001e20000100800 */
[----:B------:R-:W-:-:S03]  /*15e80*/  @!P2 IMAD.IADD R3, R3, 0x1, -R29 ;  /* 0x000000010303a824 */ /* 0x000fc600078e0a1d */
[----:B-1----:R-:W3:Y:S01]  /*15e90*/  LDL.LU R12, [R1+0x53c] ;  /* 0x00053c00010c7983 */ /* 0x002ee20000300800 */
[--C-:B------:R-:W-:Y:S02]  /*15ea0*/  @!P3 IMAD.IADD R6, R6, 0x1, -R29.reuse ;  /* 0x000000010606b824 */ /* 0x100fe400078e0a1d */
[--C-:B------:R-:W-:Y:S01]  /*15eb0*/  @!P4 IMAD.IADD R7, R7, 0x1, -R29.reuse ;  /* 0x000000010707c824 */ /* 0x100fe200078e0a1d */
[----:B0-----:R-:W3:Y:S01]  /*15ec0*/  LDL.LU R17, [R1+0x540] ;  /* 0x0005400001117983 */ /* 0x001ee20000300800 */
[----:B------:R-:W-:-:S03]  /*15ed0*/  @!P0 IMAD.IADD R24, R24, 0x1, -R29 ;  /* 0x0000000118188824 */ /* 0x000fc600078e0a1d */
[----:B------:R0:W-:Y:S01]  /*15ee0*/  STL [R1+0x588], R26 ;  /* 0x0005881a01007387 */ /* 0x0001e20000100800 */
[----:B------:R-:W-:-:S03]  /*15ef0*/  @!P5 IMAD.IADD R13, R13, 0x1, -R29 ;  /* 0x000000010d0dd824 */ /* 0x000fc600078e0a1d */
[----:B0-----:R-:W3:Y:S04]  /*15f00*/  LDL.LU R26, [R1+0x538] ;  /* 0x00053800011a7983 */ /* 0x001ee80000300800 */
[----:B------:R-:W-:Y:S04]  /*15f10*/  STL [R1+0x357c], R2 ;  /* 0x00357c0201007387 */ /* 0x000fe80000100800 */
[----:B------:R0:W-:Y:S04]  /*15f20*/  STL [R1+0x56c], R27 ;  /* 0x00056c1b01007387 */ /* 0x0001e80000100800 */
[----:B0-----:R-:W3:Y:S04]  /*15f30*/  LDL.LU R27, [R1+0x359c] ;  /* 0x00359c00011b7983 */ /* 0x001ee80000300800 */
[----:B------:R-:W-:Y:S04]  /*15f40*/  STL [R1+0x574], R3 ;  /* 0x0005740301007387 */ /* 0x000fe80000100800 */
[----:B------:R-:W-:Y:S04]  /*15f50*/  STL [R1+0x57c], R6 ;  /* 0x00057c0601007387 */ /* 0x000fe80000100800 */
[----:B------:R-:W-:Y:S04]  /*15f60*/  STL [R1+0x580], R7 ;  /* 0x0005800701007387 */ /* 0x000fe80000100800 */
[----:B------:R0:W-:Y:S04]  /*15f70*/  STL [R1+0x570], R24 ;  /* 0x0005701801007387 */ /* 0x0001e80000100800 */
[----:B------:R-:W-:Y:S04]  /*15f80*/  STL [R1+0x578], R13 ;  /* 0x0005780d01007387 */ /* 0x000fe80000100800 */
[----:B0-----:R-:W3:Y:S01]  /*15f90*/  LDL R24, [R1+0x2af8] ;  /* 0x002af80001187983 */ /* 0x001ee20000100800 */
[----:B------:R-:W-:-:S02]  /*15fa0*/  ISETP.GT.U32.AND P6, PT, R29, R15, PT ;  /* 0x0000000f1d00720c */ /* 0x000fc40003fc4070 */
[C---:B-----5:R-:W-:Y:S02]  /*15fb0*/  ISETP.GT.U32.AND P1, PT, R29.reuse, R16, PT ;  /* 0x000000101d00720c */ /* 0x060fe40003f24070 */
        /* <DEDUP_REMOVED lines=9> */
[----:B0-----:R-:W5:Y:S04]  /*16050*/  LDL.LU R15, [R1+0x51c] ;  /* 0x00051c00010f7983 */ /* 0x001f680000300800 */
[----:B------:R-:W5:Y:S04]  /*16060*/  LDL.LU R6, [R1+0x524] ;  /* 0x0005240001067983 */ /* 0x000f680000300800 */
[----:B------:R-:W5:Y:S01]  /*16070*/  LDL.LU R7, [R1+0x52c] ;  /* 0x00052c0001077983 */ /* 0x000f620000300800 */
        /* <DEDUP_REMOVED lines=11> */
[----:B------:R-:W-:Y:S01]  /*16130*/  ISETP.GT.U32.AND P4, PT, R29, R12, PT ;  /* 0x0000000c1d00720c */ /* 0x000fe20003f84070 */
[----:B------:R-:W-:Y:S01]  /*16140*/  @!P3 IMAD.IADD R11, R11, 0x1, -R29 ;  /* 0x000000010b0bb824 */ /* 0x000fe200078e0a1d */
[----:B------:R-:W-:-:S05]  /*16150*/  ISETP.GT.U32.AND P3, PT, R29, R10, PT ;  /* 0x0000000a1d00720c */ /* 0x000fca0003f64070 */
[--C-:B------:R-:W-:Y:S02]  /*16160*/  @!P6 IMAD.IADD R16, R16, 0x1, -R29.reuse ;  /* 0x000000011010e824 */ /* 0x100fe400078e0a1d */
[--C-:B------:R-:W-:Y:S02]  /*16170*/  @!P5 IMAD.IADD R14, R14, 0x1, -R29.reuse ;  /* 0x000000010e0ed824 */ /* 0x100fe400078e0a1d */
[--C-:B------:R-:W-:Y:S02]  /*16180*/  @!P1 IMAD.IADD R8, R8, 0x1, -R29.reuse ;  /* 0x0000000108089824 */ /* 0x100fe400078e0a1d */
[--C-:B------:R-:W-:Y:S02]  /*16190*/  @!P2 IMAD.IADD R9, R9, 0x1, -R29.reuse ;  /* 0x000000010909a824 */ /* 0x100fe400078e0a1d */
[--C-:B------:R-:W-:Y:S01]  /*161a0*/  @!P4 IMAD.IADD R12, R12, 0x1, -R29.reuse ;  /* 0x000000010c0cc824 */ /* 0x100fe200078e0a1d */
[----:B------:R-:W-:Y:S01]  /*161b0*/  ISETP.GT.U32.AND P4, PT, R29, R14, PT ;  /* 0x0000000e1d00720c */ /* 0x000fe20003f84070 */
[----:B------:R-:W-:-:S12]  /*161c0*/  @!P3 IMAD.IADD R10, R10, 0x1, -R29 ;  /* 0x000000010a0ab824 */ /* 0x000fd800078e0a1d */
[----:B------:R-:W-:Y:S01]  /*161d0*/  @!P4 IMAD.IADD R14, R14, 0x1, -R29 ;  /* 0x000000010e0ec824 */ /* 0x000fe200078e0a1d */
[----:B------:R-:W-:Y:S02]  /*161e0*/  IABS R0, R24 ;  /* 0x0000001800007213 */ /* 0x000fe40000000000 */
[----:B------:R-:W2:Y:S04]  /*161f0*/  LDL.LU R24, [R1+0x530] ;  /* 0x0005300001187983 */ /* 0x000ea80000300800 */
[----:B------:R-:W3:Y:S04]  /*16200*/  LDL.LU R13, [R1+0x528] ;  /* 0x00052800010d7983 */ /* 0x000ee80000300800 */
[----:B------:R0:W-:Y:S04]  /*16210*/  STL [R1+0x564], R16 ;  /* 0x0005641001007387 */ /* 0x0001e80000100800 */
[----:B0-----:R-:W4:Y:S04]  /*16220*/  LDL.LU R16, [R1+0x520] ;  /* 0x0005200001107983 */ /* 0x001f280000300800 */
[----:B------:R-:W4:Y:S04]  /*16230*/  LDL.LU R2, [R1+0x50c] ;  /* 0x00050c0001027983 */ /* 0x000f280000300800 */
[----:B------:R0:W-:Y:S04]  /*16240*/  STL [R1+0x568], R8 ;  /* 0x0005680801007387 */ /* 0x0001e80000100800 */
[----:B------:R1:W-:Y:S04]  /*16250*/  STL [R1+0x560], R9 ;  /* 0x0005600901007387 */ /* 0x0003e80000100800 */
[----:B0-----:R-:W4:Y:S04]  /*16260*/  LDL.LU R8, [R1+0x514] ;  /* 0x0005140001087983 */ /* 0x001f280000300800 */
[----:B-1----:R-:W4:Y:S04]  /*16270*/  LDL.LU R9, [R1+0x518] ;  /* 0x0005180001097983 */ /* 0x002f280000300800 */
[----:B------:R0:W-:Y:S04]  /*16280*/  STL [R1+0x544], R10 ;  /* 0x0005440a01007387 */ /* 0x0001e80000100800 */
[----:B0-----:R-:W4:Y:S04]  /*16290*/  LDL.LU R10, [R1+0x510] ;  /* 0x00051000010a7983 */ /* 0x001f280000300800 */
[----:B------:R0:W-:Y:S04]  /*162a0*/  STL [R1+0x54c], R14 ;  /* 0x00054c0e01007387 */ /* 0x0001e80000100800 */
[----:B0-----:R-:W4:Y:S01]  /*162b0*/  LDL.LU R14, [R1+0x4f4] ;  /* 0x0004f400010e7983 */ /* 0x001f220000300800 */
[----:B------:R-:W-:-:S02]  /*162c0*/  ISETP.GT.U32.AND P0, PT, R29, R18, PT ;  /* 0x000000121d00720c */ /* 0x000fc40003f04070 */
[----:B------:R-:W-:-:S11]  /*162d0*/  ISETP.GT.U32.AND P5, PT, R29, R17, PT ;  /* 0x000000111d00720c */ /* 0x000fd60003fa4070 */
[--C-:B------:R-:W-:Y:S01]  /*162e0*/  @!P0 IMAD.IADD R18, R18, 0x1, -R29.reuse ;  /* 0x0000000112128824 */ /* 0x100fe200078e0a1d */
[C---:B------:R-:W-:Y:S02]  /*162f0*/  ISETP.GT.U32.AND P0, PT, R29.reuse, R26, PT ;  /* 0x0000001a1d00720c */ /* 0x040fe40003f04070 */
[C---:B------:R-:W-:Y:S02]  /*16300*/  ISETP.GT.U32.AND P2, PT, R29.reuse, R19, PT ;  /* 0x000000131d00720c */ /* 0x040fe40003f44070 */
[----:B------:R-:W-:Y:S01]  /*16310*/  ISETP.GT.U32.AND P1, PT, R29, R5, PT ;  /* 0x000000051d00720c */ /* 0x000fe20003f24070 */
[----:B------:R-:W-:-:S08]  /*16320*/  @!P5 IMAD.IADD R17, R17, 0x1, -R29 ;  /* 0x000000011111d824 */ /* 0x000fd000078e0a1d */
[--C-:B------:R-:W-:Y:S01]  /*16330*/  @!P0 IMAD.IADD R26, R26, 0x1, -R29.reuse ;  /* 0x000000011a1a8824 */ /* 0x100fe200078e0a1d */
[C---:B------:R-:W-:Y:S02]  /*16340*/  ISETP.GT.U32.AND P0, PT, R29.reuse, R4, PT ;  /* 0x000000041d00720c */ /* 0x040fe40003f04070 */
[C---:B------:R-:W-:Y:S02]  /*16350*/  ISETP.GT.U32.AND P5, PT, R29.reuse, R18, PT ;  /* 0x000000121d00720c */ /* 0x040fe40003fa4070 */
[C---:B------:R-:W-:Y:S02]  /*16360*/  ISETP.GT.U32.AND P3, PT, R29.reuse, R11, PT ;  /* 0x0000000b1d00720c */ /* 0x040fe40003f64070 */
[----:B------:R-:W-:Y:S01]  /*16370*/  ISETP.GT.U32.AND P6, PT, R29, R26, PT ;  /* 0x0000001a1d00720c */ /* 0x000fe20003fc4070 */
[--C-:B------:R-:W-:Y:S01]  /*16380*/  @!P2 IMAD.IADD R19, R19, 0x1, -R29.reuse ;  /* 0x000000011313a824 */ /* 0x100fe200078e0a1d */
[----:B-----5:R-:W-:Y:S01]  /*16390*/  ISETP.GT.U32.AND P2, PT, R29, R7, PT ;  /* 0x000000071d00720c */ /* 0x020fe20003f44070 */
[----:B------:R-:W-:Y:S01]  /*163a0*/  @!P1 IMAD.IADD R5, R5, 0x1, -R29 ;  /* 0x0000000105059824 */ /* 0x000fe200078e0a1d */
[----:B------:R-:W-:-:S03]  /*163b0*/  ISETP.GT.U32.AND P1, PT, R29, R6, PT ;  /* 0x000000061d00720c */ /* 0x000fc60003f24070 */
[--C-:B------:R-:W-:Y:S01]  /*163c0*/  @!P0 IMAD.IADD R4, R4, 0x1, -R29.reuse ;  /* 0x0000000104048824 */ /* 0x100fe200078e0a1d */
[C---:B------:R-:W-:Y:S01]  /*163d0*/  ISETP.GT.U32.AND P0, PT, R29.reuse, R15, PT ;  /* 0x0000000f1d00720c */ /* 0x040fe20003f04070 */
[--C-:B------:R-:W-:Y:S01]  /*163e0*/  @!P5 IMAD.IADD R18, R18, 0x1, -R29.reuse ;  /* 0x000000011212d824 */ /* 0x100fe200078e0a1d */
[----:B------:R-:W-:Y:S01]  /*163f0*/  ISETP.GT.U32.AND P4, PT, R29, R12, PT ;  /* 0x0000000c1d00720c */ /* 0x000fe20003f84070 */
[--C-:B------:R-:W-:Y:S02]  /*16400*/  @!P3 IMAD.IADD R11, R11, 0x1, -R29.reuse ;  /* 0x000000010b0bb824 */ /* 0x100fe400078e0a1d */
[--C-:B------:R-:W-:Y:S01]  /*16410*/  @!P6 IMAD.IADD R26, R26, 0x1, -R29.reuse ;  /* 0x000000011a1ae824 */ /* 0x100fe200078e0a1d */
[----:B------:R0:W-:Y:S01]  /*16420*/  STL [R1+0x554], R18 ;  /* 0x0005541201007387 */ /* 0x0001e20000100800 */
[--C-:B------:R-:W-:Y:S02]  /*16430*/  @!P2 IMAD.IADD R7, R7, 0x1, -R29.reuse ;  /* 0x000000010707a824 */ /* 0x100fe400078e0a1d */
[----:B------:R-:W-:-:S04]  /*16440*/  @!P1 IMAD.IADD R6, R6, 0x1, -R29 ;  /* 0x0000000106069824 */ /* 0x000fc800078e0a1d */
[--C-:B------:R-:W-:Y:S01]  /*16450*/  @!P0 IMAD.IADD R15, R15, 0x1, -R29.reuse ;  /* 0x000000010f0f8824 */ /* 0x100fe200078e0a1d */
[----:B0-----:R-:W5:Y:S01]  /*16460*/  LDL.LU R18, [R1+0x4fc] ;  /* 0x0004fc0001127983 */ /* 0x001f620000300800 */
[----:B------:R-:W-:Y:S01]  /*16470*/  ISETP.GT.U32.AND P5, PT, R29, R17, PT ;  /* 0x000000111d00720c */ /* 0x000fe20003fa4070 */
[--C-:B------:R-:W-:Y:S02]  /*16480*/  @!P4 IMAD.IADD R12, R12, 0x1, -R29.reuse ;  /* 0x000000010c0cc824 */ /* 0x100fe400078e0a1d */
[----:B------:R-:W-:Y:S04]  /*16490*/  STL [R1+0x558], R4 ;  /* 0x0005580401007387 */ /* 0x000fe80000100800 */
[----:B------:R-:W-:Y:S04]  /*164a0*/  STL [R1+0x550], R5 ;  /* 0x0005500501007387 */ /* 0x000fe80000100800 */
[----:B------:R-:W-:Y:S02]  /*164b0*/  STL [R1+0x548], R19 ;  /* 0x0005481301007387 */ /* 0x000fe40000100800 */
[----:B------:R-:W-:-:S02]  /*164c0*/  @!P5 IMAD.IADD R17, R17, 0x1, -R29 ;  /* 0x000000011111d824 */ /* 0x000fc400078e0a1d */
[----:B------:R-:W-:Y:S04]  /*164d0*/  STL [R1+0x534], R11 ;  /* 0x0005340b01007387 */ /* 0x000fe80000100800 */
[----:B------:R-:W-:Y:S04]  /*164e0*/  STL [R1+0x53c], R12 ;  /* 0x00053c0c01007387 */ /* 0x000fe80000100800 */
[----:B------:R0:W-:Y:S04]  /*164f0*/  STL [R1+0x540], R17 ;  /* 0x0005401101007387 */ /* 0x0001e80000100800 */
[----:B0-----:R-:W5:Y:S04]  /*16500*/  LDL.LU R17, [R1+0x508] ;  /* 0x0005080001117983 */ /* 0x001f680000300800 */
[----:B------:R-:W5:Y:S04]  /*16510*/  LDL.LU R3, [R1+0x500] ;  /* 0x0005000001037983 */ /* 0x000f680000300800 */
[----:B------:R-:W5:Y:S04]  /*16520*/  LDL.LU R11, [R1+0x4f8] ;  /* 0x0004f800010b7983 */ /* 0x000f680000300800 */
[----:B------:R0:W-:Y:S04]  /*16530*/  STL [R1+0x538], R26 ;  /* 0x0005381a01007387 */ /* 0x0001e80000100800 */
[----:B0-----:R-:W5:Y:S04]  /*16540*/  LDL.LU R26, [R1+0x4e4] ;  /* 0x0004e400011a7983 */ /* 0x001f680000300800 */
[----:B------:R-:W5:Y:S01]  /*16550*/  LDL.LU R12, [R1+0x4ec] ;  /* 0x0004ec00010c7983 */ /* 0x000f620000300800 */
[----:B--2---:R-:W-:-:S02]  /*16560*/  ISETP.GT.U32.AND P3, PT, R29, R24, PT ;  /* 0x000000181d00720c */ /* 0x004fc40003f64070 */
[C---:B---3--:R-:W-:Y:S02]  /*16570*/  ISETP.GT.U32.AND P4, PT, R29.reuse, R13, PT ;  /* 0x0000000d1d00720c */ /* 0x048fe40003f84070 */
[----:B----4-:R-:W-:-:S09]  /*16580*/  ISETP.GT.U32.AND P6, PT, R29, R2, PT ;  /* 0x000000021d00720c */ /* 0x010fd20003fc4070 */
[--C-:B------:R-:W-:Y:S01]  /*16590*/  @!P3 IMAD.IADD R24, R24, 0x1, -R29.reuse ;  /* 0x000000011818b824 */ /* 0x100fe200078e0a1d */
[C---:B------:R-:W-:Y:S02]  /*165a0*/  ISETP.GT.U32.AND P0, PT, R29.reuse, R8, PT ;  /* 0x000000081d00720c */ /* 0x040fe40003f04070 */
[C---:B------:R-:W-:Y:S01]  /*165b0*/  ISETP.GT.U32.AND P1, PT, R29.reuse, R9, PT ;  /* 0x000000091d00720c */ /* 0x040fe20003f24070 */
[----:B------:R-:W-:Y:S01]  /*165c0*/  @!P6 IMAD.IADD R2, R2, 0x1, -R29 ;  /* 0x000000010202e824 */ /* 0x000fe200078e0a1d */
[C---:B------:R-:W-:Y:S02]  /*165d0*/  ISETP.GT.U32.AND P6, PT, R29.reuse, R15, PT ;  /* 0x0000000f1d00720c */ /* 0x040fe40003fc4070 */
[----:B------:R-:W-:-:S07]  /*165e0*/  ISETP.GT.U32.AND P2, PT, R29, R10, PT ;  /* 0x0000000a1d00720c */ /* 0x000fce0003f44070 */
[--C-:B------:R-:W-:Y:S01]  /*165f0*/  @!P0 IMAD.IADD R8, R8, 0x1, -R29.reuse ;  /* 0x0000000108088824 */ /* 0x100fe200078e0a1d */
[----:B------:R-:W-:Y:S01]  /*16600*/  ISETP.GT.U32.AND P0, PT, R29, R6, PT ;  /* 0x000000061d00720c */ /* 0x000fe20003f04070 */
[----:B------:R-:W-:Y:S01]  /*16610*/  @!P1 IMAD.IADD R9, R9, 0x1, -R29 ;  /* 0x0000000109099824 */ /* 0x000fe200078e0a1d */
[----:B------:R-:W-:-:S03]  /*16620*/  ISETP.GT.U32.AND P1, PT, R29, R7, PT ;  /* 0x000000071d00720c */ /* 0x000fc60003f24070 */
[--C-:B------:R-:W-:Y:S01]  /*16630*/  @!P2 IMAD.IADD R10, R10, 0x1, -R29.reuse ;  /* 0x000000010a0aa824 */ /* 0x100fe200078e0a1d */
[C---:B------:R-:W-:Y:S02]  /*16640*/  ISETP.GT.U32.AND P3, PT, R29.reuse, R14, PT ;  /* 0x0000000e1d00720c */ /* 0x040fe40003f64070 */
[----:B------:R-:W-:Y:S01]  /*16650*/  ISETP.GT.U32.AND P2, PT, R29, R24, PT ;  /* 0x000000181d00720c */ /* 0x000fe20003f44070 */
[--C-:B------:R-:W-:Y:S02]  /*16660*/  @!P4 IMAD.IADD R13, R13, 0x1, -R29.reuse ;  /* 0x000000010d0dc824 */ /* 0x100fe400078e0a1d */
[--C-:B------:R-:W-:Y:S02]  /*16670*/  @!P6 IMAD.IADD R15, R15, 0x1, -R29.reuse ;  /* 0x000000010f0fe824 */ /* 0x100fe400078e0a1d */
[--C-:B------:R-:W-:Y:S02]  /*16680*/  @!P0 IMAD.IADD R6, R6, 0x1, -R29.reuse ;  /* 0x0000000106068824 */ /* 0x100fe400078e0a1d */
[--C-:B------:R-:W-:Y:S01]  /*16690*/  @!P1 IMAD.IADD R7, R7, 0x1, -R29.reuse ;  /* 0x0000000107079824 */ /* 0x100fe200078e0a1d */
[----:B------:R0:W-:Y:S03]  /*166a0*/  STL [R1+0x51c], R15 ;  /* 0x00051c0f01007387 */ /* 0x0001e60000100800 */
[--C-:B------:R-:W-:Y:S01]  /*166b0*/  @!P3 IMAD.IADD R14, R14, 0x1, -R29.reuse ;  /* 0x000000010e0eb824 */ /* 0x100fe200078e0a1d */
[----:B------:R-:W-:Y:S01]  /*166c0*/  ISETP.GT.U32.AND P3, PT, R29, R13, PT ;  /* 0x0000000d1d00720c */ /* 0x000fe20003f64070 */
[--C-:B------:R-:W-:Y:S01]  /*166d0*/  @!P2 IMAD.IADD R24, R24, 0x1, -R29.reuse ;  /* 0x000000011818a824 */ /* 0x100fe200078e0a1d */
[----:B0-----:R-:W2:Y:S04]  /*166e0*/  LDL.LU R15, [R1+0x4f0] ;  /* 0x0004f000010f7983 */ /* 0x001ea80000300800 */
[----:B------:R-:W-:Y:S04]  /*166f0*/  STL [R1+0x524], R6 ;  /* 0x0005240601007387 */ /* 0x000fe80000100800 */
[----:B------:R0:W-:Y:S04]  /*16700*/  STL [R1+0x530], R24 ;  /* 0x0005301801007387 */ /* 0x0001e80000100800 */
[----:B------:R1:W-:Y:S04]  /*16710*/  STL [R1+0x52c], R7 ;  /* 0x00052c0701007387 */ /* 0x0003e80000100800 */
[----:B0-----:R-:W3:Y:S04]  /*16720*/  LDL.LU R24, [R1+0x4e8] ;  /* 0x0004e80001187983 */ /* 0x001ee80000300800 */
[----:B------:R-:W4:Y:S04]  /*16730*/  LDL.LU R4, [R1+0x4cc] ;  /* 0x0004cc0001047983 */ /* 0x000f280000300800 */
[----:B------:R-:W4:Y:S04]  /*16740*/  LDL.LU R5, [R1+0x4d4] ;  /* 0x0004d40001057983 */ /* 0x000f280000300800 */
[----:B------:R-:W4:Y:S01]  /*16750*/  LDL.LU R6, [R1+0x4dc] ;  /* 0x0004dc0001067983 */ /* 0x000f220000300800 */
[----:B------:R-:W-:-:S05]  /*16760*/  @!P3 IMAD.IADD R13, R13, 0x1, -R29 ;  /* 0x000000010d0db824 */ /* 0x000fca00078e0a1d */
[----:B------:R0:W-:Y:S04]  /*16770*/  STL [R1+0x528], R13 ;  /* 0x0005280d01007387 */ /* 0x0001e80000100800 */
[----:B-1----:R-:W4:Y:S04]  /*16780*/  LDL.LU R7, [R1+0x4e0] ;  /* 0x0004e00001077983 */ /* 0x002f280000300800 */
[----:B0-----:R-:W4:Y:S01]  /*16790*/  LDL.LU R13, [R1+0x4d8] ;  /* 0x0004d800010d7983 */ /* 0x001f220000300800 */
[C---:B------:R-:W-:Y:S02]  /*167a0*/  ISETP.GT.U32.AND P5, PT, R29.reuse, R16, PT ;  /* 0x000000101d00720c */ /* 0x040fe40003fa4070 */
[----:B-----5:R-:W-:-:S11]  /*167b0*/  ISETP.GT.U32.AND P4, PT, R29, R18, PT ;  /* 0x000000121d00720c */ /* 0x020fd60003f84070 */
[--C-:B------:R-:W-:Y:S01]  /*167c0*/  @!P5 IMAD.IADD R16, R16, 0x1, -R29.reuse ;  /* 0x000000011010d824 */ /* 0x100fe200078e0a1d */
[C---:B------:R-:W-:Y:S02]  /*167d0*/  ISETP.GT.U32.AND P5, PT, R29.reuse, R27, PT ;  /* 0x0000001b1d00720c */ /* 0x040fe40003fa4070 */
[C---:B------:R-:W-:Y:S01]  /*167e0*/  ISETP.GT.U32.AND P1, PT, R29.reuse, R9, PT ;  /* 0x000000091d00720c */ /* 0x040fe20003f24070 */
[----:B------:R-:W-:Y:S01]  /*167f0*/  @!P4 IMAD.IADD R18, R18, 0x1, -R29 ;  /* 0x000000011212c824 */ /* 0x000fe200078e0a1d */
[C---:B------:R-:W-:Y:S02]  /*16800*/  ISETP.GT.U32.AND P0, PT, R29.reuse, R8, PT ;  /* 0x000000081d00720c */ /* 0x040fe40003f04070 */
[----:B------:R-:W-:-:S07]  /*16810*/  ISETP.GT.U32.AND P4, PT, R29, R16, PT ;  /* 0x000000101d00720c */ /* 0x000fce0003f84070 */
[--C-:B------:R-:W-:Y:S01]  /*16820*/  @!P5 IMAD.IADD R27, R27, 0x1, -R29.reuse ;  /* 0x000000011b1bd824 */ /* 0x100fe200078e0a1d */
[C---:B------:R-:W-:Y:S02]  /*16830*/  ISETP.GT.U32.AND P5, PT, R29.reuse, R2, PT ;  /* 0x000000021d00720c */ /* 0x040fe40003fa4070 */
[C---:B------:R-:W-:Y:S02]  /*16840*/  ISETP.GT.U32.AND P2, PT, R29.reuse, R10, PT ;  /* 0x0000000a1d00720c */ /* 0x040fe40003f44070 */
[----:B------:R-:W-:Y:S01]  /*16850*/  ISETP.GT.U32.AND P6, PT, R29, R27, PT ;  /* 0x0000001b1d00720c */ /* 0x000fe20003fc4070 */
[--C-:B------:R-:W-:Y:S01]  /*16860*/  @!P1 IMAD.IADD R9, R9, 0x1, -R29.reuse ;  /* 0x0000000109099824 */ /* 0x100fe200078e0a1d */
[C---:B------:R-:W-:Y:S01]  /*16870*/  ISETP.GT.U32.AND P3, PT, R29.reuse, R14, PT ;  /* 0x0000000e1d00720c */ /* 0x040fe20003f64070 */
[--C-:B------:R-:W-:Y:S01]  /*16880*/  @!P0 IMAD.IADD R8, R8, 0x1, -R29.reuse ;  /* 0x0000000108088824 */ /* 0x100fe200078e0a1d */
[C---:B------:R-:W-:Y:S01]  /*16890*/  ISETP.GT.U32.AND P1, PT, R29.reuse, R11, PT ;  /* 0x0000000b1d00720c */ /* 0x040fe20003f24070 */
[----:B------:R-:W-:Y:S01]  /*168a0*/  @!P4 IMAD.IADD R16, R16, 0x1, -R29 ;  /* 0x000000011010c824 */ /* 0x000fe200078e0a1d */
[----:B------:R-:W-:-:S03]  /*168b0*/  ISETP.GT.U32.AND P0, PT, R29, R3, PT ;  /* 0x000000031d00720c */ /* 0x000fc60003f04070 */
[--C-:B------:R-:W-:Y:S01]  /*168c0*/  @!P5 IMAD.IADD R2, R2, 0x1, -R29.reuse ;  /* 0x000000010202d824 */ /* 0x100fe200078e0a1d */
[C---:B------:R-:W-:Y:S01]  /*168d0*/  ISETP.GT.U32.AND P5, PT, R29.reuse, R17, PT ;  /* 0x000000111d00720c */ /* 0x040fe20003fa4070 */
[----:B------:R0:W-:Y:S01]  /*168e0*/  STL [R1+0x520], R16 ;  /* 0x0005201001007387 */ /* 0x0001e20000100800 */
[--C-:B------:R-:W-:Y:S01]  /*168f0*/  @!P2 IMAD.IADD R10, R10, 0x1, -R29.reuse ;  /* 0x000000010a0aa824 */ /* 0x100fe200078e0a1d */
[----:B------:R-:W-:Y:S01]  /*16900*/  ISETP.GT.U32.AND P4, PT, R29, R18, PT ;  /* 0x000000121d00720c */ /* 0x000fe20003f84070 */
[--C-:B------:R-:W-:Y:S01]  /*16910*/  @!P6 IMAD.IADD R27, R27, 0x1, -R29.reuse ;  /* 0x000000011b1be824 */ /* 0x100fe200078e0a1d */
[----:B------:R-:W-:Y:S01]  /*16920*/  ISETP.GT.U32.AND P2, PT, R29, R26, PT ;  /* 0x0000001a1d00720c */ /* 0x000fe20003f44070 */
[----:B0-----:R-:W5:Y:S01]  /*16930*/  LDL.LU R16, [R1+0x4d0] ;  /* 0x0004d00001107983 */ /* 0x001f620000300800 */
[----:B------:R-:W-:-:S06]  /*16940*/  @!P3 IMAD.IADD R14, R14, 0x1, -R29 ;  /* 0x000000010e0eb824 */ /* 0x000fcc00078e0a1d */
[--C-:B------:R-:W-:Y:S01]  /*16950*/  @!P5 IMAD.IADD R17, R17, 0x1, -R29.reuse ;  /* 0x000000011111d824 */ /* 0x100fe200078e0a1d */
[----:B------:R-:W-:Y:S01]  /*16960*/  ISETP.GT.U32.AND P3, PT, R29, R12, PT ;  /* 0x0000000c1d00720c */ /* 0x000fe20003f64070 */
[--C-:B------:R-:W-:Y:S02]  /*16970*/  @!P1 IMAD.IADD R11, R11, 0x1, -R29.reuse ;  /* 0x000000010b0b9824 */ /* 0x100fe400078e0a1d */
[--C-:B------:R-:W-:Y:S02]  /*16980*/  @!P0 IMAD.IADD R3, R3, 0x1, -R29.reuse ;  /* 0x0000000103038824 */ /* 0x100fe400078e0a1d */
[--C-:B------:R-:W-:Y:S02]  /*16990*/  @!P4 IMAD.IADD R18, R18, 0x1, -R29.reuse ;  /* 0x000000011212c824 */ /* 0x100fe400078e0a1d */
[----:B------:R-:W-:Y:S01]  /*169a0*/  @!P2 IMAD.IADD R26, R26, 0x1, -R29 ;  /* 0x000000011a1aa824 */ /* 0x000fe200078e0a1d */
[----:B------:R-:W-:Y:S01]  /*169b0*/  STL [R1+0x50c], R2 ;  /* 0x00050c0201007387 */ /* 0x000fe20000100800 */
[----:B------:R-:W-:-:S04]  /*169c0*/  IMAD.HI.U32 R19, R28, R0, RZ ;  /* 0x000000001c137227 */ /* 0x000fc800078e00ff */
[----:B------:R-:W-:Y:S01]  /*169d0*/  @!P3 IMAD.IADD R12, R12, 0x1, -R29 ;  /* 0x000000010c0cb824 */ /* 0x000fe200078e0a1d */
[----:B------:R-:W-:Y:S01]  /*169e0*/  STL [R1+0x514], R8 ;  /* 0x0005140801007387 */ /* 0x000fe20000100800 */
[----:B------:R-:W-:-:S03]  /*169f0*/  IMAD.MOV R19, RZ, RZ, -R19 ;  /* 0x000000ffff137224 */ /* 0x000fc600078e0a13 */
[----:B------:R-:W-:Y:S04]  /*16a00*/  STL [R1+0x518], R9 ;  /* 0x0005180901007387 */ /* 0x000fe80000100800 */
[----:B------:R-:W-:Y:S04]  /*16a10*/  STL [R1+0x510], R10 ;  /* 0x0005100a01007387 */ /* 0x000fe80000100800 */
[----:B------:R-:W-:Y:S01]  /*16a20*/  STL [R1+0x4f4], R14 ;  /* 0x0004f40e01007387 */ /* 0x000fe20000100800 */
[----:B------:R-:W-:-:S03]  /*16a30*/  IMAD R0, R29, R19, R0 ;  /* 0x000000131d007224 */ /* 0x000fc600078e0200 */
[----:B------:R0:W-:Y:S04]  /*16a40*/  STL [R1+0x4fc], R18 ;  /* 0x0004fc1201007387 */ /* 0x0001e80000100800 */
[----:B------:R1:W-:Y:S01]  /*16a50*/  STL [R1+0x504], R27 ;  /* 0x0005041b01007387 */ /* 0x0003e20000100800 */
[----:B0-----:R-:W-:-:S03]  /*16a60*/  IMAD.MOV.U32 R18, RZ, RZ, R25 ;  /* 0x000000ffff127224 */ /* 0x001fc600078e0019 */
[----:B-1----:R-:W5:Y:S04]  /*16a70*/  LDL R27, [R1+0x2afc] ;  /* 0x002afc00011b7983 */ /* 0x002f680000100800 */
[----:B------:R-:W5:Y:S04]  /*16a80*/  LDL.LU R14, [R1+0x4bc] ;  /* 0x0004bc00010e7983 */ /* 0x000f680000300800 */
[----:B------:R-:W5:Y:S04]  /*16a90*/  LDL.LU R8, [R1+0x4c4] ;  /* 0x0004c40001087983 */ /* 0x000f680000300800 */
[----:B------:R-:W5:Y:S04]  /*16aa0*/  LDL.LU R25, [R1+0x4c8] ;  /* 0x0004c80001197983 */ /* 0x000f680000300800 */
[----:B------:R-:W5:Y:S04]  /*16ab0*/  LDL.LU R9, [R1+0x4c0] ;  /* 0x0004c00001097983 */ /* 0x000f680000300800 */
[----:B------:R-:W-:Y:S04]  /*16ac0*/  STL [R1+0x3580], R0 ;  /* 0x0035800001007387 */ /* 0x000fe80000100800 */
[----:B------:R-:W5:Y:S01]  /*16ad0*/  LDL.LU R10, [R1+0x4a4] ;  /* 0x0004a400010a7983 */ /* 0x000f620000300800 */
[----:B--2---:R-:W-:-:S02]  /*16ae0*/  ISETP.GT.U32.AND P4, PT, R29, R15, PT ;  /* 0x0000000f1d00720c */ /* 0x004fc40003f84070 */
[C---:B---3--:R-:W-:Y:S02]  /*16af0*/  ISETP.GT.U32.AND P6, PT, R29.reuse, R24, PT ;  /* 0x000000181d00720c */ /* 0x048fe40003fc4070 */
[C---:B----4-:R-:W-:Y:S02]  /*16b00*/  ISETP.GT.U32.AND P5, PT, R29.reuse, R4, PT ;  /* 0x000000041d00720c */ /* 0x050fe40003fa4070 */
[C---:B------:R-:W-:Y:S02]  /*16b10*/  ISETP.GT.U32.AND P0, PT, R29.reuse, R5, PT ;  /* 0x000000051d00720c */ /* 0x040fe40003f04070 */
[----:B------:R-:W-:-:S07]  /*16b20*/  ISETP.GT.U32.AND P1, PT, R29, R6, PT ;  /* 0x000000061d00720c */ /* 0x000fce0003f24070 */
[--C-:B------:R-:W-:Y:S01]  /*16b30*/  @!P6 IMAD.IADD R24, R24, 0x1, -R29.reuse ;  /* 0x000000011818e824 */ /* 0x100fe200078e0a1d */
[C---:B------:R-:W-:Y:S01]  /*16b40*/  ISETP.GT.U32.AND P6, PT, R29.reuse, R17, PT ;  /* 0x000000111d00720c */ /* 0x040fe20003fc4070 */
[--C-:B------:R-:W-:Y:S01]  /*16b50*/  @!P5 IMAD.IADD R4, R4, 0x1, -R29.reuse ;  /* 0x000000010404d824 */ /* 0x100fe200078e0a1d */
[C---:B------:R-:W-:Y:S02]  /*16b60*/  ISETP.GT.U32.AND P5, PT, R29.reuse, R3, PT ;  /* 0x000000031d00720c */ /* 0x040fe40003fa4070 */
[----:B------:R-:W-:Y:S01]  /*16b70*/  ISETP.GT.U32.AND P2, PT, R29, R7, PT ;  /* 0x000000071d00720c */ /* 0x000fe20003f44070 */
[--C-:B------:R-:W-:Y:S02]  /*16b80*/  @!P0 IMAD.IADD R5, R5, 0x1, -R29.reuse ;  /* 0x0000000105058824 */ /* 0x100fe400078e0a1d */
[----:B------:R-:W-:Y:S01]  /*16b90*/  @!P1 IMAD.IADD R6, R6, 0x1, -R29 ;  /* 0x0000000106069824 */ /* 0x000fe200078e0a1d */
[C---:B------:R-:W-:Y:S02]  /*16ba0*/  ISETP.GT.U32.AND P1, PT, R29.reuse, R26, PT ;  /* 0x0000001a1d00720c */ /* 0x040fe40003f24070 */
[----:B------:R-:W-:-:S02]  /*16bb0*/  ISETP.GT.U32.AND P3, PT, R29, R13, PT ;  /* 0x0000000d1d00720c */ /* 0x000fc40003f64070 */
[----:B------:R-:W-:Y:S01]  /*16bc0*/  ISETP.GT.U32.AND P0, PT, R29, R11, PT ;  /* 0x0000000b1d00720c */ /* 0x000fe20003f04070 */
[--C-:B------:R-:W-:Y:S02]  /*16bd0*/  @!P4 IMAD.IADD R15, R15, 0x1, -R29.reuse ;  /* 0x000000010f0fc824 */ /* 0x100fe400078e0a1d */
[--C-:B------:R-:W-:Y:S02]  /*16be0*/  @!P6 IMAD.IADD R17, R17, 0x1, -R29.reuse ;  /* 0x000000011111e824 */ /* 0x100fe400078e0a1d */
[--C-:B------:R-:W-:Y:S01]  /*16bf0*/  @!P2 IMAD.IADD R7, R7, 0x1, -R29.reuse ;  /* 0x000000010707a824 */ /* 0x100fe200078e0a1d */
[----:B------:R-:W-:Y:S01]  /*16c00*/  ISETP.GT.U32.AND P2, PT, R29, R12, PT ;  /* 0x0000000c1d00720c */ /* 0x000fe20003f44070 */
[--C-:B------:R-:W-:Y:S02]  /*16c10*/  @!P5 IMAD.IADD R3, R3, 0x1, -R29.reuse ;  /* 0x000000010303d824 */ /* 0x100fe400078e0a1d */
[--C-:B------:R-:W-:Y:S02]  /*16c20*/  @!P1 IMAD.IADD R26, R26, 0x1, -R29.reuse ;  /* 0x000000011a1a9824 */ /* 0x100fe400078e0a1d */
[--C-:B------:R-:W-:Y:S01]  /*16c30*/  @!P3 IMAD.IADD R13, R13, 0x1, -R29.reuse ;  /* 0x000000010d0db824 */ /* 0x100fe200078e0a1d */
[----:B------:R-:W-:Y:S01]  /*16c40*/  ISETP.GT.U32.AND P3, PT, R29, R15, PT ;  /* 0x0000000f1d00720c */ /* 0x000fe20003f64070 */
[--C-:B------:R-:W-:Y:S01]  /*16c50*/  @!P0 IMAD.IADD R11, R11, 0x1, -R29.reuse ;  /* 0x000000010b0b8824 */ /* 0x100fe200078e0a1d */
[----:B------:R0:W-:Y:S04]  /*16c60*/  STL [R1+0x508], R17 ;  /* 0x0005081101007387 */ /* 0x0001e80000100800 */
[----:B0-----:R-:W2:Y:S04]  /*16c70*/  LDL.LU R17, [R1+0x4ac] ;  /* 0x0004ac0001117983 */ /* 0x001ea80000300800 */
[----:B------:R-:W-:Y:S04]  /*16c80*/  STL [R1+0x500], R3 ;  /* 0x0005000301007387 */ /* 0x000fe80000100800 */
[----:B------:R0:W-:Y:S04]  /*16c90*/  STL [R1+0x4e4], R26 ;  /* 0x0004e41a01007387 */ /* 0x0001e80000100800 */
[----:B------:R1:W-:Y:S01]  /*16ca0*/  STL [R1+0x4f8], R11 ;  /* 0x0004f80b01007387 */ /* 0x0003e20000100800 */
[----:B------:R-:W-:-:S03]  /*16cb0*/  @!P2 IMAD.IADD R12, R12, 0x1, -R29 ;  /* 0x000000010c0ca824 */ /* 0x000fc600078e0a1d */
[----:B0-----:R-:W3:Y:S04]  /*16cc0*/  LDL.LU R26, [R1+0x4b4] ;  /* 0x0004b400011a7983 */ /* 0x001ee80000300800 */
[----:B------:R-:W4:Y:S04]  /*16cd0*/  LDL.LU R0, [R1+0x4b8] ;  /* 0x0004b80001007983 */ /* 0x000f280000300800 */
[----:B------:R-:W4:Y:S01]  /*16ce0*/  LDL.LU R2, [R1+0x4b0] ;  /* 0x0004b00001027983 */ /* 0x000f220000300800 */
[----:B------:R-:W-:-:S03]  /*16cf0*/  @!P3 IMAD.IADD R15, R15, 0x1, -R29 ;  /* 0x000000010f0fb824 */ /* 0x000fc600078e0a1d */
[----:B------:R0:W-:Y:S04]  /*16d00*/  STL [R1+0x4ec], R12 ;  /* 0x0004ec0c01007387 */ /* 0x0001e80000100800 */
[----:B------:R-:W4:Y:S04]  /*16d10*/  LDL.LU R3, [R1+0x4a8] ;  /* 0x0004a80001037983 */ /* 0x000f280000300800 */
[----:B-1----:R-:W4:Y:S04]  /*16d20*/  LDL.LU R11, [R1+0x494] ;  /* 0x00049400010b7983 */ /* 0x002f280000300800 */
[----:B------:R1:W-:Y:S04]  /*16d30*/  STL [R1+0x4f0], R15 ;  /* 0x0004f00f01007387 */ /* 0x0003e80000100800 */
[----:B0-----:R-:W4:Y:S04]  /*16d40*/  LDL.LU R12, [R1+0x49c] ;  /* 0x00049c00010c7983 */ /* 0x001f280000300800 */
[----:B-1----:R-:W4:Y:S01]  /*16d50*/  LDL.LU R15, [R1+0x4a0] ;  /* 0x0004a000010f7983 */ /* 0x002f220000300800 */
[----:B-----5:R-:W-:-:S02]  /*16d60*/  ISETP.GT.U32.AND P4, PT, R29, R16, PT ;  /* 0x000000101d00720c */ /* 0x020fc40003f84070 */
[C---:B------:R-:W-:Y:S02]  /*16d70*/  ISETP.GT.U32.AND P5, PT, R29.reuse, R4, PT ;  /* 0x000000041d00720c */ /* 0x040fe40003fa4070 */
[----:B------:R-:W-:-:S09]  /*16d80*/  ISETP.GT.U32.AND P0, PT, R29, R5, PT ;  /* 0x000000051d00720c */ /* 0x000fd20003f04070 */
[--C-:B------:R-:W-:Y:S01]  /*16d90*/  @!P4 IMAD.IADD R16, R16, 0x1, -R29.reuse ;  /* 0x000000011010c824 */ /* 0x100fe200078e0a1d */
[C---:B------:R-:W-:Y:S02]  /*16da0*/  ISETP.GT.U32.AND P4, PT, R29.reuse, R24, PT ;  /* 0x000000181d00720c */ /* 0x040fe40003f84070 */
[C---:B------:R-:W-:Y:S02]  /*16db0*/  ISETP.GT.U32.AND P1, PT, R29.reuse, R6, PT ;  /* 0x000000061d00720c */ /* 0x040fe40003f24070 */
[C---:B------:R-:W-:Y:S02]  /*16dc0*/  ISETP.GT.U32.AND P2, PT, R29.reuse, R7, PT ;  /* 0x000000071d00720c */ /* 0x040fe40003f44070 */
[C---:B------:R-:W-:Y:S01]  /*16dd0*/  ISETP.GT.U32.AND P6, PT, R29.reuse, R16, PT ;  /* 0x000000101d00720c */ /* 0x040fe20003fc4070 */
[----:B------:R-:W-:Y:S01]  /*16de0*/  @!P5 IMAD.IADD R4, R4, 0x1, -R29 ;  /* 0x000000010404d824 */ /* 0x000fe200078e0a1d */
[----:B------:R-:W-:-:S05]  /*16df0*/  ISETP.GT.U32.AND P3, PT, R29, R13, PT ;  /* 0x0000000d1d00720c */ /* 0x000fca0003f64070 */
[--C-:B------:R-:W-:Y:S01]  /*16e00*/  @!P4 IMAD.IADD R24, R24, 0x1, -R29.reuse ;  /* 0x000000011818c824 */ /* 0x100fe200078e0a1d */
[C---:B------:R-:W-:Y:S02]  /*16e10*/  ISETP.GT.U32.AND P4, PT, R29.reuse, R14, PT ;  /* 0x0000000e1d00720c */ /* 0x040fe40003f84070 */
[----:B------:R-:W-:Y:S01]  /*16e20*/  ISETP.GT.U32.AND P5, PT, R29, R8, PT ;  /* 0x000000081d00720c */ /* 0x000fe20003fa4070 */
[--C-:B------:R-:W-:Y:S02]  /*16e30*/  @!P0 IMAD.IADD R5, R5, 0x1, -R29.reuse ;  /* 0x0000000105058824 */ /* 0x100fe400078e0a1d */
[--C-:B------:R-:W-:Y:S01]  /*16e40*/  @!P1 IMAD.IADD R6, R6, 0x1, -R29.reuse ;  /* 0x0000000106069824 */ /* 0x100fe200078e0a1d */
[----:B------:R-:W-:Y:S01]  /*16e50*/  ISETP.GT.U32.AND P0, PT, R29, R25, PT ;  /* 0x000000191d00720c */ /* 0x000fe20003f04070 */
[--C-:B------:R-:W-:Y:S01]  /*16e60*/  @!P2 IMAD.IADD R7, R7, 0x1, -R29.reuse ;  /* 0x000000010707a824 */ /* 0x100fe200078e0a1d */
[----:B------:R-:W-:Y:S01]  /*16e70*/  ISETP.GT.U32.AND P1, PT, R29, R9, PT ;  /* 0x000000091d00720c */ /* 0x000fe20003f24070 */
[----:B------:R-:W-:-:S02]  /*16e80*/  @!P6 IMAD.IADD R16, R16, 0x1, -R29 ;  /* 0x000000011010e824 */ /* 0x000fc400078e0a1d */
[--C-:B------:R-:W-:Y:S02]  /*16e90*/  @!P3 IMAD.IADD R13, R13, 0x1, -R29.reuse ;  /* 0x000000010d0db824 */ /* 0x100fe400078e0a1d */
[--C-:B------:R-:W-:Y:S01]  /*16ea0*/  @!P4 IMAD.IADD R14, R14, 0x1, -R29.reuse ;  /* 0x000000010e0ec824 */ /* 0x100fe200078e0a1d */
[----:B------:R-:W-:Y:S01]  /*16eb0*/  ISETP.GT.U32.AND P2, PT, R29, R10, PT ;  /* 0x0000000a1d00720c */ /* 0x000fe20003f44070 */
[----:B------:R-:W-:-:S04]  /*16ec0*/  @!P5 IMAD.IADD R8, R8, 0x1, -R29 ;  /* 0x000000010808d824 */ /* 0x000fc800078e0a1d */
[--C-:B------:R-:W-:Y:S02]  /*16ed0*/  @!P0 IMAD.IADD R25, R25, 0x1, -R29.reuse ;  /* 0x0000000119198824 */ /* 0x100fe400078e0a1d */
[--C-:B------:R-:W-:Y:S01]  /*16ee0*/  @!P1 IMAD.IADD R9, R9, 0x1, -R29.reuse ;  /* 0x0000000109099824 */ /* 0x100fe200078e0a1d */
[----:B------:R0:W-:Y:S05]  /*16ef0*/  STL [R1+0x4e8], R24 ;  /* 0x0004e81801007387 */ /* 0x0001ea0000100800 */
[----:B------:R-:W-:Y:S01]  /*16f00*/  @!P2 IMAD.IADD R10, R10, 0x1, -R29 ;  /* 0x000000010a0aa824 */ /* 0x000fe200078e0a1d */
[----:B0-----:R-:W5:Y:S04]  /*16f10*/  LDL.LU R24, [R1+0x3598] ;  /* 0x0035980001187983 */ /* 0x001f680000300800 */
[----:B------:R-:W-:Y:S04]  /*16f20*/  STL [R1+0x4cc], R4 ;  /* 0x0004cc0401007387 */ /* 0x000fe80000100800 */
[----:B------:R-:W-:Y:S04]  /*16f30*/  STL [R1+0x4d4], R5 ;  /* 0x0004d40501007387 */ /* 0x000fe80000100800 */
[----:B------:R-:W-:Y:S04]  /*16f40*/  STL [R1+0x4dc], R6 ;  /* 0x0004dc0601007387 */ /* 0x000fe80000100800 */
[----:B------:R-:W-:Y:S04]  /*16f50*/  STL [R1+0x4e0], R7 ;  /* 0x0004e00701007387 */ /* 0x000fe80000100800 */
[----:B------:R0:W-:Y:S04]  /*16f60*/  STL [R1+0x4d8], R13 ;  /* 0x0004d80d01007387 */ /* 0x0001e80000100800 */
[----:B0-----:R-:W5:Y:S04]  /*16f70*/  LDL.LU R13, [R1+0x498] ;  /* 0x00049800010d7983 */ /* 0x001f680000300800 */
[----:B------:R0:W-:Y:S04]  /*16f80*/  STL [R1+0x4d0], R16 ;  /* 0x0004d01001007387 */ /* 0x0001e80000100800 */
[----:B0-----:R-:W5:Y:S04]  /*16f90*/  LDL.LU R16, [R1+0x47c] ;  /* 0x00047c0001107983 */ /* 0x001f680000300800 */
[----:B------:R-:W5:Y:S04]  /*16fa0*/  LDL.LU R4, [R1+0x484] ;  /* 0x0004840001047983 */ /* 0x000f680000300800 */
[----:B------:R-:W5:Y:S04]  /*16fb0*/  LDL.LU R5, [R1+0x48c] ;  /* 0x00048c0001057983 */ /* 0x000f680000300800 */
[----:B------:R-:W5:Y:S01]  /*16fc0*/  LDL.LU R6, [R1+0x490] ;  /* 0x0004900001067983 */ /* 0x000f620000300800 */
[----:B--2---:R-:W-:-:S02]  /*16fd0*/  ISETP.GT.U32.AND P3, PT, R29, R17, PT ;  /* 0x000000111d00720c */ /* 0x004fc40003f64070 */
[C---:B---3--:R-:W-:Y:S02]  /*16fe0*/  ISETP.GT.U32.AND P6, PT, R29.reuse, R26, PT ;  /* 0x0000001a1d00720c */ /* 0x048fe40003fc4070 */
[C---:B----4-:R-:W-:Y:S02]  /*16ff0*/  ISETP.GT.U32.AND P4, PT, R29.reuse, R0, PT ;  /* 0x000000001d00720c */ /* 0x050fe40003f84070 */
[----:B------:R-:W-:-:S07]  /*17000*/  ISETP.GT.U32.AND P5, PT, R29, R2, PT ;  /* 0x000000021d00720c */ /* 0x000fce0003fa4070 */
[--C-:B------:R-:W-:Y:S01]  /*17010*/  @!P3 IMAD.IADD R17, R17, 0x1, -R29.reuse ;  /* 0x000000011111b824 */ /* 0x100fe200078e0a1d */
[C---:B------:R-:W-:Y:S01]  /*17020*/  ISETP.GT.U32.AND P0, PT, R29.reuse, R3, PT ;  /* 0x000000031d00720c */ /* 0x040fe20003f04070 */
[--C-:B------:R-:W-:Y:S01]  /*17030*/  @!P6 IMAD.IADD R26, R26, 0x1, -R29.reuse ;  /* 0x000000011a1ae824 */ /* 0x100fe200078e0a1d */
[C---:B------:R-:W-:Y:S01]  /*17040*/  ISETP.GT.U32.AND P1, PT, R29.reuse, R11, PT ;  /* 0x0000000b1d00720c */ /* 0x040fe20003f24070 */
[--C-:B------:R-:W-:Y:S01]  /*17050*/  @!P4 IMAD.IADD R0, R0, 0x1, -R29.reuse ;  /* 0x000000010000c824 */ /* 0x100fe200078e0a1d */
[C---:B------:R-:W-:Y:S01]  /*17060*/  ISETP.GT.U32.AND P6, PT, R29.reuse, R14, PT ;  /* 0x0000000e1d00720c */ /* 0x040fe20003fc4070 */
[----:B------:R-:W-:Y:S01]  /*17070*/  @!P5 IMAD.IADD R2, R2, 0x1, -R29 ;  /* 0x000000010202d824 */ /* 0x000fe200078e0a1d */
[C---:B------:R-:W-:Y:S02]  /*17080*/  ISETP.GT.U32.AND P4, PT, R29.reuse, R8, PT ;  /* 0x000000081d00720c */ /* 0x040fe40003f84070 */
[C---:B------:R-:W-:Y:S02]  /*17090*/  ISETP.GT.U32.AND P2, PT, R29.reuse, R12, PT ;  /* 0x0000000c1d00720c */ /* 0x040fe40003f44070 */
[----:B------:R-:W-:-:S02]  /*170a0*/  ISETP.GT.U32.AND P5, PT, R29, R25, PT ;  /* 0x000000191d00720c */ /* 0x000fc40003fa4070 */
[----:B------:R-:W-:Y:S01]  /*170b0*/  ISETP.GT.U32.AND P3, PT, R29, R15, PT ;  /* 0x0000000f1d00720c */ /* 0x000fe20003f64070 */
[--C-:B------:R-:W-:Y:S01]  /*170c0*/  @!P0 IMAD.IADD R3, R3, 0x1, -R29.reuse ;  /* 0x0000000103038824 */ /* 0x100fe200078e0a1d */
[----:B------:R-:W-:Y:S01]  /*170d0*/  ISETP.GT.U32.AND P0, PT, R29, R9, PT ;  /* 0x000000091d00720c */ /* 0x000fe20003f04070 */
[--C-:B------:R-:W-:Y:S01]  /*170e0*/  @!P1 IMAD.IADD R11, R11, 0x1, -R29.reuse ;  /* 0x000000010b0b9824 */ /* 0x100fe200078e0a1d */
[----:B------:R-:W-:Y:S01]  /*170f0*/  ISETP.GT.U32.AND P1, PT, R29, R10, PT ;  /* 0x0000000a1d00720c */ /* 0x000fe20003f24070 */
[----:B------:R-:W-:-:S04]  /*17100*/  @!P6 IMAD.IADD R14, R14, 0x1, -R29 ;  /* 0x000000010e0ee824 */ /* 0x000fc800078e0a1d */
[--C-:B------:R-:W-:Y:S01]  /*17110*/  @!P2 IMAD.IADD R12, R12, 0x1, -R29.reuse ;  /* 0x000000010c0ca824 */ /* 0x100fe200078e0a1d */
[----:B------:R-:W-:Y:S01]  /*17120*/  ISETP.GT.U32.AND P2, PT, R29, R17, PT ;  /* 0x000000111d00720c */ /* 0x000fe20003f44070 */
[--C-:B------:R-:W-:Y:S02]  /*17130*/  @!P4 IMAD.IADD R8, R8, 0x1, -R29.reuse ;  /* 0x000000010808c824 */ /* 0x100fe400078e0a1d */
[--C-:B------:R-:W-:Y:S02]  /*17140*/  @!P5 IMAD.IADD R25, R25, 0x1, -R29.reuse ;  /* 0x000000011919d824 */ /* 0x100fe400078e0a1d */
[--C-:B------:R-:W-:Y:S01]  /*17150*/  @!P3 IMAD.IADD R15, R15, 0x1, -R29.reuse ;  /* 0x000000010f0fb824 */ /* 0x100fe200078e0a1d */
[----:B------:R-:W-:Y:S01]  /*17160*/  ISETP.GT.U32.AND P3, PT, R29, R26, PT ;  /* 0x0000001a1d00720c */ /* 0x000fe20003f64070 */
[----:B------:R0:W-:Y:S01]  /*17170*/  STL [R1+0x4bc], R14 ;  /* 0x0004bc0e01007387 */ /* 0x0001e20000100800 */
[--C-:B------:R-:W-:Y:S02]  /*17180*/  @!P0 IMAD.IADD R9, R9, 0x1, -R29.reuse ;  /* 0x0000000109098824 */ /* 0x100fe400078e0a1d */
[--C-:B------:R-:W-:Y:S01]  /*17190*/  @!P1 IMAD.IADD R10, R10, 0x1, -R29.reuse ;  /* 0x000000010a0a9824 */ /* 0x100fe200078e0a1d */
[----:B0-----:R-:W2:Y:S04]  /*171a0*/  LDL.LU R14, [R1+0x488] ;  /* 0x00048800010e7983 */ /* 0x001ea80000300800 */
[----:B------:R-:W-:Y:S04]  /*171b0*/  STL [R1+0x4c4], R8 ;  /* 0x0004c40801007387 */ /* 0x000fe80000100800 */
[----:B------:R0:W-:Y:S01]  /*171c0*/  STL [R1+0x4c8], R25 ;  /* 0x0004c81901007387 */ /* 0x0001e20000100800 */
[----:B------:R-:W-:-:S02]  /*171d0*/  @!P2 IMAD.IADD R17, R17, 0x1, -R29 ;  /* 0x000000011111a824 */ /* 0x000fc400078e0a1d */
[----:B------:R-:W-:Y:S01]  /*171e0*/  @!P3 IMAD.IADD R26, R26, 0x1, -R29 ;  /* 0x000000011a1ab824 */ /* 0x000fe200078e0a1d */
[----:B0-----:R-:W3:Y:S04]  /*171f0*/  LDL.LU R25, [R1+0x480] ;  /* 0x0004800001197983 */ /* 0x001ee80000300800 */
[----:B------:R-:W4:Y:S04]  /*17200*/  LDL.LU R7, [R1+0x46c] ;  /* 0x00046c0001077983 */ /* 0x000f280000300800 */
[----:B------:R-:W4:Y:S04]  /*17210*/  LDL.LU R8, [R1+0x474] ;  /* 0x0004740001087983 */ /* 0x000f280000300800 */
[----:B------:R0:W-:Y:S04]  /*17220*/  STL [R1+0x4c0], R9 ;  /* 0x0004c00901007387 */ /* 0x0001e80000100800 */
[----:B0-----:R-:W4:Y:S04]  /*17230*/  LDL.LU R9, [R1+0x478] ;  /* 0x0004780001097983 */ /* 0x001f280000300800 */
[----:B------:R0:W-:Y:S04]  /*17240*/  STL [R1+0x4a4], R10 ;  /* 0x0004a40a01007387 */ /* 0x0001e80000100800 */
[----:B0-----:R-:W4:Y:S04]  /*17250*/  LDL.LU R10, [R1+0x470] ;  /* 0x00047000010a7983 */ /* 0x001f280000300800 */
[----:B------:R0:W-:Y:S04]  /*17260*/  STL [R1+0x4ac], R17 ;  /* 0x0004ac1101007387 */ /* 0x0001e80000100800 */
[----:B0-----:R-:W4:Y:S04]  /*17270*/  LDL.LU R17, [R1+0x45c] ;  /* 0x00045c0001117983 */ /* 0x001f280000300800 */
[----:B------:R0:W-:Y:S04]  /*17280*/  STL [R1+0x4b4], R26 ;  /* 0x0004b41a01007387 */ /* 0x0001e80000100800 */
[----:B0-----:R-:W4:Y:S01]  /*17290*/  LDL.LU R26, [R1+0x3594] ;  /* 0x00359400011a7983 */ /* 0x001f220000300800 */
[----:B------:R-:W-:-:S02]  /*172a0*/  ISETP.GT.U32.AND P4, PT, R29, R0, PT ;  /* 0x000000001d00720c */ /* 0x000fc40003f84070 */
[C---:B------:R-:W-:Y:S02]  /*172b0*/  ISETP.GT.U32.AND P5, PT, R29.reuse, R2, PT ;  /* 0x000000021d00720c */ /* 0x040fe40003fa4070 */
[C---:B------:R-:W-:Y:S02]  /*172c0*/  ISETP.GT.U32.AND P0, PT, R29.reuse, R3, PT ;  /* 0x000000031d00720c */ /* 0x040fe40003f04070 */
[C---:B------:R-:W-:Y:S02]  /*172d0*/  ISETP.GT.U32.AND P1, PT, R29.reuse, R11, PT ;  /* 0x0000000b1d00720c */ /* 0x040fe40003f24070 */
[C---:B------:R-:W-:Y:S02]  /*172e0*/  ISETP.GT.U32.AND P6, PT, R29.reuse, R15, PT ;  /* 0x0000000f1d00720c */ /* 0x040fe40003fc4070 */
[----:B-----5:R-:W-:-:S03]  /*172f0*/  ISETP.GT.U32.AND P3, PT, R29, R13, PT ;  /* 0x0000000d1d00720c */ /* 0x020fc60003f64070 */
[--C-:B------:R-:W-:Y:S01]  /*17300*/  @!P4 IMAD.IADD R0, R0, 0x1, -R29.reuse ;  /* 0x000000010000c824 */ /* 0x100fe200078e0a1d */
[C---:B------:R-:W-:Y:S01]  /*17310*/  ISETP.GT.U32.AND P4, PT, R29.reuse, R16, PT ;  /* 0x000000101d00720c */ /* 0x040fe20003f84070 */
[--C-:B------:R-:W-:Y:S01]  /*17320*/  @!P5 IMAD.IADD R2, R2, 0x1, -R29.reuse ;  /* 0x000000010202d824 */ /* 0x100fe200078e0a1d */
[----:B------:R-:W-:Y:S01]  /*17330*/  ISETP.GT.U32.AND P5, PT, R29, R4, PT ;  /* 0x000000041d00720c */ /* 0x000fe20003fa4070 */
        /* <DEDUP_REMOVED lines=10> */
[--C-:B------:R-:W-:Y:S02]  /*173e0*/  @!P0 IMAD.IADD R5, R5, 0x1, -R29.reuse ;  /* 0x0000000105058824 */ /* 0x100fe400078e0a1d */
[----:B------:R-:W-:Y:S01]  /*173f0*/  @!P1 IMAD.IADD R6, R6, 0x1, -R29 ;  /* 0x0000000106069824 */ /* 0x000fe200078e0a1d */
[----:B------:R-:W-:Y:S04]  /*17400*/  STL [R1+0x4b8], R0 ;  /* 0x0004b80001007387 */ /* 0x000fe80000100800 */
[----:B------:R-:W-:Y:S04]  /*17410*/  STL [R1+0x4b0], R2 ;  /* 0x0004b00201007387 */ /* 0x000fe80000100800 */
[----:B------:R-:W-:Y:S04]  /*17420*/  STL [R1+0x4a8], R3 ;  /* 0x0004a80301007387 */ /* 0x000fe80000100800 */
[----:B------:R-:W-:Y:S04]  /*17430*/  STL [R1+0x494], R11 ;  /* 0x0004940b01007387 */ /* 0x000fe80000100800 */
[----:B------:R-:W-:Y:S04]  /*17440*/  STL [R1+0x49c], R12 ;  /* 0x00049c0c01007387 */ /* 0x000fe80000100800 */
[----:B------:R0:W-:Y:S01]  /*17450*/  STL [R1+0x4a0], R15 ;  /* 0x0004a00f01007387 */ /* 0x0001e20000100800 */
[----:B------:R-:W-:-:S03]  /*17460*/  IABS R27, R27 ;  /* 0x0000001b001b7213 */ /* 0x000fc60000000000 */
[----:B0-----:R-:W5:Y:S04]  /*17470*/  LDL.LU R15, [R1+0x464] ;  /* 0x00046400010f7983 */ /* 0x001f680000300800 */
[----:B------:R-:W5:Y:S04]  /*17480*/  LDL.LU R0, [R1+0x468] ;  /* 0x0004680001007983 */ /* 0x000f680000300800 */
[----:B------:R-:W5:Y:S04]  /*17490*/  LDL.LU R11, [R1+0x460] ;  /* 0x00046000010b7983 */ /* 0x000f680000300800 */
[----:B------:R-:W5:Y:S01]  /*174a0*/  LDL.LU R12, [R1+0x458] ;  /* 0x00045800010c7983 */ /* 0x000f620000300800 */
[----:B------:R-:W-:-:S04]  /*174b0*/  IMAD.HI.U32 R19, R28, R27, RZ ;  /* 0x0000001b1c137227 */ /* 0x000fc800078e00ff */
[----:B------:R-:W-:-:S04]  /*174c0*/  IMAD.MOV R19, RZ, RZ, -R19 ;  /* 0x000000ffff137224 */ /* 0x000fc800078e0a13 */
[C---:B------:R-:W-:Y:S01]  /*174d0*/  IMAD R27, R29.reuse, R19, R27 ;  /* 0x000000131d1b7224 */ /* 0x040fe200078e021b */
[C---:B--2---:R-:W-:Y:S02]  /*174e0*/  ISETP.GT.U32.AND P2, PT, R29.reuse, R14, PT ;  /* 0x0000000e1d00720c */ /* 0x044fe40003f44070 */
[C---:B---3--:R-:W-:Y:S02]  /*174f0*/  ISETP.GT.U32.AND P6, PT, R29.reuse, R25, PT ;  /* 0x000000191d00720c */ /* 0x048fe40003fc4070 */
[C---:B----4-:R-:W-:Y:S02]  /*17500*/  ISETP.GT.U32.AND P3, PT, R29.reuse, R7, PT ;  /* 0x000000071d00720c */ /* 0x050fe40003f64070 */
[----:B------:R-:W-:-:S09]  /*17510*/  ISETP.GT.U32.AND P4, PT, R29, R8, PT ;  /* 0x000000081d00720c */ /* 0x000fd20003f84070 */
[--C-:B------:R-:W-:Y:S01]  /*17520*/  @!P6 IMAD.IADD R25, R25, 0x1, -R29.reuse ;  /* 0x000000011919e824 */ /* 0x100fe200078e0a1d */
[C---:B------:R-:W-:Y:S02]  /*17530*/  ISETP.GT.U32.AND P6, PT, R29.reuse, R13, PT ;  /* 0x0000000d1d00720c */ /* 0x040fe40003fc4070 */
[----:B------:R-:W-:Y:S01]  /*17540*/  ISETP.GT.U32.AND P5, PT, R29, R9, PT ;  /* 0x000000091d00720c */ /* 0x000fe20003fa4070 */
[--C-:B------:R-:W-:Y:S01]  /*17550*/  @!P3 IMAD.IADD R7, R7, 0x1, -R29.reuse ;  /* 0x000000010707b824 */ /* 0x100fe200078e0a1d */
[C---:B------:R-:W-:Y:S01]  /*17560*/  ISETP.GT.U32.AND P3, PT, R29.reuse, R16, PT ;  /* 0x000000101d00720c */ /* 0x040fe20003f64070 */
        /* <DEDUP_REMOVED lines=8> */
[C---:B------:R-:W-:Y:S02]  /*175f0*/  ISETP.GT.U32.AND P0, PT, R29.reuse, R6, PT ;  /* 0x000000061d00720c */ /* 0x040fe40003f04070 */
[----:B------:R-:W-:Y:S01]  /*17600*/  ISETP.GT.U32.AND P1, PT, R29, R26, PT ;  /* 0x0000001a1d00720c */ /* 0x000fe20003f24070 */
[--C-:B------:R-:W-:Y:S01]  /*17610*/  @!P3 IMAD.IADD R16, R16, 0x1, -R29.reuse ;  /* 0x000000011010b824 */ /* 0x100fe200078e0a1d */
[----:B------:R0:W-:Y:S01]  /*17620*/  STL [R1+0x498], R13 ;  /* 0x0004980d01007387 */ /* 0x0001e20000100800 */
[----:B------:R-:W-:-:S02]  /*17630*/  @!P4 IMAD.IADD R4, R4, 0x1, -R29 ;  /* 0x000000010404c824 */ /* 0x000fc400078e0a1d */
[----:B------:R-:W-:-:S06]  /*17640*/  @!P5 IMAD.IADD R5, R5, 0x1, -R29 ;  /* 0x000000010505d824 */ /* 0x000fcc00078e0a1d */
[--C-:B------:R-:W-:Y:S01]  /*17650*/  @!P0 IMAD.IADD R6, R6, 0x1, -R29.reuse ;  /* 0x0000000106068824 */ /* 0x100fe200078e0a1d */
[----:B0-----:R-:W2:Y:S01]  /*17660*/  LDL.LU R13, [R1+0x444] ;  /* 0x00044400010d7983 */ /* 0x001ea20000300800 */
[--C-:B------:R-:W-:Y:S01]  /*17670*/  @!P1 IMAD.IADD R26, R26, 0x1, -R29.reuse ;  /* 0x000000011a1a9824 */ /* 0x100fe200078e0a1d */
[C---:B------:R-:W-:Y:S02]  /*17680*/  ISETP.GT.U32.AND P1, PT, R29.reuse, R14, PT ;  /* 0x0000000e1d00720c */ /* 0x040fe40003f24070 */
[----:B------:R0:W-:Y:S04]  /*17690*/  STL [R1+0x47c], R16 ;  /* 0x00047c1001007387 */ /* 0x0001e80000100800 */
[----:B0-----:R-:W3:Y:S07]  /*176a0*/  LDL.LU R16, [R1+0x44c] ;  /* 0x00044c0001107983 */ /* 0x001eee0000300800 */
[----:B------:R-:W-:Y:S01]  /*176b0*/  @!P1 IMAD.IADD R14, R14, 0x1, -R29 ;  /* 0x000000010e0e9824 */ /* 0x000fe200078e0a1d */
[----:B------:R0:W-:Y:S04]  /*176c0*/  STL [R1+0x484], R4 ;  /* 0x0004840401007387 */ /* 0x0001e80000100800 */
[----:B------:R-:W4:Y:S04]  /*176d0*/  LDL.LU R2, [R1+0x448] ;  /* 0x0004480001027983 */ /* 0x000f280000300800 */
[----:B------:R1:W-:Y:S04]  /*176e0*/  STL [R1+0x48c], R5 ;  /* 0x00048c0501007387 */ /* 0x0003e80000100800 */
[----:B------:R-:W3:Y:S04]  /*176f0*/  LDL.LU R3, [R1+0x42c] ;  /* 0x00042c0001037983 */ /* 0x000ee80000300800 */
[----:B0-----:R-:W3:Y:S04]  /*17700*/  LDL.LU R4, [R1+0x434] ;  /* 0x0004340001047983 */ /* 0x001ee80000300800 */
[----:B------:R0:W-:Y:S04]  /*17710*/  STL [R1+0x490], R6 ;  /* 0x0004900601007387 */ /* 0x0001e80000100800 */
[----:B-1----:R-:W3:Y:S04]  /*17720*/  LDL.LU R5, [R1+0x43c] ;  /* 0x00043c0001057983 */ /* 0x002ee80000300800 */
[----:B0-----:R-:W3:Y:S04]  /*17730*/  LDL.LU R6, [R1+0x440] ;  /* 0x0004400001067983 */ /* 0x001ee80000300800 */
[----:B------:R0:W-:Y:S04]  /*17740*/  STL [R1+0x488], R14 ;  /* 0x0004880e01007387 */ /* 0x0001e80000100800 */
[----:B0-----:R-:W3:Y:S04]  /*17750*/  LDL.LU R14, [R1+0x438] ;  /* 0x00043800010e7983 */ /* 0x001ee80000300800 */
[----:B------:R-:W3:Y:S01]  /*17760*/  LDL.LU R19, [R1+0x450] ;  /* 0x0004500001137983 */ /* 0x000ee20000300800 */
[----:B------:R-:W-:-:S02]  /*17770*/  ISETP.GT.U32.AND P2, PT, R29, R17, PT ;  /* 0x000000111d00720c */ /* 0x000fc40003f44070 */
[C---:B------:R-:W-:Y:S02]  /*17780*/  ISETP.GT.U32.AND P3, PT, R29.reuse, R7, PT ;  /* 0x000000071d00720c */ /* 0x040fe40003f64070 */
[----:B------:R-:W-:-:S09]  /*17790*/  ISETP.GT.U32.AND P4, PT, R29, R8, PT ;  /* 0x000000081d00720c */ /* 0x000fd20003f84070 */
[--C-:B------:R-:W-:Y:S01]  /*177a0*/  @!P2 IMAD.IADD R17, R17, 0x1, -R29.reuse ;  /* 0x000000011111a824 */ /* 0x100fe200078e0a1d */
[C---:B------:R-:W-:Y:S02]  /*177b0*/  ISETP.GT.U32.AND P2, PT, R29.reuse, R25, PT ;  /* 0x000000191d00720c */ /* 0x040fe40003f44070 */
[C---:B------:R-:W-:Y:S02]  /*177c0*/  ISETP.GT.U32.AND P5, PT, R29.reuse, R9, PT ;  /* 0x000000091d00720c */ /* 0x040fe40003fa4070 */
[----:B------:R-:W-:Y:S01]  /*177d0*/  ISETP.GT.U32.AND P6, PT, R29, R17, PT ;  /* 0x000000111d00720c */ /* 0x000fe20003fc4070 */
[--C-:B------:R-:W-:Y:S01]  /*177e0*/  @!P3 IMAD.IADD R7, R7, 0x1, -R29.reuse ;  /* 0x000000010707b824 */ /* 0x100fe200078e0a1d */
[C---:B-----5:R-:W-:Y:S01]  /*177f0*/  ISETP.GT.U32.AND P3, PT, R29.reuse, R0, PT ;  /* 0x000000001d00720c */ /* 0x060fe20003f64070 */
[----:B------:R-:W-:Y:S01]  /*17800*/  @!P4 IMAD.IADD R8, R8, 0x1, -R29 ;  /* 0x000000010808c824 */ /* 0x000fe200078e0a1d */
[----:B------:R-:W-:-:S05]  /*17810*/  ISETP.GT.U32.AND P4, PT, R29, R11, PT ;  /* 0x0000000b1d00720c */ /* 0x000fca0003f84070 */
[--C-:B------:R-:W-:Y:S01]  /*17820*/  @!P2 IMAD.IADD R25, R25, 0x1, -R29.reuse ;  /* 0x000000011919a824 */ /* 0x100fe200078e0a1d */
[C---:B------:R-:W-:Y:S02]  /*17830*/  ISETP.GT.U32.AND P2, PT, R29.reuse, R15, PT ;  /* 0x0000000f1d00720c */ /* 0x040fe40003f44070 */
[----:B------:R-:W-:Y:S01]  /*17840*/  ISETP.GT.U32.AND P0, PT, R29, R10, PT ;  /* 0x0000000a1d00720c */ /* 0x000fe20003f04070 */
[--C-:B------:R-:W-:Y:S01]  /*17850*/  @!P5 IMAD.IADD R9, R9, 0x1, -R29.reuse ;  /* 0x000000010909d824 */ /* 0x100fe200078e0a1d */
[----:B------:R-:W-:Y:S01]  /*17860*/  ISETP.GT.U32.AND P5, PT, R29, R12, PT ;  /* 0x0000000c1d00720c */ /* 0x000fe20003fa4070 */
[--C-:B------:R-:W-:Y:S01]  /*17870*/  @!P6 IMAD.IADD R17, R17, 0x1, -R29.reuse ;  /* 0x000000011111e824 */ /* 0x100fe200078e0a1d */
[----:B------:R-:W-:Y:S01]  /*17880*/  ISETP.GT.U32.AND P1, PT, R29, R26, PT ;  /* 0x0000001a1d00720c */ /* 0x000fe20003f24070 */
[--C-:B------:R-:W-:Y:S02]  /*17890*/  @!P3 IMAD.IADD R0, R0, 0x1, -R29.reuse ;  /* 0x000000010000b824 */ /* 0x100fe400078e0a1d */
[----:B------:R-:W-:-:S04]  /*178a0*/  @!P4 IMAD.IADD R11, R11, 0x1, -R29 ;  /* 0x000000010b0bc824 */ /* 0x000fc800078e0a1d */
[--C-:B------:R-:W-:Y:S02]  /*178b0*/  @!P2 IMAD.IADD R15, R15, 0x1, -R29.reuse ;  /* 0x000000010f0fa824 */ /* 0x100fe400078e0a1d */
[--C-:B------:R-:W-:Y:S01]  /*178c0*/  @!P0 IMAD.IADD R10, R10, 0x1, -R29.reuse ;  /* 0x000000010a0a8824 */ /* 0x100fe200078e0a1d */
[----:B------:R-:W-:Y:S01]  /*178d0*/  STL [R1+0x3584], R27 ;  /* 0x0035841b01007387 */ /* 0x000fe20000100800 */
[--C-:B------:R-:W-:Y:S02]  /*178e0*/  @!P5 IMAD.IADD R12, R12, 0x1, -R29.reuse ;  /* 0x000000010c0cd824 */ /* 0x100fe400078e0a1d */
[----:B------:R-:W-:Y:S01]  /*178f0*/  @!P1 IMAD.IADD R26, R26, 0x1, -R29 ;  /* 0x000000011a1a9824 */ /* 0x000fe200078e0a1d */
[----:B------:R0:W-:Y:S04]  /*17900*/  STL [R1+0x480], R25 ;  /* 0x0004801901007387 */ /* 0x0001e80000100800 */
[----:B0-----:R-:W5:Y:S04]  /*17910*/  LDL.LU R25, [R1+0x3590] ;  /* 0x0035900001197983 */ /* 0x001f680000300800 */
[----:B------:R-:W-:Y:S04]  /*17920*/  STL [R1+0x46c], R7 ;  /* 0x00046c0701007387 */ /* 0x000fe80000100800 */
[----:B------:R-:W-:Y:S04]  /*17930*/  STL [R1+0x474], R8 ;  /* 0x0004740801007387 */ /* 0x000fe80000100800 */
[----:B------:R-:W-:Y:S04]  /*17940*/  STL [R1+0x478], R9 ;  /* 0x0004780901007387 */ /* 0x000fe80000100800 */
[----:B------:R0:W-:Y:S04]  /*17950*/  STL [R1+0x454], R26 ;  /* 0x0004541a01007387 */ /* 0x0001e80000100800 */
[----:B------:R-:W-:Y:S04]  /*17960*/  STL [R1+0x470], R10 ;  /* 0x0004700a01007387 */ /* 0x000fe80000100800 */
[----:B0-----:R-:W5:Y:S04]  /*17970*/  LDL R26, [R1+0x2af0] ;  /* 0x002af000011a7983 */ /* 0x001f680000100800 */
[----:B------:R0:W-:Y:S02]  /*17980*/  STL [R1+0x45c], R17 ;  /* 0x00045c1101007387 */ /* 0x0001e40000100800 */
[----:B0-----:R-:W-:-:S02]  /*17990*/  IMAD.MOV.U32 R17, RZ, RZ, R18 ;  /* 0x000000ffff117224 */ /* 0x001fc400078e0012 */
[----:B------:R-:W5:Y:S04]  /*179a0*/  LDL.LU R18, [R1+0x430] ;  /* 0x0004300001127983 */ /* 0x000f680000300800 */
[----:B------:R-:W5:Y:S04]  /*179b0*/  LDL.LU R7, [R1+0x41c] ;  /* 0x00041c0001077983 */ /* 0x000f680000300800 */
[----:B------:R-:W5:Y:S04]  /*179c0*/  LDL.LU R8, [R1+0x424] ;  /* 0x0004240001087983 */ /* 0x000f680000300800 */
[----:B------:R-:W5:Y:S04]  /*179d0*/  LDL.LU R9, [R1+0x428] ;  /* 0x0004280001097983 */ /* 0x000f680000300800 */
[----:B------:R-:W5:Y:S01]  /*179e0*/  LDL.LU R10, [R1+0x420] ;  /* 0x00042000010a7983 */ /* 0x000f620000300800 */
[----:B--2---:R-:W-:-:S02]  /*179f0*/  ISETP.GT.U32.AND P0, PT, R29, R13, PT ;  /* 0x0000000d1d00720c */ /* 0x004fc40003f04070 */
[C---:B----4-:R-:W-:Y:S02]  /*17a00*/  ISETP.GT.U32.AND P2, PT, R29.reuse, R2, PT ;  /* 0x000000021d00720c */ /* 0x050fe40003f44070 */
[C---:B---3--:R-:W-:Y:S02]  /*17a10*/  ISETP.GT.U32.AND P3, PT, R29.reuse, R3, PT ;  /* 0x000000031d00720c */ /* 0x048fe40003f64070 */
[----:B------:R-:W-:-:S09]  /*17a20*/  ISETP.GT.U32.AND P4, PT, R29, R4, PT ;  /* 0x000000041d00720c */ /* 0x000fd20003f84070 */
[--C-:B------:R-:W-:Y:S01]  /*17a30*/  @!P2 IMAD.IADD R2, R2, 0x1, -R29.reuse ;  /* 0x000000010202a824 */ /* 0x100fe200078e0a1d */
[C---:B------:R-:W-:Y:S02]  /*17a40*/  ISETP.GT.U32.AND P2, PT, R29.reuse, R0, PT ;  /* 0x000000001d00720c */ /* 0x040fe40003f44070 */
[----:B------:R-:W-:Y:S01]  /*17a50*/  ISETP.GT.U32.AND P5, PT, R29, R5, PT ;  /* 0x000000051d00720c */ /* 0x000fe20003fa4070 */
[--C-:B------:R-:W-:Y:S01]  /*17a60*/  @!P3 IMAD.IADD R3, R3, 0x1, -R29.reuse ;  /* 0x000000010303b824 */ /* 0x100fe200078e0a1d */
[C---:B------:R-:W-:Y:S01]  /*17a70*/  ISETP.GT.U32.AND P3, PT, R29.reuse, R11, PT ;  /* 0x0000000b1d00720c */ /* 0x040fe20003f64070 */
[--C-:B------:R-:W-:Y:S01]  /*17a80*/  @!P4 IMAD.IADD R4, R4, 0x1, -R29.reuse ;  /* 0x000000010404c824 */ /* 0x100fe200078e0a1d */
[C---:B------:R-:W-:Y:S02]  /*17a90*/  ISETP.GT.U32.AND P6, PT, R29.reuse, R19, PT ;  /* 0x000000131d00720c */ /* 0x040fe40003fc4070 */
[----:B------:R-:W-:Y:S01]  /*17aa0*/  ISETP.GT.U32.AND P4, PT, R29, R12, PT ;  /* 0x0000000c1d00720c */ /* 0x000fe20003f84070 */
[----:B------:R-:W-:-:S10]  /*17ab0*/  @!P0 IMAD.IADD R13, R13, 0x1, -R29 ;  /* 0x000000010d0d8824 */ /* 0x000fd400078e0a1d */
[--C-:B------:R-:W-:Y:S01]  /*17ac0*/  @!P6 IMAD.IADD R19, R19, 0x1, -R29.reuse ;  /* 0x000000011313e824 */ /* 0x100fe200078e0a1d */
[----:B------:R-:W-:Y:S01]  /*17ad0*/  ISETP.GT.U32.AND P6, PT, R29, R15, PT ;  /* 0x0000000f1d00720c */ /* 0x000fe20003fc4070 */
[--C-:B------:R-:W-:Y:S01]  /*17ae0*/  @!P5 IMAD.IADD R5, R5, 0x1, -R29.reuse ;  /* 0x000000010505d824 */ /* 0x100fe200078e0a1d */
[----:B------:R-:W-:Y:S01]  /*17af0*/  ISETP.GT.U32.AND P5, PT, R29, R13, PT ;  /* 0x0000000d1d00720c */ /* 0x000fe20003fa4070 */
[--C-:B------:R-:W-:Y:S02]  /*17b00*/  @!P2 IMAD.IADD R0, R0, 0x1, -R29.reuse ;  /* 0x000000010000a824 */ /* 0x100fe400078e0a1d */
[--C-:B------:R-:W-:Y:S02]  /*17b10*/  @!P3 IMAD.IADD R11, R11, 0x1, -R29.reuse ;  /* 0x000000010b0bb824 */ /* 0x100fe400078e0a1d */
[----:B------:R-:W-:-:S06]  /*17b20*/  @!P4 IMAD.IADD R12, R12, 0x1, -R29 ;  /* 0x000000010c0cc824 */ /* 0x000fcc00078e0a1d */
[----:B------:R-:W-:-:S05]  /*17b30*/  @!P6 IMAD.IADD R15, R15, 0x1, -R29 ;  /* 0x000000010f0fe824 */ /* 0x000fca00078e0a1d */
[----:B------:R0:W-:Y:S01]  /*17b40*/  STL [R1+0x464], R15 ;  /* 0x0004640f01007387 */ /* 0x0001e20000100800 */
[----:B------:R-:W-:-:S03]  /*17b50*/  @!P5 IMAD.IADD R13, R13, 0x1, -R29 ;  /* 0x000000010d0dd824 */ /* 0x000fc600078e0a1d */
[----:B0-----:R-:W2:Y:S04]  /*17b60*/  LDL.LU R15, [R1+0x404] ;  /* 0x00040400010f7983 */ /* 0x001ea80000300800 */
[----:B------:R0:W-:Y:S04]  /*17b70*/  STL [R1+0x468], R0 ;  /* 0x0004680001007387 */ /* 0x0001e80000100800 */
[----:B------:R-:W3:Y:S04]  /*17b80*/  LDL.LU R27, [R1+0x40c] ;  /* 0x00040c00011b7983 */ /* 0x000ee80000300800 */
[----:B------:R1:W-:Y:S04]  /*17b90*/  STL [R1+0x460], R11 ;  /* 0x0004600b01007387 */ /* 0x0003e80000100800 */
[----:B0-----:R-:W4:Y:S04]  /*17ba0*/  LDL.LU R0, [R1+0x414] ;  /* 0x0004140001007983 */ /* 0x001f280000300800 */
[----:B------:R0:W-:Y:S04]  /*17bb0*/  STL [R1+0x458], R12 ;  /* 0x0004580c01007387 */ /* 0x0001e80000100800 */
[----:B-1----:R-:W2:Y:S04]  /*17bc0*/  LDL.LU R11, [R1+0x418] ;  /* 0x00041800010b7983 */ /* 0x002ea80000300800 */
[----:B0-----:R-:W2:Y:S04]  /*17bd0*/  LDL.LU R12, [R1+0x410] ;  /* 0x00041000010c7983 */ /* 0x001ea80000300800 */
[----:B------:R0:W-:Y:S04]  /*17be0*/  STL [R1+0x444], R13 ;  /* 0x0004440d01007387 */ /* 0x0001e80000100800 */
[----:B0-----:R-:W2:Y:S01]  /*17bf0*/  LDL.LU R13, [R1+0x408] ;  /* 0x00040800010d7983 */ /* 0x001ea20000300800 */
[----:B------:R-:W-:-:S02]  /*17c00*/  ISETP.GT.U32.AND P1, PT, R29, R16, PT ;  /* 0x000000101d00720c */ /* 0x000fc40003f24070 */
[----:B------:R-:W-:-:S11]  /*17c10*/  ISETP.GT.U32.AND P0, PT, R29, R6, PT ;  /* 0x000000061d00720c */ /* 0x000fd60003f04070 */
[--C-:B------:R-:W-:Y:S01]  /*17c20*/  @!P1 IMAD.IADD R16, R16, 0x1, -R29.reuse ;  /* 0x0000000110109824 */ /* 0x100fe200078e0a1d */
[C---:B------:R-:W-:Y:S01]  /*17c30*/  ISETP.GT.U32.AND P1, PT, R29.reuse, R14, PT ;  /* 0x0000000e1d00720c */ /* 0x040fe20003f24070 */
[----:B------:R-:W-:Y:S01]  /*17c40*/  @!P0 IMAD.IADD R6, R6, 0x1, -R29 ;  /* 0x0000000106068824 */ /* 0x000fe200078e0a1d */
[C---:B------:R-:W-:Y:S02]  /*17c50*/  ISETP.GT.U32.AND P2, PT, R29.reuse, R2, PT ;  /* 0x000000021d00720c */ /* 0x040fe40003f44070 */
[C---:B------:R-:W-:Y:S02]  /*17c60*/  ISETP.GT.U32.AND P0, PT, R29.reuse, R16, PT ;  /* 0x000000101d00720c */ /* 0x040fe40003f04070 */
[----:B------:R-:W-:-:S07]  /*17c70*/  ISETP.GT.U32.AND P3, PT, R29, R3, PT ;  /* 0x000000031d00720c */ /* 0x000fce0003f64070 */
[--C-:B------:R-:W-:Y:S01]  /*17c80*/  @!P1 IMAD.IADD R14, R14, 0x1, -R29.reuse ;  /* 0x000000010e0e9824 */ /* 0x100fe200078e0a1d */
[C---:B------:R-:W-:Y:S02]  /*17c90*/  ISETP.GT.U32.AND P1, PT, R29.reuse, R19, PT ;  /* 0x000000131d00720c */ /* 0x040fe40003f24070 */
[C---:B------:R-:W-:Y:S01]  /*17ca0*/  ISETP.GT.U32.AND P4, PT, R29.reuse, R4, PT ;  /* 0x000000041d00720c */ /* 0x040fe20003f84070 */
[--C-:B------:R-:W-:Y:S01]  /*17cb0*/  @!P0 IMAD.IADD R16, R16, 0x1, -R29.reuse ;  /* 0x0000000110108824 */ /* 0x100fe200078e0a1d */
[C---:B------:R-:W-:Y:S01]  /*17cc0*/  ISETP.GT.U32.AND P6, PT, R29.reuse, R14, PT ;  /* 0x0000000e1d00720c */ /* 0x040fe20003fc4070 */
[--C-:B------:R-:W-:Y:S01]  /*17cd0*/  @!P2 IMAD.IADD R2, R2, 0x1, -R29.reuse ;  /* 0x000000010202a824 */ /* 0x100fe200078e0a1d */
[----:B-----5:R-:W-:Y:S01]  /*17ce0*/  ISETP.GT.U32.AND P2, PT, R29, R7, PT ;  /* 0x000000071d00720c */ /* 0x020fe20003f44070 */
[----:B------:R-:W-:Y:S01]  /*17cf0*/  @!P3 IMAD.IADD R3, R3, 0x1, -R29 ;  /* 0x000000010303b824 */ /* 0x000fe200078e0a1d */
[----:B------:R0:W-:Y:S01]  /*17d00*/  STL [R1+0x44c], R16 ;  /* 0x00044c1001007387 */ /* 0x0001e20000100800 */
[----:B------:R-:W-:-:S04]  /*17d10*/  ISETP.GT.U32.AND P3, PT, R29, R8, PT ;  /* 0x000000081d00720c */ /* 0x000fc80003f64070 */
[--C-:B------:R-:W-:Y:S01]  /*17d20*/  @!P1 IMAD.IADD R19, R19, 0x1, -R29.reuse ;  /* 0x0000000113139824 */ /* 0x100fe200078e0a1d */
[C---:B------:R-:W-:Y:S02]  /*17d30*/  ISETP.GT.U32.AND P1, PT, R29.reuse, R18, PT ;  /* 0x000000121d00720c */ /* 0x040fe40003f24070 */
[C---:B------:R-:W-:Y:S01]  /*17d40*/  ISETP.GT.U32.AND P5, PT, R29.reuse, R5, PT ;  /* 0x000000051d00720c */ /* 0x040fe20003fa4070 */
[----:B0-----:R-:W5:Y:S01]  /*17d50*/  LDL.LU R16, [R1+0x3f4] ;  /* 0x0003f40001107983 */ /* 0x001f620000300800 */
[--C-:B------:R-:W-:Y:S01]  /*17d60*/  @!P4 IMAD.IADD R4, R4, 0x1, -R29.reuse ;  /* 0x000000010404c824 */ /* 0x100fe200078e0a1d */
[C---:B------:R-:W-:Y:S01]  /*17d70*/  ISETP.GT.U32.AND P4, PT, R29.reuse, R9, PT ;  /* 0x000000091d00720c */ /* 0x040fe20003f84070 */
[--C-:B------:R-:W-:Y:S01]  /*17d80*/  @!P6 IMAD.IADD R14, R14, 0x1, -R29.reuse ;  /* 0x000000010e0ee824 */ /* 0x100fe200078e0a1d */
[----:B------:R-:W-:Y:S01]  /*17d90*/  ISETP.GT.U32.AND P0, PT, R29, R6, PT ;  /* 0x000000061d00720c */ /* 0x000fe20003f04070 */
[----:B------:R-:W-:-:S05]  /*17da0*/  @!P2 IMAD.IADD R7, R7, 0x1, -R29 ;  /* 0x000000010707a824 */ /* 0x000fca00078e0a1d */
[--C-:B------:R-:W-:Y:S02]  /*17db0*/  @!P1 IMAD.IADD R18, R18, 0x1, -R29.reuse ;  /* 0x0000000112129824 */ /* 0x100fe400078e0a1d */
[--C-:B------:R-:W-:Y:S02]  /*17dc0*/  @!P3 IMAD.IADD R8, R8, 0x1, -R29.reuse ;  /* 0x000000010808b824 */ /* 0x100fe400078e0a1d */
[--C-:B------:R-:W-:Y:S01]  /*17dd0*/  @!P5 IMAD.IADD R5, R5, 0x1, -R29.reuse ;  /* 0x000000010505d824 */ /* 0x100fe200078e0a1d */
[----:B------:R-:W-:Y:S01]  /*17de0*/  ISETP.GT.U32.AND P5, PT, R29, R10, PT ;  /* 0x0000000a1d00720c */ /* 0x000fe20003fa4070 */
[--C-:B------:R-:W-:Y:S01]  /*17df0*/  @!P4 IMAD.IADD R9, R9, 0x1, -R29.reuse ;  /* 0x000000010909c824 */ /* 0x100fe200078e0a1d */
[----:B------:R-:W-:Y:S01]  /*17e00*/  STL [R1+0x450], R19 ;  /* 0x0004501301007387 */ /* 0x000fe20000100800 */
[----:B------:R-:W-:-:S03]  /*17e10*/  @!P0 IMAD.IADD R6, R6, 0x1, -R29 ;  /* 0x0000000106068824 */ /* 0x000fc600078e0a1d */
[----:B------:R-:W-:Y:S04]  /*17e20*/  STL [R1+0x448], R2 ;  /* 0x0004480201007387 */ /* 0x000fe80000100800 */
[----:B------:R-:W-:Y:S04]  /*17e30*/  STL [R1+0x42c], R3 ;  /* 0x00042c0301007387 */ /* 0x000fe80000100800 */
[----:B------:R-:W-:Y:S01]  /*17e40*/  STL [R1+0x434], R4 ;  /* 0x0004340401007387 */ /* 0x000fe20000100800 */
[----:B------:R-:W-:-:S03]  /*17e50*/  @!P5 IMAD.IADD R10, R10, 0x1, -R29 ;  /* 0x000000010a0ad824 */ /* 0x000fc600078e0a1d */
        /* <DEDUP_REMOVED lines=9> */
[----:B---3--:R-:W-:-:S02]  /*17ef0*/  ISETP.GT.U32.AND P6, PT, R29, R27, PT ;  /* 0x0000001b1d00720c */ /* 0x008fc40003fc4070 */
[C---:B----4-:R-:W-:Y:S02]  /*17f00*/  ISETP.GT.U32.AND P1, PT, R29.reuse, R0, PT ;  /* 0x000000001d00720c */ /* 0x050fe40003f24070 */
[C---:B--2---:R-:W-:Y:S02]  /*17f10*/  ISETP.GT.U32.AND P2, PT, R29.reuse, R11, PT ;  /* 0x0000000b1d00720c */ /* 0x044fe40003f44070 */
[----:B------:R-:W-:-:S07]  /*17f20*/  ISETP.GT.U32.AND P3, PT, R29, R12, PT ;  /* 0x0000000c1d00720c */ /* 0x000fce0003f64070 */
[--C-:B------:R-:W-:Y:S01]  /*17f30*/  @!P6 IMAD.IADD R27, R27, 0x1, -R29.reuse ;  /* 0x000000011b1be824 */ /* 0x100fe200078e0a1d */
[C---:B------:R-:W-:Y:S01]  /*17f40*/  ISETP.GT.U32.AND P6, PT, R29.reuse, R18, PT ;  /* 0x000000121d00720c */ /* 0x040fe20003fc4070 */
[--C-:B------:R-:W-:Y:S01]  /*17f50*/  @!P1 IMAD.IADD R0, R0, 0x1, -R29.reuse ;  /* 0x0000000100009824 */ /* 0x100fe200078e0a1d */
[----:B------:R-:W-:Y:S01]  /*17f60*/  ISETP.GT.U32.AND P1, PT, R29, R7, PT ;  /* 0x000000071d00720c */ /* 0x000fe20003f24070 */
[--C-:B------:R-:W-:Y:S01]  /*17f70*/  @!P2 IMAD.IADD R11, R11, 0x1, -R29.reuse ;  /* 0x000000010b0ba824 */ /* 0x100fe200078e0a1d */
[C---:B------:R-:W-:Y:S02]  /*17f80*/  ISETP.GT.U32.AND P2, PT, R29.reuse, R8, PT ;  /* 0x000000081d00720c */ /* 0x040fe40003f44070 */
[C---:B------:R-:W-:Y:S01]  /*17f90*/  ISETP.GT.U32.AND P4, PT, R29.reuse, R13, PT ;  /* 0x0000000d1d00720c */ /* 0x040fe20003f84070 */
[----:B------:R-:W-:Y:S01]  /*17fa0*/  @!P3 IMAD.IADD R12, R12, 0x1, -R29 ;  /* 0x000000010c0cb824 */ /* 0x000fe200078e0a1d */
[----:B------:R-:W-:-:S05]  /*17fb0*/  ISETP.GT.U32.AND P3, PT, R29, R9, PT ;  /* 0x000000091d00720c */ /* 0x000fca0003f64070 */
[--C-:B------:R-:W-:Y:S02]  /*17fc0*/  @!P6 IMAD.IADD R18, R18, 0x1, -R29.reuse ;  /* 0x000000011212e824 */ /* 0x100fe400078e0a1d */
[--C-:B------:R-:W-:Y:S02]  /*17fd0*/  @!P1 IMAD.IADD R7, R7, 0x1, -R29.reuse ;  /* 0x0000000107079824 */ /* 0x100fe400078e0a1d */
[--C-:B------:R-:W-:Y:S02]  /*17fe0*/  @!P2 IMAD.IADD R8, R8, 0x1, -R29.reuse ;  /* 0x000000010808a824 */ /* 0x100fe400078e0a1d */
[--C-:B------:R-:W-:Y:S01]  /*17ff0*/  @!P4 IMAD.IADD R13, R13, 0x1, -R29.reuse ;  /* 0x000000010d0dc824 */ /* 0x100fe200078e0a1d */
[----:B------:R-:W-:Y:S01]  /*18000*/  ISETP.GT.U32.AND P4, PT, R29, R10, PT ;  /* 0x0000000a1d00720c */ /* 0x000fe20003f84070 */
[----:B------:R0:W-:Y:S01]  /*18010*/  STL [R1+0x430], R18 ;  /* 0x0004301201007387 */ /* 0x0001e20000100800 */
[----:B------:R-:W-:-:S03]  /*18020*/  @!P3 IMAD.IADD R9, R9, 0x1, -R29 ;  /* 0x000000010909b824 */ /* 0x000fc600078e0a1d */
[----:B0-----:R-:W2:Y:S04]  /*18030*/  LDL.LU R18, [R1+0x3f0] ;  /* 0x0003f00001127983 */ /* 0x001ea80000300800 */
[----:B------:R0:W-:Y:S04]  /*18040*/  STL [R1+0x41c], R7 ;  /* 0x00041c0701007387 */ /* 0x0001e80000100800 */
[----:B------:R-:W-:Y:S01]  /*18050*/  @!P4 IMAD.IADD R10, R10, 0x1, -R29 ;  /* 0x000000010a0ac824 */ /* 0x000fe200078e0a1d */
[----:B------:R1:W-:Y:S04]  /*18060*/  STL [R1+0x424], R8 ;  /* 0x0004240801007387 */ /* 0x0003e80000100800 */
[----:B------:R-:W3:Y:S04]  /*18070*/  LDL.LU R2, [R1+0x3e0] ;  /* 0x0003e00001027983 */ /* 0x000ee80000300800 */
[----:B------:R4:W-:Y:S04]  /*18080*/  STL [R1+0x428], R9 ;  /* 0x0004280901007387 */ /* 0x0009e80000100800 */
[----:B0-----:R-:W2:Y:S04]  /*18090*/  LDL.LU R7, [R1+0x3cc] ;  /* 0x0003cc0001077983 */ /* 0x001ea80000300800 */
[----:B-1----:R-:W2:Y:S04]  /*180a0*/  LDL.LU R8, [R1+0x3d4] ;  /* 0x0003d40001087983 */ /* 0x002ea80000300800 */
[----:B------:R0:W-:Y:S04]  /*180b0*/  STL [R1+0x420], R10 ;  /* 0x0004200a01007387 */ /* 0x0001e80000100800 */
[----:B----4-:R-:W4:Y:S01]  /*180c0*/  LDL.LU R9, [R1+0x3d8] ;  /* 0x0003d80001097983 */ /* 0x010f220000300800 */
[----:B------:R-:W-:-:S02]  /*180d0*/  ISETP.GT.U32.AND P0, PT, R29, R15, PT ;  /* 0x0000000f1d00720c */ /* 0x000fc40003f04070 */
[C---:B-----5:R-:W-:Y:S02]  /*180e0*/  ISETP.GT.U32.AND P5, PT, R29.reuse, R16, PT ;  /* 0x000000101d00720c */ /* 0x060fe40003fa4070 */
[----:B------:R-:W-:Y:S01]  /*180f0*/  ISETP.GT.U32.AND P1, PT, R29, R0, PT ;  /* 0x000000001d00720c */ /* 0x000fe20003f24070 */
[----:B0-----:R-:W5:Y:S08]  /*18100*/  LDL.LU R10, [R1+0x3d0] ;  /* 0x0003d000010a7983 */ /* 0x001f700000300800 */
[--C-:B------:R-:W-:Y:S01]  /*18110*/  @!P0 IMAD.IADD R15, R15, 0x1, -R29.reuse ;  /* 0x000000010f0f8824 */ /* 0x100fe200078e0a1d */
[----:B------:R-:W-:Y:S01]  /*18120*/  ISETP.GT.U32.AND P0, PT, R29, R25, PT ;  /* 0x000000191d00720c */ /* 0x000fe20003f04070 */
[----:B------:R-:W-:-:S03]  /*18130*/  @!P5 IMAD.IADD R16, R16, 0x1, -R29 ;  /* 0x000000011010d824 */ /* 0x000fc600078e0a1d */
        /* <DEDUP_REMOVED lines=9> */
[----:B------:R-:W-:Y:S01]  /*181d0*/  ISETP.GT.U32.AND P5, PT, R29, R16, PT ;  /* 0x000000101d00720c */ /* 0x000fe20003fa4070 */
[--C-:B------:R-:W-:Y:S01]  /*181e0*/  @!P2 IMAD.IADD R11, R11, 0x1, -R29.reuse ;  /* 0x000000010b0ba824 */ /* 0x100fe200078e0a1d */
[----:B------:R0:W-:Y:S03]  /*181f0*/  STL [R1+0x404], R15 ;  /* 0x0004040f01007387 */ /* 0x0001e60000100800 */
[----:B------:R-:W-:Y:S01]  /*18200*/  @!P0 IMAD.IADD R27, R27, 0x1, -R29 ;  /* 0x000000011b1b8824 */ /* 0x000fe200078e0a1d */
[----:B------:R-:W-:-:S02]  /*18210*/  ISETP.GT.U32.AND P0, PT, R29, R17, PT ;  /* 0x000000111d00720c */ /* 0x000fc40003f04070 */
[C---:B------:R-:W-:Y:S02]  /*18220*/  ISETP.GT.U32.AND P1, PT, R29.reuse, R3, PT ;  /* 0x000000031d00720c */ /* 0x040fe40003f24070 */
[----:B------:R-:W-:Y:S01]  /*18230*/  ISETP.GT.U32.AND P2, PT, R29, R4, PT ;  /* 0x000000041d00720c */ /* 0x000fe20003f44070 */
[----:B0-----:R-:W5:Y:S01]  /*18240*/  LDL.LU R15, [R1+0x3b4] ;  /* 0x0003b400010f7983 */ /* 0x001f620000300800 */
[--C-:B------:R-:W-:Y:S01]  /*18250*/  @!P6 IMAD.IADD R25, R25, 0x1, -R29.reuse ;  /* 0x000000011919e824 */ /* 0x100fe200078e0a1d */
[C---:B------:R-:W-:Y:S01]  /*18260*/  ISETP.GT.U32.AND P6, PT, R29.reuse, R14, PT ;  /* 0x0000000e1d00720c */ /* 0x040fe20003fc4070 */
[--C-:B------:R-:W-:Y:S01]  /*18270*/  @!P3 IMAD.IADD R12, R12, 0x1, -R29.reuse ;  /* 0x000000010c0cb824 */ /* 0x100fe200078e0a1d */
[----:B------:R-:W-:Y:S01]  /*18280*/  ISETP.GT.U32.AND P3, PT, R29, R5, PT ;  /* 0x000000051d00720c */ /* 0x000fe20003f64070 */
[--C-:B------:R-:W-:Y:S01]  /*18290*/  @!P4 IMAD.IADD R13, R13, 0x1, -R29.reuse ;  /* 0x000000010d0dc824 */ /* 0x100fe200078e0a1d */
[----:B------:R-:W-:Y:S02]  /*182a0*/  STL [R1+0x40c], R27 ;  /* 0x00040c1b01007387 */ /* 0x000fe40000100800 */
[----:B------:R-:W-:-:S02]  /*182b0*/  @!P0 IMAD.IADD R17, R17, 0x1, -R29 ;  /* 0x0000000111118824 */ /* 0x000fc400078e0a1d */
[--C-:B------:R-:W-:Y:S01]  /*182c0*/  @!P5 IMAD.IADD R16, R16, 0x1, -R29.reuse ;  /* 0x000000011010d824 */ /* 0x100fe200078e0a1d */
[----:B------:R-:W-:Y:S01]  /*182d0*/  STL [R1+0x414], R0 ;  /* 0x0004140001007387 */ /* 0x000fe20000100800 */
[--C-:B------:R-:W-:Y:S02]  /*182e0*/  @!P1 IMAD.IADD R3, R3, 0x1, -R29.reuse ;  /* 0x0000000103039824 */ /* 0x100fe400078e0a1d */
[----:B------:R-:W-:Y:S01]  /*182f0*/  @!P2 IMAD.IADD R4, R4, 0x1, -R29 ;  /* 0x000000010404a824 */ /* 0x000fe200078e0a1d */
[----:B------:R-:W-:Y:S01]  /*18300*/  STL [R1+0x418], R11 ;  /* 0x0004180b01007387 */ /* 0x000fe20000100800 */
[----:B------:R-:W-:-:S03]  /*18310*/  ISETP.GT.U32.AND P4, PT, R29, R6, PT ;  /* 0x000000061d00720c */ /* 0x000fc60003f84070 */
[----:B------:R-:W-:Y:S01]  /*18320*/  STL [R1+0x410], R12 ;  /* 0x0004100c01007387 */ /* 0x000fe20000100800 */
[----:B------:R-:W-:-:S03]  /*18330*/  @!P6 IMAD.IADD R14, R14, 0x1, -R29 ;  /* 0x000000010e0ee824 */ /* 0x000fc600078e0a1d */
[----:B------:R-:W-:Y:S01]  /*18340*/  STL [R1+0x408], R13 ;  /* 0x0004080d01007387 */ /* 0x000fe20000100800 */
[----:B------:R-:W-:-:S03]  /*18350*/  @!P3 IMAD.IADD R5, R5, 0x1, -R29 ;  /* 0x000000010505b824 */ /* 0x000fc600078e0a1d */
[----:B------:R0:W-:Y:S04]  /*18360*/  STL [R1+0x3fc], R25 ;  /* 0x0003fc1901007387 */ /* 0x0001e80000100800 */
[----:B------:R1:W-:Y:S01]  /*18370*/  STL [R1+0x3f4], R16 ;  /* 0x0003f41001007387 */ /* 0x0003e20000100800 */
[----:B------:R-:W-:-:S03]  /*18380*/  IABS R26, R26 ;  /* 0x0000001a001a7213 */ /* 0x000fc60000000000 */
[----:B0-----:R-:W5:Y:S04]  /*18390*/  LDL R25, [R1+0x2af4] ;  /* 0x002af40001197983 */ /* 0x001f680000100800 */
[----:B-1----:R-:W5:Y:S04]  /*183a0*/  LDL.LU R16, [R1+0x3bc] ;  /* 0x0003bc0001107983 */ /* 0x002f680000300800 */
[----:B------:R-:W5:Y:S04]  /*183b0*/  LDL.LU R11, [R1+0x3c4] ;  /* 0x0003c400010b7983 */ /* 0x000f680000300800 */
[----:B------:R-:W5:Y:S04]  /*183c0*/  LDL.LU R12, [R1+0x3c8] ;  /* 0x0003c800010c7983 */ /* 0x000f680000300800 */
[----:B------:R-:W5:Y:S04]  /*183d0*/  LDL.LU R13, [R1+0x3c0] ;  /* 0x0003c000010d7983 */ /* 0x000f680000300800 */
        /* <DEDUP_REMOVED lines=9> */
[----:B0-----:R-:W5:Y:S04]  /*18470*/  LDL.LU R14, [R1+0x3b8] ;  /* 0x0003b800010e7983 */ /* 0x001f680000300800 */
[----:B------:R0:W-:Y:S04]  /*18480*/  STL [R1+0x400], R17 ;  /* 0x0004001101007387 */ /* 0x0001e80000100800 */
[----:B0-----:R-:W5:Y:S01]  /*18490*/  LDL.LU R17, [R1+0x3a4] ;  /* 0x0003a40001117983 */ /* 0x001f620000300800 */
[----:B---3--:R-:W-:-:S02]  /*184a0*/  ISETP.GT.U32.AND P0, PT, R29, R2, PT ;  /* 0x000000021d00720c */ /* 0x008fc40003f04070 */
[C---:B--2---:R-:W-:Y:S02]  /*184b0*/  ISETP.GT.U32.AND P1, PT, R29.reuse, R7, PT ;  /* 0x000000071d00720c */ /* 0x044fe40003f24070 */
[----:B------:R-:W-:-:S09]  /*184c0*/  ISETP.GT.U32.AND P2, PT, R29, R8, PT ;  /* 0x000000081d00720c */ /* 0x000fd20003f44070 */
[--C-:B------:R-:W-:Y:S01]  /*184d0*/  @!P0 IMAD.IADD R2, R2, 0x1, -R29.reuse ;  /* 0x0000000102028824 */ /* 0x100fe200078e0a1d */
[C---:B------:R-:W-:Y:S02]  /*184e0*/  ISETP.GT.U32.AND P0, PT, R29.reuse, R3, PT ;  /* 0x000000031d00720c */ /* 0x040fe40003f04070 */
[----:B----4-:R-:W-:Y:S01]  /*184f0*/  ISETP.GT.U32.AND P3, PT, R29, R9, PT ;  /* 0x000000091d00720c */ /* 0x010fe20003f64070 */
[--C-:B------:R-:W-:Y:S01]  /*18500*/  @!P1 IMAD.IADD R7, R7, 0x1, -R29.reuse ;  /* 0x0000000107079824 */ /* 0x100fe200078e0a1d */
[C---:B------:R-:W-:Y:S01]  /*18510*/  ISETP.GT.U32.AND P1, PT, R29.reuse, R4, PT ;  /* 0x000000041d00720c */ /* 0x040fe20003f24070 */
[----:B------:R-:W-:Y:S01]  /*18520*/  @!P2 IMAD.IADD R8, R8, 0x1, -R29 ;  /* 0x000000010808a824 */ /* 0x000fe200078e0a1d */
[----:B------:R-:W-:-:S07]  /*18530*/  ISETP.GT.U32.AND P2, PT, R29, R5, PT ;  /* 0x000000051d00720c */ /* 0x000fce0003f44070 */
[--C-:B------:R-:W-:Y:S02]  /*18540*/  @!P0 IMAD.IADD R3, R3, 0x1, -R29.reuse ;  /* 0x0000000103038824 */ /* 0x100fe400078e0a1d */
[--C-:B------:R-:W-:Y:S01]  /*18550*/  @!P3 IMAD.IADD R9, R9, 0x1, -R29.reuse ;  /* 0x000000010909b824 */ /* 0x100fe200078e0a1d */
[----:B------:R-:W-:Y:S01]  /*18560*/  ISETP.GT.U32.AND P3, PT, R29, R6, PT ;  /* 0x000000061d00720c */ /* 0x000fe20003f64070 */
[--C-:B------:R-:W-:Y:S01]  /*18570*/  @!P1 IMAD.IADD R4, R4, 0x1, -R29.reuse ;  /* 0x0000000104049824 */ /* 0x100fe200078e0a1d */
[----:B------:R0:W-:Y:S01]  /*18580*/  STL [R1+0x3f8], R3 ;  /* 0x0003f80301007387 */ /* 0x0001e20000100800 */
[----:B------:R-:W-:-:S03]  /*18590*/  @!P2 IMAD.IADD R5, R5, 0x1, -R29 ;  /* 0x000000010505a824 */ /* 0x000fc600078e0a1d */
[----:B------:R-:W2:Y:S04]  /*185a0*/  LDL.LU R27, [R1+0x3ac] ;  /* 0x0003ac00011b7983 */ /* 0x000ea80000300800 */
[----:B------:R1:W-:Y:S03]  /*185b0*/  STL [R1+0x3dc], R4 ;  /* 0x0003dc0401007387 */ /* 0x0003e60000100800 */
[----:B------:R-:W-:Y:S01]  /*185c0*/  @!P3 IMAD.IADD R6, R6, 0x1, -R29 ;  /* 0x000000010606b824 */ /* 0x000fe200078e0a1d */
[----:B------:R3:W-:Y:S04]  /*185d0*/  STL [R1+0x3e4], R5 ;  /* 0x0003e40501007387 */ /* 0x0007e80000100800 */
[----:B------:R-:W4:Y:S04]  /*185e0*/  LDL.LU R0, [R1+0x3b0] ;  /* 0x0003b00001007983 */ /* 0x000f280000300800 */
[----:B0-----:R-:W4:Y:S04]  /*185f0*/  LDL.LU R3, [R1+0x3a8] ;  /* 0x0003a80001037983 */ /* 0x001f280000300800 */
[----:B------:R0:W-:Y:S04]  /*18600*/  STL [R1+0x3ec], R6 ;  /* 0x0003ec0601007387 */ /* 0x0001e80000100800 */
[----:B-1----:R-:W4:Y:S04]  /*18610*/  LDL.LU R4, [R1+0x38c] ;  /* 0x00038c0001047983 */ /* 0x002f280000300800 */
[----:B---3--:R-:W3:Y:S01]  /*18620*/  LDL.LU R5, [R1+0x394] ;  /* 0x0003940001057983 */ /* 0x008ee20000300800 */
[----:B------:R-:W-:-:S02]  /*18630*/  ISETP.GT.U32.AND P5, PT, R29, R18, PT ;  /* 0x000000121d00720c */ /* 0x000fc40003fa4070 */
[----:B-----5:R-:W-:-:S11]  /*18640*/  ISETP.GT.U32.AND P4, PT, R29, R10, PT ;  /* 0x0000000a1d00720c */ /* 0x020fd60003f84070 */
[--C-:B------:R-:W-:Y:S01]  /*18650*/  @!P5 IMAD.IADD R18, R18, 0x1, -R29.reuse ;  /* 0x000000011212d824 */ /* 0x100fe200078e0a1d */
[----:B------:R-:W-:Y:S01]  /*18660*/  ISETP.GT.U32.AND P5, PT, R29, R15, PT ;  /* 0x0000000f1d00720c */ /* 0x000fe20003fa4070 */
[----:B------:R-:W-:-:S03]  /*18670*/  @!P4 IMAD.IADD R10, R10, 0x1, -R29 ;  /* 0x000000010a0ac824 */ /* 0x000fc600078e0a1d */
[----:B------:R-:W-:-:S09]  /*18680*/  ISETP.GT.U32.AND P4, PT, R29, R18, PT ;  /* 0x000000121d00720c */ /* 0x000fd20003f84070 */
[--C-:B------:R-:W-:Y:S01]  /*18690*/  @!P5 IMAD.IADD R15, R15, 0x1, -R29.reuse ;  /* 0x000000010f0fd824 */ /* 0x100fe200078e0a1d */
[C---:B------:R-:W-:Y:S02]  /*186a0*/  ISETP.GT.U32.AND P5, PT, R29.reuse, R19, PT ;  /* 0x000000131d00720c */ /* 0x040fe40003fa4070 */
[C---:B------:R-:W-:Y:S01]  /*186b0*/  ISETP.GT.U32.AND P0, PT, R29.reuse, R2, PT ;  /* 0x000000021d00720c */ /* 0x040fe20003f04070 */
[--C-:B------:R-:W-:Y:S01]  /*186c0*/  @!P4 IMAD.IADD R18, R18, 0x1, -R29.reuse ;  /* 0x000000011212c824 */ /* 0x100fe200078e0a1d */
[C---:B------:R-:W-:Y:S02]  /*186d0*/  ISETP.GT.U32.AND P1, PT, R29.reuse, R7, PT ;  /* 0x000000071d00720c */ /* 0x040fe40003f24070 */
[----:B------:R-:W-:Y:S02]  /*186e0*/  ISETP.GT.U32.AND P6, PT, R29, R15, PT ;  /* 0x0000000f1d00720c */ /* 0x000fe40003fc4070 */
[----:B------:R1:W-:Y:S04]  /*186f0*/  STL [R1+0x3f0], R18 ;  /* 0x0003f01201007387 */ /* 0x0003e80000100800 */
[----:B0-----:R-:W5:Y:S01]  /*18700*/  LDL.LU R6, [R1+0x39c] ;  /* 0x00039c0001067983 */ /* 0x001f620000300800 */
[----:B------:R-:W-:Y:S01]  /*18710*/  @!P5 IMAD.IADD R19, R19, 0x1, -R29 ;  /* 0x000000011313d824 */ /* 0x000fe200078e0a1d */
[----:B------:R-:W-:-:S02]  /*18720*/  ISETP.GT.U32.AND P2, PT, R29, R8, PT ;  /* 0x000000081d00720c */ /* 0x000fc40003f44070 */
[----:B-1----:R-:W5:Y:S01]  /*18730*/  LDL.LU R18, [R1+0x3a0] ;  /* 0x0003a00001127983 */ /* 0x002f620000300800 */
[----:B------:R-:W-:-:S03]  /*18740*/  @!P0 IMAD.IADD R2, R2, 0x1, -R29 ;  /* 0x0000000102028824 */ /* 0x000fc600078e0a1d */
[----:B------:R-:W-:Y:S01]  /*18750*/  @!P5 STL [R1+0x3e8], R19 ;  /* 0x0003e8130100d387 */ /* 0x000fe20000100800 */
[----:B------:R-:W-:Y:S01]  /*18760*/  ISETP.GT.U32.AND P5, PT, R29, R16, PT ;  /* 0x000000101d00720c */ /* 0x000fe20003fa4070 */
[--C-:B------:R-:W-:Y:S01]  /*18770*/  @!P1 IMAD.IADD R7, R7, 0x1, -R29.reuse ;  /* 0x0000000107079824 */ /* 0x100fe200078e0a1d */
[C---:B------:R-:W-:Y:S02]  /*18780*/  ISETP.GT.U32.AND P0, PT, R29.reuse, R11, PT ;  /* 0x0000000b1d00720c */ /* 0x040fe40003f04070 */
[----:B------:R-:W-:Y:S01]  /*18790*/  ISETP.GT.U32.AND P1, PT, R29, R12, PT ;  /* 0x0000000c1d00720c */ /* 0x000fe20003f24070 */
[--C-:B------:R-:W-:Y:S01]  /*187a0*/  @!P6 IMAD.IADD R15, R15, 0x1, -R29.reuse ;  /* 0x000000010f0fe824 */ /* 0x100fe200078e0a1d */
[C---:B------:R-:W-:Y:S01]  /*187b0*/  ISETP.GT.U32.AND P3, PT, R29.reuse, R9, PT ;  /* 0x000000091d00720c */ /* 0x040fe20003f64070 */
[----:B------:R-:W-:Y:S01]  /*187c0*/  @!P2 IMAD.IADD R8, R8, 0x1, -R29 ;  /* 0x000000010808a824 */ /* 0x000fe200078e0a1d */
[C---:B------:R-:W-:Y:S02]  /*187d0*/  ISETP.GT.U32.AND P2, PT, R29.reuse, R13, PT ;  /* 0x0000000d1d00720c */ /* 0x040fe40003f44070 */
[----:B------:R-:W-:-:S03]  /*187e0*/  ISETP.GT.U32.AND P4, PT, R29, R10, PT ;  /* 0x0000000a1d00720c */ /* 0x000fc60003f84070 */
[--C-:B------:R-:W-:Y:S02]  /*187f0*/  @!P5 IMAD.IADD R16, R16, 0x1, -R29.reuse ;  /* 0x000000011010d824 */ /* 0x100fe400078e0a1d */
[--C-:B------:R-:W-:Y:S02]  /*18800*/  @!P0 IMAD.IADD R11, R11, 0x1, -R29.reuse ;  /* 0x000000010b0b8824 */ /* 0x100fe400078e0a1d */
[--C-:B------:R-:W-:Y:S02]  /*18810*/  @!P1 IMAD.IADD R12, R12, 0x1, -R29.reuse ;  /* 0x000000010c0c9824 */ /* 0x100fe400078e0a1d */
[--C-:B------:R-:W-:Y:S01]  /*18820*/  @!P3 IMAD.IADD R9, R9, 0x1, -R29.reuse ;  /* 0x000000010909b824 */ /* 0x100fe200078e0a1d */
[----:B------:R-:W-:Y:S01]  /*18830*/  STL [R1+0x3e0], R2 ;  /* 0x0003e00201007387 */ /* 0x000fe20000100800 */
[--C-:B------:R-:W-:Y:S02]  /*18840*/  @!P2 IMAD.IADD R13, R13, 0x1, -R29.reuse ;  /* 0x000000010d0da824 */ /* 0x100fe400078e0a1d */
[--C-:B------:R-:W-:Y:S01]  /*18850*/  @!P4 IMAD.IADD R10, R10, 0x1, -R29.reuse ;  /* 0x000000010a0ac824 */ /* 0x100fe200078e0a1d */
[----:B------:R-:W-:Y:S01]  /*18860*/  ISETP.GT.U32.AND P3, PT, R29, R14, PT ;  /* 0x0000000e1d00720c */ /* 0x000fe20003f64070 */
[----:B------:R0:W-:Y:S04]  /*18870*/  STL [R1+0x3cc], R7 ;  /* 0x0003cc0701007387 */ /* 0x0001e80000100800 */
[----:B------:R-:W-:Y:S04]  /*18880*/  STL [R1+0x3d4], R8 ;  /* 0x0003d40801007387 */ /* 0x000fe80000100800 */
[----:B------:R-:W-:Y:S04]  /*18890*/  STL [R1+0x3d8], R9 ;  /* 0x0003d80901007387 */ /* 0x000fe80000100800 */
[----:B0-----:R-:W5:Y:S04]  /*188a0*/  LDL.LU R7, [R1+0x398] ;  /* 0x0003980001077983 */ /* 0x001f680000300800 */
[----:B------:R-:W-:Y:S04]  /*188b0*/  STL [R1+0x3d0], R10 ;  /* 0x0003d00a01007387 */ /* 0x000fe80000100800 */
[----:B------:R0:W-:Y:S01]  /*188c0*/  STL [R1+0x3b4], R15 ;  /* 0x0003b40f01007387 */ /* 0x0001e20000100800 */
[----:B------:R-:W-:-:S03]  /*188d0*/  @!P3 IMAD.IADD R14, R14, 0x1, -R29 ;  /* 0x000000010e0eb824 */ /* 0x000fc600078e0a1d */
[----:B0-----:R-:W5:Y:S04]  /*188e0*/  LDL.LU R15, [R1+0x390] ;  /* 0x00039000010f7983 */ /* 0x001f680000300800 */
[----:B------:R-:W5:Y:S04]  /*188f0*/  LDL.LU R8, [R1+0x37c] ;  /* 0x00037c0001087983 */ /* 0x000f680000300800 */
[----:B------:R-:W5:Y:S04]  /*18900*/  LDL.LU R9, [R1+0x384] ;  /* 0x0003840001097983 */ /* 0x000f680000300800 */
[----:B------:R-:W5:Y:S01]  /*18910*/  LDL.LU R10, [R1+0x388] ;  /* 0x00038800010a7983 */ /* 0x000f620000300800 */
[----:B--2---:R-:W-:-:S02]  /*18920*/  ISETP.GT.U32.AND P6, PT, R29, R27, PT ;  /* 0x0000001b1d00720c */ /* 0x004fc40003fc4070 */
[C---:B----4-:R-:W-:Y:S02]  /*18930*/  ISETP.GT.U32.AND P5, PT, R29.reuse, R0, PT ;  /* 0x000000001d00720c */ /* 0x050fe40003fa4070 */
[----:B------:R-:W-:-:S09]  /*18940*/  ISETP.GT.U32.AND P0, PT, R29, R3, PT ;  /* 0x000000031d00720c */ /* 0x000fd20003f04070 */
[--C-:B------:R-:W-:Y:S01]  /*18950*/  @!P6 IMAD.IADD R27, R27, 0x1, -R29.reuse ;  /* 0x000000011b1be824 */ /* 0x100fe200078e0a1d */
[C---:B------:R-:W-:Y:S02]  /*18960*/  ISETP.GT.U32.AND P6, PT, R29.reuse, R16, PT ;  /* 0x000000101d00720c */ /* 0x040fe40003fc4070 */
[C---:B------:R-:W-:Y:S01]  /*18970*/  ISETP.GT.U32.AND P1, PT, R29.reuse, R4, PT ;  /* 0x000000041d00720c */ /* 0x040fe20003f24070 */
[--C-:B------:R-:W-:Y:S01]  /*18980*/  @!P5 IMAD.IADD R0, R0, 0x1, -R29.reuse ;  /* 0x000000010000d824 */ /* 0x100fe200078e0a1d */
[C---:B------:R-:W-:Y:S02]  /*18990*/  ISETP.GT.U32.AND P5, PT, R29.reuse, R11, PT ;  /* 0x0000000b1d00720c */ /* 0x040fe40003fa4070 */
[----:B---3--:R-:W-:Y:S01]  /*189a0*/  ISETP.GT.U32.AND P2, PT, R29, R5, PT ;  /* 0x000000051d00720c */ /* 0x008fe20003f44070 */
[----:B------:R-:W-:Y:S01]  /*189b0*/  @!P0 IMAD.IADD R3, R3, 0x1, -R29 ;  /* 0x0000000103038824 */ /* 0x000fe200078e0a1d */
[----:B------:R-:W-:-:S05]  /*189c0*/  ISETP.GT.U32.AND P0, PT, R29, R12, PT ;  /* 0x0000000c1d00720c */ /* 0x000fca0003f04070 */
[--C-:B------:R-:W-:Y:S02]  /*189d0*/  @!P6 IMAD.IADD R16, R16, 0x1, -R29.reuse ;  /* 0x000000011010e824 */ /* 0x100fe400078e0a1d */
[--C-:B------:R-:W-:Y:S01]  /*189e0*/  @!P1 IMAD.IADD R4, R4, 0x1, -R29.reuse ;  /* 0x0000000104049824 */ /* 0x100fe200078e0a1d */
[----:B------:R-:W-:Y:S01]  /*189f0*/  ISETP.GT.U32.AND P1, PT, R29, R13, PT ;  /* 0x0000000d1d00720c */ /* 0x000fe20003f24070 */
[--C-:B------:R-:W-:Y:S01]  /*18a00*/  @!P5 IMAD.IADD R11, R11, 0x1, -R29.reuse ;  /* 0x000000010b0bd824 */ /* 0x100fe200078e0a1d */
[----:B------:R0:W-:Y:S01]  /*18a10*/  STL [R1+0x3bc], R16 ;  /* 0x0003bc1001007387 */ /* 0x0001e20000100800 */
[--C-:B------:R-:W-:Y:S01]  /*18a20*/  @!P2 IMAD.IADD R5, R5, 0x1, -R29.reuse ;  /* 0x000000010505a824 */ /* 0x100fe200078e0a1d */
[----:B------:R-:W-:Y:S01]  /*18a30*/  ISETP.GT.U32.AND P2, PT, R29, R14, PT ;  /* 0x0000000e1d00720c */ /* 0x000fe20003f44070 */
[--C-:B------:R-:W-:Y:S01]  /*18a40*/  @!P0 IMAD.IADD R12, R12, 0x1, -R29.reuse ;  /* 0x000000010c0c8824 */ /* 0x100fe200078e0a1d */
[----:B0-----:R-:W2:Y:S07]  /*18a50*/  LDL.LU R16, [R1+0x380] ;  /* 0x0003800001107983 */ /* 0x001eae0000300800 */
[--C-:B------:R-:W-:Y:S01]  /*18a60*/  @!P1 IMAD.IADD R13, R13, 0x1, -R29.reuse ;  /* 0x000000010d0d9824 */ /* 0x100fe200078e0a1d */
[----:B------:R-:W3:Y:S04]  /*18a70*/  LDL.LU R2, [R1+0x364] ;  /* 0x0003640001027983 */ /* 0x000ee80000300800 */
[----:B------:R0:W-:Y:S04]  /*18a80*/  STL [R1+0x3c4], R11 ;  /* 0x0003c40b01007387 */ /* 0x0001e80000100800 */
[----:B0-----:R-:W4:Y:S04]  /*18a90*/  LDL.LU R11, [R1+0x36c] ;  /* 0x00036c00010b7983 */ /* 0x001f280000300800 */
[----:B------:R0:W-:Y:S01]  /*18aa0*/  STL [R1+0x3c8], R12 ;  /* 0x0003c80c01007387 */ /* 0x0001e20000100800 */
[----:B------:R-:W-:-:S03]  /*18ab0*/  @!P2 IMAD.IADD R14, R14, 0x1, -R29 ;  /* 0x000000010e0ea824 */ /* 0x000fc600078e0a1d */
[----:B0-----:R-:W2:Y:S04]  /*18ac0*/  LDL.LU R12, [R1+0x374] ;  /* 0x00037400010c7983 */ /* 0x001ea80000300800 */
[----:B------:R0:W-:Y:S04]  /*18ad0*/  STL [R1+0x3c0], R13 ;  /* 0x0003c00d01007387 */ /* 0x0001e80000100800 */
[----:B0-----:R-:W2:Y:S04]  /*18ae0*/  LDL.LU R13, [R1+0x378] ;  /* 0x00037800010d7983 */ /* 0x001ea80000300800 */
[----:B------:R0:W-:Y:S04]  /*18af0*/  STL [R1+0x3b8], R14 ;  /* 0x0003b80e01007387 */ /* 0x0001e80000100800 */
[----:B0-----:R-:W2:Y:S01]  /*18b00*/  LDL.LU R14, [R1+0x370] ;  /* 0x00037000010e7983 */ /* 0x001ea20000300800 */
[----:B------:R-:W-:-:S02]  /*18b10*/  ISETP.GT.U32.AND P4, PT, R29, R17, PT ;  /* 0x000000111d00720c */ /* 0x000fc40003f84070 */
[----:B-----5:R-:W-:-:S11]  /*18b20*/  ISETP.GT.U32.AND P3, PT, R29, R6, PT ;  /* 0x000000061d00720c */ /* 0x020fd60003f64070 */
        /* <DEDUP_REMOVED lines=10> */
[----:B------:R-:W-:Y:S01]  /*18bd0*/  ISETP.GT.U32.AND P1, PT, R29, R4, PT ;  /* 0x000000041d00720c */ /* 0x000fe20003f24070 */
[----:B------:R-:W-:Y:S01]  /*18be0*/  @!P3 IMAD.IADD R17, R17, 0x1, -R29 ;  /* 0x000000011111b824 */ /* 0x000fe200078e0a1d */
[----:B------:R-:W-:-:S05]  /*18bf0*/  ISETP.GT.U32.AND P5, PT, R29, R15, PT ;  /* 0x0000000f1d00720c */ /* 0x000fca0003fa4070 */
[--C-:B------:R-:W-:Y:S01]  /*18c00*/  @!P4 IMAD.IADD R27, R27, 0x1, -R29.reuse ;  /* 0x000000011b1bc824 */ /* 0x100fe200078e0a1d */
[----:B------:R-:W-:Y:S01]  /*18c10*/  ISETP.GT.U32.AND P4, PT, R29, R7, PT ;  /* 0x000000071d00720c */ /* 0x000fe20003f84070 */
[--C-:B------:R-:W-:Y:S01]  /*18c20*/  @!P0 IMAD.IADD R3, R3, 0x1, -R29.reuse ;  /* 0x0000000103038824 */ /* 0x100fe200078e0a1d */
[C---:B------:R-:W-:Y:S01]  /*18c30*/  ISETP.GT.U32.AND P0, PT, R29.reuse, R8, PT ;  /* 0x000000081d00720c */ /* 0x040fe20003f04070 */
[----:B------:R0:W-:Y:S01]  /*18c40*/  STL [R1+0x3a4], R17 ;  /* 0x0003a41101007387 */ /* 0x0001e20000100800 */
[--C-:B------:R-:W-:Y:S01]  /*18c50*/  @!P6 IMAD.IADD R18, R18, 0x1, -R29.reuse ;  /* 0x000000011212e824 */ /* 0x100fe200078e0a1d */
[C---:B------:R-:W-:Y:S01]  /*18c60*/  ISETP.GT.U32.AND P2, PT, R29.reuse, R5, PT ;  /* 0x000000051d00720c */ /* 0x040fe20003f44070 */
[--C-:B------:R-:W-:Y:S01]  /*18c70*/  @!P1 IMAD.IADD R4, R4, 0x1, -R29.reuse ;  /* 0x0000000104049824 */ /* 0x100fe200078e0a1d */
[----:B------:R-:W-:Y:S01]  /*18c80*/  ISETP.GT.U32.AND P1, PT, R29, R9, PT ;  /* 0x000000091d00720c */ /* 0x000fe20003f24070 */
[----:B0-----:R-:W5:Y:S05]  /*18c90*/  LDL.LU R17, [R1+0x354] ;  /* 0x0003540001117983 */ /* 0x001f6a0000300800 */
[----:B------:R-:W-:-:S02]  /*18ca0*/  @!P4 IMAD.IADD R7, R7, 0x1, -R29 ;  /* 0x000000010707c824 */ /* 0x000fc400078e0a1d */
[--C-:B------:R-:W-:Y:S01]  /*18cb0*/  @!P5 IMAD.IADD R15, R15, 0x1, -R29.reuse ;  /* 0x000000010f0fd824 */ /* 0x100fe200078e0a1d */
[----:B------:R-:W-:Y:S01]  /*18cc0*/  ISETP.GT.U32.AND P3, PT, R29, R6, PT ;  /* 0x000000061d00720c */ /* 0x000fe20003f64070 */
[--C-:B------:R-:W-:Y:S02]  /*18cd0*/  @!P0 IMAD.IADD R8, R8, 0x1, -R29.reuse ;  /* 0x0000000108088824 */ /* 0x100fe400078e0a1d */
[--C-:B------:R-:W-:Y:S01]  /*18ce0*/  @!P2 IMAD.IADD R5, R5, 0x1, -R29.reuse ;  /* 0x000000010505a824 */ /* 0x100fe200078e0a1d */
[----:B------:R-:W-:Y:S01]  /*18cf0*/  ISETP.GT.U32.AND P2, PT, R29, R10, PT ;  /* 0x0000000a1d00720c */ /* 0x000fe20003f44070 */
[--C-:B------:R-:W-:Y:S01]  /*18d00*/  @!P1 IMAD.IADD R9, R9, 0x1, -R29.reuse ;  /* 0x0000000109099824 */ /* 0x100fe200078e0a1d */
[----:B------:R-:W-:Y:S04]  /*18d10*/  STL [R1+0x3ac], R27 ;  /* 0x0003ac1b01007387 */ /* 0x000fe80000100800 */
[----:B------:R-:W-:Y:S03]  /*18d20*/  STL [R1+0x3b0], R0 ;  /* 0x0003b00001007387 */ /* 0x000fe60000100800 */
[--C-:B------:R-:W-:Y:S01]  /*18d30*/  @!P3 IMAD.IADD R6, R6, 0x1, -R29.reuse ;  /* 0x000000010606b824 */ /* 0x100fe200078e0a1d */
[----:B------:R-:W-:Y:S04]  /*18d40*/  STL [R1+0x3a8], R3 ;  /* 0x0003a80301007387 */ /* 0x000fe80000100800 */
[----:B------:R-:W-:Y:S04]  /*18d50*/  STL [R1+0x38c], R4 ;  /* 0x00038c0401007387 */ /* 0x000fe80000100800 */
[----:B------:R-:W-:Y:S04]  /*18d60*/  STL [R1+0x394], R5 ;  /* 0x0003940501007387 */ /* 0x000fe80000100800 */
[----:B------:R0:W-:Y:S04]  /*18d70*/  STL [R1+0x3a0], R18 ;  /* 0x0003a01201007387 */ /* 0x0001e80000100800 */
[----:B------:R1:W-:Y:S01]  /*18d80*/  STL [R1+0x39c], R6 ;  /* 0x00039c0601007387 */ /* 0x0003e20000100800 */
[----:B------:R-:W-:-:S03]  /*18d90*/  @!P2 IMAD.IADD R10, R10, 0x1, -R29 ;  /* 0x000000010a0aa824 */ /* 0x000fc600078e0a1d */
[----:B0-----:R-:W5:Y:S04]  /*18da0*/  LDL.LU R18, [R1+0x35c] ;  /* 0x00035c0001127983 */ /* 0x001f680000300800 */
[----:B------:R-:W5:Y:S04]  /*18db0*/  LDL.LU R3, [R1+0x360] ;  /* 0x0003600001037983 */ /* 0x000f680000300800 */
[----:B------:R-:W5:Y:S04]  /*18dc0*/  LDL.LU R5, [R1+0x358] ;  /* 0x0003580001057983 */ /* 0x000f680000300800 */
[----:B-1----:R-:W5:Y:S01]  /*18dd0*/  LDL.LU R6, [R1+0x33c] ;  /* 0x00033c0001067983 */ /* 0x002f620000300800 */
[----:B---3--:R-:W-:-:S02]  /*18de0*/  ISETP.GT.U32.AND P6, PT, R29, R2, PT ;  /* 0x000000021d00720c */ /* 0x008fc40003fc4070 */
[----:B----4-:R-:W-:-:S11]  /*18df0*/  ISETP.GT.U32.AND P4, PT, R29, R11, PT ;  /* 0x0000000b1d00720c */ /* 0x010fd60003f84070 */
[--C-:B------:R-:W-:Y:S01]  /*18e00*/  @!P6 IMAD.IADD R2, R2, 0x1, -R29.reuse ;  /* 0x000000010202e824 */ /* 0x100fe200078e0a1d */
[C---:B------:R-:W-:Y:S02]  /*18e10*/  ISETP.GT.U32.AND P6, PT, R29.reuse, R7, PT ;  /* 0x000000071d00720c */ /* 0x040fe40003fc4070 */
[----:B--2---:R-:W-:Y:S01]  /*18e20*/  ISETP.GT.U32.AND P5, PT, R29, R12, PT ;  /* 0x0000000c1d00720c */ /* 0x004fe20003fa4070 */
[----:B------:R-:W-:Y:S01]  /*18e30*/  @!P4 IMAD.IADD R11, R11, 0x1, -R29 ;  /* 0x000000010b0bc824 */ /* 0x000fe200078e0a1d */
[C---:B------:R-:W-:Y:S02]  /*18e40*/  ISETP.GT.U32.AND P4, PT, R29.reuse, R15, PT ;  /* 0x0000000f1d00720c */ /* 0x040fe40003f84070 */
[----:B------:R-:W-:-:S09]  /*18e50*/  ISETP.GT.U32.AND P0, PT, R29, R13, PT ;  /* 0x0000000d1d00720c */ /* 0x000fd20003f04070 */
[--C-:B------:R-:W-:Y:S01]  /*18e60*/  @!P5 IMAD.IADD R12, R12, 0x1, -R29.reuse ;  /* 0x000000010c0cd824 */ /* 0x100fe200078e0a1d */
[----:B------:R-:W-:Y:S01]  /*18e70*/  ISETP.GT.U32.AND P5, PT, R29, R8, PT ;  /* 0x000000081d00720c */ /* 0x000fe20003fa4070 */
[--C-:B------:R-:W-:Y:S02]  /*18e80*/  @!P6 IMAD.IADD R7, R7, 0x1, -R29.reuse ;  /* 0x000000010707e824 */ /* 0x100fe400078e0a1d */
[--C-:B------:R-:W-:Y:S01]  /*18e90*/  @!P0 IMAD.IADD R13, R13, 0x1, -R29.reuse ;  /* 0x000000010d0d8824 */ /* 0x100fe200078e0a1d */
[C---:B------:R-:W-:Y:S02]  /*18ea0*/  ISETP.GT.U32.AND P1, PT, R29.reuse, R14, PT ;  /* 0x0000000e1d00720c */ /* 0x040fe40003f24070 */
[----:B------:R-:W-:Y:S01]  /*18eb0*/  ISETP.GT.U32.AND P0, PT, R29, R9, PT ;  /* 0x000000091d00720c */ /* 0x000fe20003f04070 */
[--C-:B------:R-:W-:Y:S01]  /*18ec0*/  @!P4 IMAD.IADD R15, R15, 0x1, -R29.reuse ;  /* 0x000000010f0fc824 */ /* 0x100fe200078e0a1d */
[----:B------:R0:W-:Y:S05]  /*18ed0*/  STL [R1+0x398], R7 ;  /* 0x0003980701007387 */ /* 0x0001ea0000100800 */
[----:B------:R-:W-:-:S04]  /*18ee0*/  @!P5 IMAD.IADD R8, R8, 0x1, -R29 ;  /* 0x000000010808d824 */ /* 0x000fc800078e0a1d */
[--C-:B------:R-:W-:Y:S01]  /*18ef0*/  @!P1 IMAD.IADD R14, R14, 0x1, -R29.reuse ;  /* 0x000000010e0e9824 */ /* 0x100fe200078e0a1d */
[----:B------:R-:W-:Y:S01]  /*18f00*/  ISETP.GT.U32.AND P1, PT, R29, R10, PT ;  /* 0x0000000a1d00720c */ /* 0x000fe20003f24070 */
[----:B0-----:R-:W2:Y:S01]  /*18f10*/  LDL.LU R7, [R1+0x344] ;  /* 0x0003440001077983 */ /* 0x001ea20000300800 */
[----:B------:R-:W-:-:S03]  /*18f20*/  @!P0 IMAD.IADD R9, R9, 0x1, -R29 ;  /* 0x0000000109098824 */ /* 0x000fc600078e0a1d */
[----:B------:R0:W-:Y:S04]  /*18f30*/  STL [R1+0x390], R15 ;  /* 0x0003900f01007387 */ /* 0x0001e80000100800 */
[----:B0-----:R-:W3:Y:S04]  /*18f40*/  LDL.LU R15, [R1+0x34c] ;  /* 0x00034c00010f7983 */ /* 0x001ee80000300800 */
[----:B------:R-:W4:Y:S04]  /*18f50*/  LDL.LU R27, [R1+0x350] ;  /* 0x00035000011b7983 */ /* 0x000f280000300800 */
[----:B------:R0:W-:Y:S04]  /*18f60*/  STL [R1+0x37c], R8 ;  /* 0x00037c0801007387 */ /* 0x0001e80000100800 */
[----:B------:R-:W3:Y:S04]  /*18f70*/  LDL.LU R0, [R1+0x348] ;  /* 0x0003480001007983 */ /* 0x000ee80000300800 */
[----:B------:R1:W-:Y:S04]  /*18f80*/  STL [R1+0x384], R9 ;  /* 0x0003840901007387 */ /* 0x0003e80000100800 */
[----:B------:R-:W3:Y:S01]  /*18f90*/  LDL.LU R4, [R1+0x340] ;  /* 0x0003400001047983 */ /* 0x000ee20000300800 */
[----:B------:R-:W-:-:S03]  /*18fa0*/  @!P1 IMAD.IADD R10, R10, 0x1, -R29 ;  /* 0x000000010a0a9824 */ /* 0x000fc600078e0a1d */
[----:B0-----:R-:W3:Y:S04]  /*18fb0*/  LDL.LU R8, [R1+0x32c] ;  /* 0x00032c0001087983 */ /* 0x001ee80000300800 */
[----:B------:R0:W-:Y:S04]  /*18fc0*/  STL [R1+0x388], R10 ;  /* 0x0003880a01007387 */ /* 0x0001e80000100800 */
[----:B-1----:R-:W3:Y:S01]  /*18fd0*/  LDL.LU R9, [R1+0x334] ;  /* 0x0003340001097983 */ /* 0x002ee20000300800 */
[C---:B------:R-:W-:Y:S02]  /*18fe0*/  ISETP.GT.U32.AND P3, PT, R29.reuse, R16, PT ;  /* 0x000000101d00720c */ /* 0x040fe40003f64070 */
[----:B------:R-:W-:-:S02]  /*18ff0*/  ISETP.GT.U32.AND P2, PT, R29, R24, PT ;  /* 0x000000181d00720c */ /* 0x000fc40003f44070 */
[C---:B------:R-:W-:Y:S01]  /*19000*/  ISETP.GT.U32.AND P4, PT, R29.reuse, R11, PT ;  /* 0x0000000b1d00720c */ /* 0x040fe20003f84070 */
[----:B0-----:R-:W3:Y:S08]  /*19010*/  LDL.LU R10, [R1+0x338] ;  /* 0x00033800010a7983 */ /* 0x001ef00000300800 */
[--C-:B------:R-:W-:Y:S01]  /*19020*/  @!P3 IMAD.IADD R16, R16, 0x1, -R29.reuse ;  /* 0x000000011010b824 */ /* 0x100fe200078e0a1d */
[----:B-----5:R-:W-:Y:S01]  /*19030*/  ISETP.GT.U32.AND P3, PT, R29, R17, PT ;  /* 0x000000111d00720c */ /* 0x020fe20003f64070 */
[----:B------:R-:W-:-:S03]  /*19040*/  @!P2 IMAD.IADD R24, R24, 0x1, -R29 ;  /* 0x000000011818a824 */ /* 0x000fc600078e0a1d */
[C---:B------:R-:W-:Y:S02]  /*19050*/  ISETP.GT.U32.AND P2, PT, R29.reuse, R16, PT ;  /* 0x000000101d00720c */ /* 0x040fe40003f44070 */
[----:B------:R-:W-:-:S07]  /*19060*/  ISETP.GT.U32.AND P5, PT, R29, R12, PT ;  /* 0x0000000c1d00720c */ /* 0x000fce0003fa4070 */
[--C-:B------:R-:W-:Y:S01]  /*19070*/  @!P3 IMAD.IADD R17, R17, 0x1, -R29.reuse ;  /* 0x000000011111b824 */ /* 0x100fe200078e0a1d */
[----:B------:R-:W-:Y:S01]  /*19080*/  ISETP.GT.U32.AND P3, PT, R29, R2, PT ;  /* 0x000000021d00720c */ /* 0x000fe20003f64070 */
[--C-:B------:R-:W-:Y:S01]  /*19090*/  @!P4 IMAD.IADD R11, R11, 0x1, -R29.reuse ;  /* 0x000000010b0bc824 */ /* 0x100fe200078e0a1d */
[C---:B------:R-:W-:Y:S02]  /*190a0*/  ISETP.GT.U32.AND P0, PT, R29.reuse, R13, PT ;  /* 0x0000000d1d00720c */ /* 0x040fe40003f04070 */
[C---:B------:R-:W-:Y:S01]  /*190b0*/  ISETP.GT.U32.AND P6, PT, R29.reuse, R17, PT ;  /* 0x000000111d00720c */ /* 0x040fe20003fc4070 */
[--C-:B------:R-:W-:Y:S02]  /*190c0*/  @!P2 IMAD.IADD R16, R16, 0x1, -R29.reuse ;  /* 0x000000011010a824 */ /* 0x100fe400078e0a1d */
[----:B------:R-:W-:Y:S01]  /*190d0*/  @!P5 IMAD.IADD R12, R12, 0x1, -R29 ;  /* 0x000000010c0cd824 */ /* 0x000fe200078e0a1d */
[----:B------:R-:W-:-:S05]  /*190e0*/  ISETP.GT.U32.AND P4, PT, R29, R3, PT ;  /* 0x000000031d00720c */ /* 0x000fca0003f84070 */
[--C-:B------:R-:W-:Y:S01]  /*190f0*/  @!P3 IMAD.IADD R2, R2, 0x1, -R29.reuse ;  /* 0x000000010202b824 */ /* 0x100fe200078e0a1d */
[C---:B------:R-:W-:Y:S01]  /*19100*/  ISETP.GT.U32.AND P3, PT, R29.reuse, R18, PT ;  /* 0x000000121d00720c */ /* 0x040fe20003f64070 */
[----:B------:R0:W-:Y:S01]  /*19110*/  STL [R1+0x380], R16 ;  /* 0x0003801001007387 */ /* 0x0001e20000100800 */
[----:B------:R-:W-:Y:S02]  /*19120*/  ISETP.GT.U32.AND P5, PT, R29, R5, PT ;  /* 0x000000051d00720c */ /* 0x000fe40003fa4070 */
[----:B------:R-:W-:Y:S01]  /*19130*/  IABS R25, R25 ;  /* 0x0000001900197213 */ /* 0x000fe20000000000 */
[----:B------:R-:W-:Y:S01]  /*19140*/  @!P6 IMAD.IADD R17, R17, 0x1, -R29 ;  /* 0x000000011111e824 */ /* 0x000fe200078e0a1d */
[C---:B------:R-:W-:Y:S01]  /*19150*/  ISETP.GT.U32.AND P1, PT, R29.reuse, R14, PT ;  /* 0x0000000e1d00720c */ /* 0x040fe20003f24070 */
[----:B0-----:R-:W5:Y:S02]  /*19160*/  LDL.LU R16, [R1+0x330] ;  /* 0x0003300001107983 */ /* 0x001f640000300800 */
[----:B------:R-:W-:Y:S01]  /*19170*/  IMAD.HI.U32 R19, R28, R25, RZ ;  /* 0x000000191c137227 */ /* 0x000fe200078e00ff */
[----:B------:R-:W-:-:S03]  /*19180*/  ISETP.GT.U32.AND P2, PT, R29, R24, PT ;  /* 0x000000181d00720c */ /* 0x000fc60003f44070 */
[--C-:B------:R-:W-:Y:S01]  /*19190*/  @!P0 IMAD.IADD R13, R13, 0x1, -R29.reuse ;  /* 0x000000010d0d8824 */ /* 0x100fe200078e0a1d */
[----:B------:R-:W-:Y:S01]  /*191a0*/  ISETP.GT.U32.AND P0, PT, R29, R6, PT ;  /* 0x000000061d00720c */ /* 0x000fe20003f04070 */
[--C-:B------:R-:W-:Y:S02]  /*191b0*/  @!P3 IMAD.IADD R18, R18, 0x1, -R29.reuse ;  /* 0x000000011212b824 */ /* 0x100fe400078e0a1d */
[----:B------:R-:W-:Y:S02]  /*191c0*/  @!P4 IMAD.IADD R3, R3, 0x1, -R29 ;  /* 0x000000010303c824 */ /* 0x000fe400078e0a1d */
[----:B------:R-:W-:Y:S02]  /*191d0*/  IMAD.MOV R19, RZ, RZ, -R19 ;  /* 0x000000ffff137224 */ /* 0x000fe400078e0a13 */
[----:B------:R-:W-:Y:S02]  /*191e0*/  @!P5 IMAD.IADD R5, R5, 0x1, -R29 ;  /* 0x000000010505d824 */ /* 0x000fe400078e0a1d */
[----:B------:R-:W-:-:S02]  /*191f0*/  IMAD R25, R29, R19, R25 ;  /* 0x000000131d197224 */ /* 0x000fc400078e0219 */
[--C-:B------:R-:W-:Y:S02]  /*19200*/  @!P1 IMAD.IADD R14, R14, 0x1, -R29.reuse ;  /* 0x000000010e0e9824 */ /* 0x100fe400078e0a1d */
        /* <DEDUP_REMOVED lines=8> */
[----:B------:R-:W-:Y:S04]  /*19290*/  STL [R1+0x370], R14 ;  /* 0x0003700e01007387 */ /* 0x000fe80000100800 */
[----:B0-----:R-:W5:Y:S04]  /*192a0*/  LDL R24, [R1+0x2ae8] ;  /* 0x002ae80001187983 */ /* 0x001f680000100800 */
[----:B------:R0:W-:Y:S04]  /*192b0*/  STL [R1+0x354], R17 ;  /* 0x0003541101007387 */ /* 0x0001e80000100800 */
[----:B0-----:R-:W5:Y:S04]  /*192c0*/  LDL.LU R17, [R1+0x314] ;  /* 0x0003140001117983 */ /* 0x001f680000300800 */
[----:B------:R-:W5:Y:S04]  /*192d0*/  LDL.LU R11, [R1+0x31c] ;  /* 0x00031c00010b7983 */ /* 0x000f680000300800 */
[----:B------:R-:W5:Y:S04]  /*192e0*/  LDL.LU R12, [R1+0x324] ;  /* 0x00032400010c7983 */ /* 0x000f680000300800 */
        /* <DEDUP_REMOVED lines=8> */
[C---:B------:R-:W-:Y:S01]  /*19370*/  ISETP.GT.U32.AND P6, PT, R29.reuse, R18, PT ;  /* 0x000000121d00720c */ /* 0x040fe20003fc4070 */
[--C-:B------:R-:W-:Y:S01]  /*19380*/  @!P3 IMAD.IADD R0, R0, 0x1, -R29.reuse ;  /* 0x000000010000b824 */ /* 0x100fe200078e0a1d */
[C---:B------:R-:W-:Y:S02]  /*19390*/  ISETP.GT.U32.AND P3, PT, R29.reuse, R3, PT ;  /* 0x000000031d00720c */ /* 0x040fe40003f64070 */
[C---:B------:R-:W-:Y:S01]  /*193a0*/  ISETP.GT.U32.AND P0, PT, R29.reuse, R9, PT ;  /* 0x000000091d00720c */ /* 0x040fe20003f04070 */
[--C-:B------:R-:W-:Y:S01]  /*193b0*/  @!P4 IMAD.IADD R4, R4, 0x1, -R29.reuse ;  /* 0x000000010404c824 */ /* 0x100fe200078e0a1d */
[C---:B------:R-:W-:Y:S01]  /*193c0*/  ISETP.GT.U32.AND P4, PT, R29.reuse, R5, PT ;  /* 0x000000051d00720c */ /* 0x040fe20003f84070 */
[--C-:B------:R-:W-:Y:S01]  /*193d0*/  @!P5 IMAD.IADD R8, R8, 0x1, -R29.reuse ;  /* 0x000000010808d824 */ /* 0x100fe200078e0a1d */
[----:B------:R-:W-:Y:S01]  /*193e0*/  ISETP.GT.U32.AND P5, PT, R29, R6, PT ;  /* 0x000000061d00720c */ /* 0x000fe20003fa4070 */
[----:B------:R-:W-:-:S04]  /*193f0*/  @!P1 IMAD.IADD R7, R7, 0x1, -R29 ;  /* 0x0000000107079824 */ /* 0x000fc800078e0a1d */
[--C-:B------:R-:W-:Y:S02]  /*19400*/  @!P6 IMAD.IADD R18, R18, 0x1, -R29.reuse ;  /* 0x000000011212e824 */ /* 0x100fe400078e0a1d */
[--C-:B------:R-:W-:Y:S02]  /*19410*/  @!P3 IMAD.IADD R3, R3, 0x1, -R29.reuse ;  /* 0x000000010303b824 */ /* 0x100fe400078e0a1d */
[--C-:B------:R-:W-:Y:S01]  /*19420*/  @!P0 IMAD.IADD R9, R9, 0x1, -R29.reuse ;  /* 0x0000000109098824 */ /* 0x100fe200078e0a1d */
[----:B------:R-:W-:Y:S01]  /*19430*/  ISETP.GT.U32.AND P0, PT, R29, R7, PT ;  /* 0x000000071d00720c */ /* 0x000fe20003f04070 */
[--C-:B------:R-:W-:Y:S01]  /*19440*/  @!P4 IMAD.IADD R5, R5, 0x1, -R29.reuse ;  /* 0x000000010505c824 */ /* 0x100fe200078e0a1d */
[----:B------:R0:W-:Y:S01]  /*19450*/  STL [R1+0x35c], R18 ;  /* 0x00035c1201007387 */ /* 0x0001e20000100800 */
[----:B------:R-:W-:-:S03]  /*19460*/  @!P5 IMAD.IADD R6, R6, 0x1, -R29 ;  /* 0x000000010606d824 */ /* 0x000fc600078e0a1d */
[----:B0-----:R-:W2:Y:S04]  /*19470*/  LDL.LU R18, [R1+0x318] ;  /* 0x0003180001127983 */ /* 0x001ea80000300800 */
[----:B------:R-:W3:Y:S04]  /*19480*/  LDL.LU R2, [R1+0x304] ;  /* 0x0003040001027983 */ /* 0x000ee80000300800 */
[----:B------:R0:W-:Y:S04]  /*19490*/  STL [R1+0x360], R3 ;  /* 0x0003600301007387 */ /* 0x0001e80000100800 */
[----:B------:R1:W-:Y:S04]  /*194a0*/  STL [R1+0x358], R5 ;  /* 0x0003580501007387 */ /* 0x0003e80000100800 */
[----:B0-----:R-:W4:Y:S04]  /*194b0*/  LDL.LU R3, [R1+0x30c] ;  /* 0x00030c0001037983 */ /* 0x001f280000300800 */
[----:B-1----:R-:W2:Y:S01]  /*194c0*/  LDL.LU R5, [R1+0x310] ;  /* 0x0003100001057983 */ /* 0x002ea20000300800 */
[----:B------:R-:W-:-:S03]  /*194d0*/  @!P0 IMAD.IADD R7, R7, 0x1, -R29 ;  /* 0x0000000107078824 */ /* 0x000fc600078e0a1d */
[----:B------:R0:W-:Y:S04]  /*194e0*/  STL [R1+0x33c], R6 ;  /* 0x00033c0601007387 */ /* 0x0001e80000100800 */
[----:B0-----:R-:W2:Y:S04]  /*194f0*/  LDL.LU R6, [R1+0x308] ;  /* 0x0003080001067983 */ /* 0x001ea80000300800 */
[----:B------:R0:W-:Y:S04]  /*19500*/  STL [R1+0x344], R7 ;  /* 0x0003440701007387 */ /* 0x0001e80000100800 */
[----:B0-----:R-:W2:Y:S01]  /*19510*/  LDL.LU R7, [R1+0x2ec] ;  /* 0x0002ec0001077983 */ /* 0x001ea20000300800 */
[----:B------:R-:W-:-:S02]  /*19520*/  ISETP.GT.U32.AND P2, PT, R29, R15, PT ;  /* 0x0000000f1d00720c */ /* 0x000fc40003f44070 */
[----:B------:R-:W-:-:S11]  /*19530*/  ISETP.GT.U32.AND P1, PT, R29, R10, PT ;  /* 0x0000000a1d00720c */ /* 0x000fd60003f24070 */
[--C-:B------:R-:W-:Y:S01]  /*19540*/  @!P2 IMAD.IADD R15, R15, 0x1, -R29.reuse ;  /* 0x000000010f0fa824 */ /* 0x100fe200078e0a1d */
[C---:B-----5:R-:W-:Y:S02]  /*19550*/  ISETP.GT.U32.AND P2, PT, R29.reuse, R16, PT ;  /* 0x000000101d00720c */ /* 0x060fe40003f44070 */
        /* <DEDUP_REMOVED lines=8> */
[--C-:B------:R-:W-:Y:S02]  /*195e0*/  @!P3 IMAD.IADD R0, R0, 0x1, -R29.reuse ;  /* 0x000000010000b824 */ /* 0x100fe400078e0a1d */
[----:B------:R-:W-:-:S06]  /*195f0*/  @!P4 IMAD.IADD R4, R4, 0x1, -R29 ;  /* 0x000000010404c824 */ /* 0x000fcc00078e0a1d */
[--C-:B------:R-:W-:Y:S01]  /*19600*/  @!P2 IMAD.IADD R27, R27, 0x1, -R29.reuse ;  /* 0x000000011b1ba824 */ /* 0x100fe200078e0a1d */
[----:B------:R-:W-:Y:S01]  /*19610*/  ISETP.GT.U32.AND P2, PT, R29, R17, PT ;  /* 0x000000111d00720c */ /* 0x000fe20003f44070 */
[--C-:B------:R-:W-:Y:S01]  /*19620*/  @!P1 IMAD.IADD R15, R15, 0x1, -R29.reuse ;  /* 0x000000010f0f9824 */ /* 0x100fe200078e0a1d */
[C---:B------:R-:W-:Y:S02]  /*19630*/  ISETP.GT.U32.AND P3, PT, R29.reuse, R11, PT ;  /* 0x0000000b1d00720c */ /* 0x040fe40003f64070 */
[C---:B------:R-:W-:Y:S02]  /*19640*/  ISETP.GT.U32.AND P4, PT, R29.reuse, R12, PT ;  /* 0x0000000c1d00720c */ /* 0x040fe40003f84070 */
[----:B------:R0:W-:Y:S01]  /*19650*/  STL [R1+0x34c], R15 ;  /* 0x00034c0f01007387 */ /* 0x0001e20000100800 */
[C---:B------:R-:W-:Y:S01]  /*19660*/  ISETP.GT.U32.AND P0, PT, R29.reuse, R9, PT ;  /* 0x000000091d00720c */ /* 0x040fe20003f04070 */
[--C-:B------:R-:W-:Y:S01]  /*19670*/  @!P5 IMAD.IADD R8, R8, 0x1, -R29.reuse ;  /* 0x000000010808d824 */ /* 0x100fe200078e0a1d */
[----:B------:R-:W-:Y:S01]  /*19680*/  ISETP.GT.U32.AND P5, PT, R29, R13, PT ;  /* 0x0000000d1d00720c */ /* 0x000fe20003fa4070 */
[----:B------:R-:W-:-:S03]  /*19690*/  @!P6 IMAD.IADD R16, R16, 0x1, -R29 ;  /* 0x000000011010e824 */ /* 0x000fc600078e0a1d */
[--C-:B------:R-:W-:Y:S01]  /*196a0*/  @!P2 IMAD.IADD R17, R17, 0x1, -R29.reuse ;  /* 0x000000011111a824 */ /* 0x100fe200078e0a1d */
[----:B0-----:R-:W5:Y:S01]  /*196b0*/  LDL.LU R15, [R1+0x2f4] ;  /* 0x0002f400010f7983 */ /* 0x001f620000300800 */
[--C-:B------:R-:W-:Y:S01]  /*196c0*/  @!P3 IMAD.IADD R11, R11, 0x1, -R29.reuse ;  /* 0x000000010b0bb824 */ /* 0x100fe200078e0a1d */
[----:B------:R-:W-:Y:S01]  /*196d0*/  ISETP.GT.U32.AND P1, PT, R29, R10, PT ;  /* 0x0000000a1d00720c */ /* 0x000fe20003f24070 */
[----:B------:R-:W-:-:S03]  /*196e0*/  @!P4 IMAD.IADD R12, R12, 0x1, -R29 ;  /* 0x000000010c0cc824 */ /* 0x000fc600078e0a1d */
[--C-:B------:R-:W-:Y:S01]  /*196f0*/  @!P0 IMAD.IADD R9, R9, 0x1, -R29.reuse ;  /* 0x0000000109098824 */ /* 0x100fe200078e0a1d */
[----:B------:R-:W-:Y:S01]  /*19700*/  ISETP.GT.U32.AND P0, PT, R29, R14, PT ;  /* 0x0000000e1d00720c */ /* 0x000fe20003f04070 */
[--C-:B------:R-:W-:Y:S01]  /*19710*/  @!P5 IMAD.IADD R13, R13, 0x1, -R29.reuse ;  /* 0x000000010d0dd824 */ /* 0x100fe200078e0a1d */
[----:B------:R-:W-:Y:S04]  /*19720*/  STL [R1+0x350], R27 ;  /* 0x0003501b01007387 */ /* 0x000fe80000100800 */
[----:B------:R-:W-:Y:S02]  /*19730*/  STL [R1+0x348], R0 ;  /* 0x0003480001007387 */ /* 0x000fe40000100800 */
[--C-:B------:R-:W-:Y:S02]  /*19740*/  @!P1 IMAD.IADD R10, R10, 0x1, -R29.reuse ;  /* 0x000000010a0a9824 */ /* 0x100fe400078e0a1d */
[----:B------:R-:W-:Y:S04]  /*19750*/  STL [R1+0x340], R4 ;  /* 0x0003400401007387 */ /* 0x000fe80000100800 */
[----:B------:R-:W-:Y:S01]  /*19760*/  STL [R1+0x32c], R8 ;  /* 0x00032c0801007387 */ /* 0x000fe20000100800 */
[----:B------:R-:W-:-:S03]  /*19770*/  @!P0 IMAD.IADD R14, R14, 0x1, -R29 ;  /* 0x000000010e0e8824 */ /* 0x000fc600078e0a1d */
[----:B------:R-:W-:Y:S04]  /*19780*/  STL [R1+0x334], R9 ;  /* 0x0003340901007387 */ /* 0x000fe80000100800 */
[----:B------:R0:W-:Y:S04]  /*19790*/  STL [R1+0x330], R16 ;  /* 0x0003301001007387 */ /* 0x0001e80000100800 */
[----:B------:R1:W-:Y:S04]  /*197a0*/  STL [R1+0x338], R10 ;  /* 0x0003380a01007387 */ /* 0x0003e80000100800 */
[----:B0-----:R-:W5:Y:S04]  /*197b0*/  LDL.LU R16, [R1+0x300] ;  /* 0x0003000001107983 */ /* 0x001f680000300800 */
[----:B------:R-:W5:Y:S04]  /*197c0*/  LDL.LU R4, [R1+0x2f8] ;  /* 0x0002f80001047983 */ /* 0x000f680000300800 */
[----:B------:R-:W5:Y:S04]  /*197d0*/  LDL.LU R8, [R1+0x2f0] ;  /* 0x0002f00001087983 */ /* 0x000f680000300800 */
[----:B------:R-:W5:Y:S04]  /*197e0*/  LDL.LU R9, [R1+0x2dc] ;  /* 0x0002dc0001097983 */ /* 0x000f680000300800 */
[----:B-1----:R-:W5:Y:S01]  /*197f0*/  LDL.LU R10, [R1+0x2e4] ;  /* 0x0002e400010a7983 */ /* 0x002f620000300800 */
[----:B---3--:R-:W-:-:S02]  /*19800*/  ISETP.GT.U32.AND P6, PT, R29, R2, PT ;  /* 0x000000021d00720c */ /* 0x008fc40003fc4070 */
[C---:B----4-:R-:W-:Y:S02]  /*19810*/  ISETP.GT.U32.AND P2, PT, R29.reuse, R3, PT ;  /* 0x000000031d00720c */ /* 0x050fe40003f44070 */
[----:B--2---:R-:W-:-:S09]  /*19820*/  ISETP.GT.U32.AND P3, PT, R29, R5, PT ;  /* 0x000000051d00720c */ /* 0x004fd20003f64070 */
[--C-:B------:R-:W-:Y:S01]  /*19830*/  @!P6 IMAD.IADD R2, R2, 0x1, -R29.reuse ;  /* 0x000000010202e824 */ /* 0x100fe200078e0a1d */
[C---:B------:R-:W-:Y:S02]  /*19840*/  ISETP.GT.U32.AND P6, PT, R29.reuse, R17, PT ;  /* 0x000000111d00720c */ /* 0x040fe40003fc4070 */
[----:B------:R-:W-:Y:S01]  /*19850*/  ISETP.GT.U32.AND P4, PT, R29, R6, PT ;  /* 0x000000061d00720c */ /* 0x000fe20003f84070 */
[--C-:B------:R-:W-:Y:S01]  /*19860*/  @!P2 IMAD.IADD R3, R3, 0x1, -R29.reuse ;  /* 0x000000010303a824 */ /* 0x100fe200078e0a1d */
        /* <DEDUP_REMOVED lines=10> */
[----:B------:R-:W-:Y:S01]  /*19910*/  @!P5 IMAD.IADD R7, R7, 0x1, -R29 ;  /* 0x000000010707d824 */ /* 0x000fe200078e0a1d */
[----:B------:R-:W-:-:S05]  /*19920*/  ISETP.GT.U32.AND P5, PT, R29, R14, PT ;  /* 0x0000000e1d00720c */ /* 0x000fca0003fa4070 */
[--C-:B------:R-:W-:Y:S01]  /*19930*/  @!P4 IMAD.IADD R13, R13, 0x1, -R29.reuse ;  /* 0x000000010d0dc824 */ /* 0x100fe200078e0a1d */
[----:B0-----:R-:W2:Y:S04]  /*19940*/  LDL.LU R17, [R1+0x2e8] ;  /* 0x0002e80001117983 */ /* 0x001ea80000300800 */
[----:B------:R0:W-:Y:S04]  /*19950*/  STL [R1+0x31c], R11 ;  /* 0x00031c0b01007387 */ /* 0x0001e80000100800 */
[----:B------:R-:W3:Y:S04]  /*19960*/  LDL.LU R26, [R1+0x2e0] ;  /* 0x0002e000011a7983 */ /* 0x000ee80000300800 */
[----:B------:R1:W-:Y:S04]  /*19970*/  STL [R1+0x324], R12 ;  /* 0x0003240c01007387 */ /* 0x0003e80000100800 */
[----:B------:R-:W4:Y:S01]  /*19980*/  LDL.LU R0, [R1+0x2c4] ;  /* 0x0002c40001007983 */ /* 0x000f220000300800 */
[----:B------:R-:W-:-:S03]  /*19990*/  @!P5 IMAD.IADD R14, R14, 0x1, -R29 ;  /* 0x000000010e0ed824 */ /* 0x000fc600078e0a1d */
[----:B------:R1:W-:Y:S04]  /*199a0*/  STL [R1+0x328], R13 ;  /* 0x0003280d01007387 */ /* 0x0003e80000100800 */
[----:B0-----:R-:W2:Y:S04]  /*199b0*/  LDL.LU R11, [R1+0x2cc] ;  /* 0x0002cc00010b7983 */ /* 0x001ea80000300800 */
[----:B-1----:R-:W2:Y:S04]  /*199c0*/  LDL.LU R12, [R1+0x2d4] ;  /* 0x0002d400010c7983 */ /* 0x002ea80000300800 */
[----:B------:R0:W-:Y:S04]  /*199d0*/  STL [R1+0x320], R14 ;  /* 0x0003200e01007387 */ /* 0x0001e80000100800 */
[----:B------:R-:W2:Y:S01]  /*199e0*/  LDL.LU R13, [R1+0x2d8] ;  /* 0x0002d800010d7983 */ /* 0x000ea20000300800 */
[----:B------:R-:W-:-:S02]  /*199f0*/  ISETP.GT.U32.AND P1, PT, R29, R18, PT ;  /* 0x000000121d00720c */ /* 0x000fc40003f24070 */
[C---:B-----5:R-:W-:Y:S01]  /*19a00*/  ISETP.GT.U32.AND P0, PT, R29.reuse, R15, PT ;  /* 0x0000000f1d00720c */ /* 0x060fe20003f04070 */
[----:B0-----:R-:W5:Y:S10]  /*19a10*/  LDL.LU R14, [R1+0x2d0] ;  /* 0x0002d000010e7983 */ /* 0x001f740000300800 */
[----:B------:R-:W-:Y:S01]  /*19a20*/  @!P1 IMAD.IADD R18, R18, 0x1, -R29 ;  /* 0x0000000112129824 */ /* 0x000fe200078e0a1d */
[----:B------:R-:W-:-:S02]  /*19a30*/  ISETP.GT.U32.AND P1, PT, R29, R23, PT ;  /* 0x000000171d00720c */ /* 0x000fc40003f24070 */
[C---:B------:R-:W-:Y:S02]  /*19a40*/  ISETP.GT.U32.AND P2, PT, R29.reuse, R3, PT ;  /* 0x000000031d00720c */ /* 0x040fe40003f44070 */
[----:B------:R-:W-:Y:S01]  /*19a50*/  ISETP.GT.U32.AND P3, PT, R29, R5, PT ;  /* 0x000000051d00720c */ /* 0x000fe20003f64070 */
[----:B------:R-:W-:Y:S01]  /*19a60*/  @!P0 IMAD.IADD R15, R15, 0x1, -R29 ;  /* 0x000000010f0f8824 */ /* 0x000fe200078e0a1d */
[----:B------:R-:W-:-:S07]  /*19a70*/  ISETP.GT.U32.AND P0, PT, R29, R18, PT ;  /* 0x000000121d00720c */ /* 0x000fce0003f04070 */
[--C-:B------:R-:W-:Y:S01]  /*19a80*/  @!P1 IMAD.IADD R23, R23, 0x1, -R29.reuse ;  /* 0x0000000117179824 */ /* 0x100fe200078e0a1d */
[C---:B------:R-:W-:Y:S02]  /*19a90*/  ISETP.GT.U32.AND P1, PT, R29.reuse, R2, PT ;  /* 0x000000021d00720c */ /* 0x040fe40003f24070 */
[C---:B------:R-:W-:Y:S02]  /*19aa0*/  ISETP.GT.U32.AND P4, PT, R29.reuse, R6, PT ;  /* 0x000000061d00720c */ /* 0x040fe40003f84070 */
[----:B------:R-:W-:Y:S01]  /*19ab0*/  ISETP.GT.U32.AND P6, PT, R29, R23, PT ;  /* 0x000000171d00720c */ /* 0x000fe20003fc4070 */
[--C-:B------:R-:W-:Y:S02]  /*19ac0*/  @!P2 IMAD.IADD R3, R3, 0x1, -R29.reuse ;  /* 0x000000010303a824 */ /* 0x100fe400078e0a1d */
[--C-:B------:R-:W-:Y:S02]  /*19ad0*/  @!P0 IMAD.IADD R18, R18, 0x1, -R29.reuse ;  /* 0x0000000112128824 */ /* 0x100fe400078e0a1d */
[----:B------:R-:W-:-:S04]  /*19ae0*/  @!P3 IMAD.IADD R5, R5, 0x1, -R29 ;  /* 0x000000010505b824 */ /* 0x000fc800078e0a1d */
[--C-:B------:R-:W-:Y:S01]  /*19af0*/  @!P1 IMAD.IADD R2, R2, 0x1, -R29.reuse ;  /* 0x0000000102029824 */ /* 0x100fe200078e0a1d */
[C---:B------:R-:W-:Y:S02]  /*19b00*/  ISETP.GT.U32.AND P1, PT, R29.reuse, R16, PT ;  /* 0x000000101d00720c */ /* 0x040fe40003f24070 */
[C---:B------:R-:W-:Y:S02]  /*19b10*/  ISETP.GT.U32.AND P2, PT, R29.reuse, R4, PT ;  /* 0x000000041d00720c */ /* 0x040fe40003f44070 */
[C---:B------:R-:W-:Y:S01]  /*19b20*/  ISETP.GT.U32.AND P3, PT, R29.reuse, R8, PT ;  /* 0x000000081d00720c */ /* 0x040fe20003f64070 */
[----:B------:R0:W-:Y:S01]  /*19b30*/  STL [R1+0x318], R18 ;  /* 0x0003181201007387 */ /* 0x0001e20000100800 */
[C---:B------:R-:W-:Y:S01]  /*19b40*/  ISETP.GT.U32.AND P5, PT, R29.reuse, R7, PT ;  /* 0x000000071d00720c */ /* 0x040fe20003fa4070 */
[--C-:B------:R-:W-:Y:S01]  /*19b50*/  @!P4 IMAD.IADD R6, R6, 0x1, -R29.reuse ;  /* 0x000000010606c824 */ /* 0x100fe200078e0a1d */
[----:B------:R-:W-:Y:S01]  /*19b60*/  ISETP.GT.U32.AND P4, PT, R29, R9, PT ;  /* 0x000000091d00720c */ /* 0x000fe20003f84070 */
[--C-:B------:R-:W-:Y:S01]  /*19b70*/  @!P6 IMAD.IADD R23, R23, 0x1, -R29.reuse ;  /* 0x000000011717e824 */ /* 0x100fe200078e0a1d */
[----:B0-----:R-:W5:Y:S03]  /*19b80*/  LDL.LU R18, [R1+0x2c8] ;  /* 0x0002c80001127983 */ /* 0x001f660000300800 */
[--C-:B------:R-:W-:Y:S01]  /*19b90*/  @!P1 IMAD.IADD R16, R16, 0x1, -R29.reuse ;  /* 0x0000000110109824 */ /* 0x100fe200078e0a1d */
[----:B------:R-:W-:Y:S01]  /*19ba0*/  ISETP.GT.U32.AND P0, PT, R29, R15, PT ;  /* 0x0000000f1d00720c */ /* 0x000fe20003f04070 */
[----:B------:R-:W-:-:S02]  /*19bb0*/  @!P2 IMAD.IADD R4, R4, 0x1, -R29 ;  /* 0x000000010404a824 */ /* 0x000fc400078e0a1d */
[--C-:B------:R-:W-:Y:S02]  /*19bc0*/  @!P3 IMAD.IADD R8, R8, 0x1, -R29.reuse ;  /* 0x000000010808b824 */ /* 0x100fe400078e0a1d */
[--C-:B------:R-:W-:Y:S01]  /*19bd0*/  @!P5 IMAD.IADD R7, R7, 0x1, -R29.reuse ;  /* 0x000000010707d824 */ /* 0x100fe200078e0a1d */
[----:B------:R-:W-:Y:S01]  /*19be0*/  ISETP.GT.U32.AND P5, PT, R29, R10, PT ;  /* 0x0000000a1d00720c */ /* 0x000fe20003fa4070 */
[--C-:B------:R-:W-:Y:S01]  /*19bf0*/  @!P4 IMAD.IADD R9, R9, 0x1, -R29.reuse ;  /* 0x000000010909c824 */ /* 0x100fe200078e0a1d */
[----:B------:R-:W-:Y:S04]  /*19c00*/  STL [R1+0x304], R2 ;  /* 0x0003040201007387 */ /* 0x000fe80000100800 */
[----:B------:R-:W-:Y:S01]  /*19c10*/  STL [R1+0x30c], R3 ;  /* 0x00030c0301007387 */ /* 0x000fe20000100800 */
[----:B------:R-:W-:-:S03]  /*19c20*/  @!P0 IMAD.IADD R15, R15, 0x1, -R29 ;  /* 0x000000010f0f8824 */ /* 0x000fc600078e0a1d */
[----:B------:R-:W-:Y:S04]  /*19c30*/  STL [R1+0x310], R5 ;  /* 0x0003100501007387 */ /* 0x000fe80000100800 */
[----:B------:R-:W-:Y:S01]  /*19c40*/  STL [R1+0x308], R6 ;  /* 0x0003080601007387 */ /* 0x000fe20000100800 */
[----:B------:R-:W-:-:S03]  /*19c50*/  @!P5 IMAD.IADD R10, R10, 0x1, -R29 ;  /* 0x000000010a0ad824 */ /* 0x000fc600078e0a1d */
[----:B------:R-:W-:Y:S04]  /*19c60*/  STL [R1+0x2ec], R7 ;  /* 0x0002ec0701007387 */ /* 0x000fe80000100800 */
[----:B------:R0:W-:Y:S04]  /*19c70*/  STL [R1+0x2fc], R23 ;  /* 0x0002fc1701007387 */ /* 0x0001e80000100800 */
[----:B------:R1:W-:Y:S04]  /*19c80*/  STL [R1+0x2f4], R15 ;  /* 0x0002f40f01007387 */ /* 0x0003e80000100800 */
[----:B0-----:R-:W5:Y:S04]  /*19c90*/  LDL R23, [R1+0x2aec] ;  /* 0x002aec0001177983 */ /* 0x001f680000100800 */
[----:B-1----:R-:W5:Y:S04]  /*19ca0*/  LDL.LU R15, [R1+0x2b4] ;  /* 0x0002b400010f7983 */ /* 0x002f680000300800 */
[----:B------:R-:W5:Y:S04]  /*19cb0*/  LDL.LU R3, [R1+0x2bc] ;  /* 0x0002bc0001037983 */ /* 0x000f680000300800 */
[----:B------:R-:W5:Y:S04]  /*19cc0*/  LDL.LU R5, [R1+0x2c0] ;  /* 0x0002c00001057983 */ /* 0x000f680000300800 */
[----:B------:R-:W5:Y:S04]  /*19cd0*/  LDL.LU R6, [R1+0x2b8] ;  /* 0x0002b80001067983 */ /* 0x000f680000300800 */
[----:B------:R-:W5:Y:S01]  /*19ce0*/  LDL.LU R7, [R1+0x29c] ;  /* 0x00029c0001077983 */ /* 0x000f620000300800 */
[----:B---3--:R-:W-:-:S02]  /*19cf0*/  ISETP.GT.U32.AND P6, PT, R29, R26, PT ;  /* 0x0000001a1d00720c */ /* 0x008fc40003fc4070 */
[C---:B----4-:R-:W-:Y:S02]  /*19d00*/  ISETP.GT.U32.AND P1, PT, R29.reuse, R0, PT ;  /* 0x000000001d00720c */ /* 0x050fe40003f24070 */
[C---:B--2---:R-:W-:Y:S02]  /*19d10*/  ISETP.GT.U32.AND P2, PT, R29.reuse, R11, PT ;  /* 0x0000000b1d00720c */ /* 0x044fe40003f44070 */
[----:B------:R-:W-:-:S07]  /*19d20*/  ISETP.GT.U32.AND P3, PT, R29, R12, PT ;  /* 0x0000000c1d00720c */ /* 0x000fce0003f64070 */
        /* <DEDUP_REMOVED lines=8> */
[----:B------:R-:W-:-:S05]  /*19db0*/  ISETP.GT.U32.AND P3, PT, R29, R9, PT ;  /* 0x000000091d00720c */ /* 0x000fca0003f64070 */
        /* <DEDUP_REMOVED lines=8> */
[----:B------:R0:W-:Y:S04]  /*19e40*/  STL [R1+0x2f8], R4 ;  /* 0x0002f80401007387 */ /* 0x0001e80000100800 */
[----:B------:R-:W3:Y:S01]  /*19e50*/  LDL.LU R27, [R1+0x2ac] ;  /* 0x0002ac00011b7983 */ /* 0x000ee20000300800 */
[----:B------:R-:W-:-:S03]  /*19e60*/  @!P4 IMAD.IADD R10, R10, 0x1, -R29 ;  /* 0x000000010a0ac824 */ /* 0x000fc600078e0a1d */
[----:B------:R1:W-:Y:S04]  /*19e70*/  STL [R1+0x2f0], R8 ;  /* 0x0002f00801007387 */ /* 0x0003e80000100800 */
[----:B------:R4:W-:Y:S04]  /*19e80*/  STL [R1+0x2dc], R9 ;  /* 0x0002dc0901007387 */ /* 0x0009e80000100800 */
[----:B------:R-:W2:Y:S04]  /*19e90*/  LDL.LU R2, [R1+0x2b0] ;  /* 0x0002b00001027983 */ /* 0x000ea80000300800 */
[----:B0-----:R-:W2:Y:S04]  /*19ea0*/  LDL.LU R4, [R1+0x2a8] ;  /* 0x0002a80001047983 */ /* 0x001ea80000300800 */
[----:B------:R0:W-:Y:S04]  /*19eb0*/  STL [R1+0x2e4], R10 ;  /* 0x0002e40a01007387 */ /* 0x0001e80000100800 */
[----:B-1----:R-:W2:Y:S01]  /*19ec0*/  LDL.LU R8, [R1+0x2a0] ;  /* 0x0002a00001087983 */ /* 0x002ea20000300800 */
[----:B------:R-:W-:-:S02]  /*19ed0*/  ISETP.GT.U32.AND P0, PT, R29, R17, PT ;  /* 0x000000111d00720c */ /* 0x000fc40003f04070 */
[----:B-----5:R-:W-:Y:S01]  /*19ee0*/  ISETP.GT.U32.AND P5, PT, R29, R14, PT ;  /* 0x0000000e1d00720c */ /* 0x020fe20003fa4070 */
[----:B----4-:R-:W4:Y:S10]  /*19ef0*/  LDL.LU R9, [R1+0x28c] ;  /* 0x00028c0001097983 */ /* 0x010f340000300800 */
[--C-:B------:R-:W-:Y:S01]  /*19f00*/  @!P0 IMAD.IADD R17, R17, 0x1, -R29.reuse ;  /* 0x0000000111118824 */ /* 0x100fe200078e0a1d */
[----:B------:R-:W-:Y:S01]  /*19f10*/  ISETP.GT.U32.AND P0, PT, R29, R18, PT ;  /* 0x000000121d00720c */ /* 0x000fe20003f04070 */
[----:B------:R-:W-:-:S03]  /*19f20*/  @!P5 IMAD.IADD R14, R14, 0x1, -R29 ;  /* 0x000000010e0ed824 */ /* 0x000fc600078e0a1d */
[C---:B------:R-:W-:Y:S02]  /*19f30*/  ISETP.GT.U32.AND P5, PT, R29.reuse, R17, PT ;  /* 0x000000111d00720c */ /* 0x040fe40003fa4070 */
[----:B------:R-:W-:-:S07]  /*19f40*/  ISETP.GT.U32.AND P1, PT, R29, R0, PT ;  /* 0x000000001d00720c */ /* 0x000fce0003f24070 */
[--C-:B------:R-:W-:Y:S01]  /*19f50*/  @!P0 IMAD.IADD R18, R18, 0x1, -R29.reuse ;  /* 0x0000000112128824 */ /* 0x100fe200078e0a1d */
[C---:B------:R-:W-:Y:S02]  /*19f60*/  ISETP.GT.U32.AND P0, PT, R29.reuse, R26, PT ;  /* 0x0000001a1d00720c */ /* 0x040fe40003f04070 */
[----:B------:R-:W-:Y:S01]  /*19f70*/  ISETP.GT.U32.AND P2, PT, R29, R11, PT ;  /* 0x0000000b1d00720c */ /* 0x000fe20003f44070 */
[--C-:B------:R-:W-:Y:S01]  /*19f80*/  @!P5 IMAD.IADD R17, R17, 0x1, -R29.reuse ;  /* 0x000000011111d824 */ /* 0x100fe200078e0a1d */
[C---:B------:R-:W-:Y:S01]  /*19f90*/  ISETP.GT.U32.AND P6, PT, R29.reuse, R18, PT ;  /* 0x000000121d00720c */ /* 0x040fe20003fc4070 */
[--C-:B------:R-:W-:Y:S01]  /*19fa0*/  @!P1 IMAD.IADD R0, R0, 0x1, -R29.reuse ;  /* 0x0000000100009824 */ /* 0x100fe200078e0a1d */
[----:B------:R-:W-:Y:S02]  /*19fb0*/  ISETP.GT.U32.AND P3, PT, R29, R12, PT ;  /* 0x0000000c1d00720c */ /* 0x000fe40003f64070 */
[----:B------:R1:W-:Y:S04]  /*19fc0*/  STL [R1+0x2e8], R17 ;  /* 0x0002e81101007387 */ /* 0x0003e80000100800 */
[----:B0-----:R-:W5:Y:S01]  /*19fd0*/  LDL.LU R10, [R1+0x294] ;  /* 0x00029400010a7983 */ /* 0x001f620000300800 */
[----:B------:R-:W-:-:S02]  /*19fe0*/  @!P0 IMAD.IADD R26, R26, 0x1, -R29 ;  /* 0x000000011a1a8824 */ /* 0x000fc400078e0a1d */
[--C-:B------:R-:W-:Y:S01]  /*19ff0*/  @!P2 IMAD.IADD R11, R11, 0x1, -R29.reuse ;  /* 0x000000010b0ba824 */ /* 0x100fe200078e0a1d */
[----:B-1----:R-:W4:Y:S01]  /*1a000*/  LDL.LU R17, [R1+0x298] ;  /* 0x0002980001117983 */ /* 0x002f220000300800 */
[C---:B------:R-:W-:Y:S02]  /*1a010*/  ISETP.GT.U32.AND P0, PT, R29.reuse, R15, PT ;  /* 0x0000000f1d00720c */ /* 0x040fe40003f04070 */
[C---:B------:R-:W-:Y:S01]  /*1a020*/  ISETP.GT.U32.AND P1, PT, R29.reuse, R3, PT ;  /* 0x000000031d00720c */ /* 0x040fe20003f24070 */
[----:B------:R-:W-:Y:S01]  /*1a030*/  @!P6 IMAD.IADD R18, R18, 0x1, -R29 ;  /* 0x000000011212e824 */ /* 0x000fe200078e0a1d */
[C---:B------:R-:W-:Y:S02]  /*1a040*/  ISETP.GT.U32.AND P2, PT, R29.reuse, R5, PT ;  /* 0x000000051d00720c */ /* 0x040fe40003f44070 */
[----:B------:R-:W-:-:S07]  /*1a050*/  ISETP.GT.U32.AND P4, PT, R29, R13, PT ;  /* 0x0000000d1d00720c */ /* 0x000fce0003f84070 */
[--C-:B------:R-:W-:Y:S01]  /*1a060*/  @!P0 IMAD.IADD R15, R15, 0x1, -R29.reuse ;  /* 0x000000010f0f8824 */ /* 0x100fe200078e0a1d */
[----:B------:R-:W-:Y:S01]  /*1a070*/  ISETP.GT.U32.AND P5, PT, R29, R14, PT ;  /* 0x0000000e1d00720c */ /* 0x000fe20003fa4070 */
[--C-:B------:R-:W-:Y:S02]  /*1a080*/  @!P3 IMAD.IADD R12, R12, 0x1, -R29.reuse ;  /* 0x000000010c0cb824 */ /* 0x100fe400078e0a1d */
[--C-:B------:R-:W-:Y:S01]  /*1a090*/  @!P1 IMAD.IADD R3, R3, 0x1, -R29.reuse ;  /* 0x0000000103039824 */ /* 0x100fe200078e0a1d */
[----:B------:R-:W-:Y:S01]  /*1a0a0*/  ISETP.GT.U32.AND P3, PT, R29, R6, PT ;  /* 0x000000061d00720c */ /* 0x000fe20003f64070 */
[--C-:B------:R-:W-:Y:S01]  /*1a0b0*/  @!P2 IMAD.IADD R5, R5, 0x1, -R29.reuse ;  /* 0x000000010505a824 */ /* 0x100fe200078e0a1d */
[----:B------:R-:W-:Y:S01]  /*1a0c0*/  STL [R1+0x2e0], R26 ;  /* 0x0002e01a01007387 */ /* 0x000fe20000100800 */
[----:B------:R-:W-:-:S03]  /*1a0d0*/  @!P4 IMAD.IADD R13, R13, 0x1, -R29 ;  /* 0x000000010d0dc824 */ /* 0x000fc600078e0a1d */
[----:B------:R-:W-:Y:S03]  /*1a0e0*/  STL [R1+0x2c4], R0 ;  /* 0x0002c40001007387 */ /* 0x000fe60000100800 */
[--C-:B------:R-:W-:Y:S01]  /*1a0f0*/  @!P5 IMAD.IADD R14, R14, 0x1, -R29.reuse ;  /* 0x000000010e0ed824 */ /* 0x100fe200078e0a1d */
[----:B------:R-:W-:Y:S03]  /*1a100*/  STL [R1+0x2cc], R11 ;  /* 0x0002cc0b01007387 */ /* 0x000fe60000100800 */
[----:B------:R-:W-:Y:S01]  /*1a110*/  @!P3 IMAD.IADD R6, R6, 0x1, -R29 ;  /* 0x000000010606b824 */ /* 0x000fe200078e0a1d */
[----:B------:R-:W-:Y:S04]  /*1a120*/  STL [R1+0x2d4], R12 ;  /* 0x0002d40c01007387 */ /* 0x000fe80000100800 */
        /* <DEDUP_REMOVED lines=9> */
[C---:B--2---:R-:W-:Y:S02]  /*1a1c0*/  ISETP.GT.U32.AND P0, PT, R29.reuse, R2, PT ;  /* 0x000000021d00720c */ /* 0x044fe40003f04070 */
[----:B------:R-:W-:-:S09]  /*1a1d0*/  ISETP.GT.U32.AND P1, PT, R29, R4, PT ;  /* 0x000000041d00720c */ /* 0x000fd20003f24070 */
[--C-:B------:R-:W-:Y:S01]  /*1a1e0*/  @!P6 IMAD.IADD R27, R27, 0x1, -R29.reuse ;  /* 0x000000011b1be824 */ /* 0x100fe200078e0a1d */
[C---:B------:R-:W-:Y:S02]  /*1a1f0*/  ISETP.GT.U32.AND P6, PT, R29.reuse, R15, PT ;  /* 0x0000000f1d00720c */ /* 0x040fe40003fc4070 */
[C---:B------:R-:W-:Y:S01]  /*1a200*/  ISETP.GT.U32.AND P2, PT, R29.reuse, R8, PT ;  /* 0x000000081d00720c */ /* 0x040fe20003f44070 */
        /* <DEDUP_REMOVED lines=10> */
[----:B0-----:R-:W2:Y:S07]  /*1a2b0*/  LDL.LU R15, [R1+0x280] ;  /* 0x00028000010f7983 */ /* 0x001eae0000300800 */
[----:B------:R-:W-:Y:S01]  /*1a2c0*/  @!P2 IMAD.IADD R6, R6, 0x1, -R29 ;  /* 0x000000010606a824 */ /* 0x000fe200078e0a1d */
[----:B------:R-:W3:Y:S04]  /*1a2d0*/  LDL.LU R0, [R1+0x278] ;  /* 0x0002780001007983 */ /* 0x000ee80000300800 */
[----:B------:R0:W-:Y:S04]  /*1a2e0*/  STL [R1+0x2bc], R3 ;  /* 0x0002bc0301007387 */ /* 0x0001e80000100800 */
[----:B------:R1:W-:Y:S04]  /*1a2f0*/  STL [R1+0x2c0], R5 ;  /* 0x0002c00501007387 */ /* 0x0003e80000100800 */
[----:B0-----:R-:W2:Y:S04]  /*1a300*/  LDL.LU R3, [R1+0x264] ;  /* 0x0002640001037983 */ /* 0x001ea80000300800 */
[----:B-1----:R-:W2:Y:S04]  /*1a310*/  LDL.LU R5, [R1+0x26c] ;  /* 0x00026c0001057983 */ /* 0x002ea80000300800 */
[----:B------:R0:W-:Y:S04]  /*1a320*/  STL [R1+0x2b8], R6 ;  /* 0x0002b80601007387 */ /* 0x0001e80000100800 */
[----:B0-----:R-:W2:Y:S01]  /*1a330*/  LDL.LU R6, [R1+0x270] ;  /* 0x0002700001067983 */ /* 0x001ea20000300800 */
[----:B------:R-:W-:-:S02]  /*1a340*/  ISETP.GT.U32.AND P4, PT, R29, R7, PT ;  /* 0x000000071d00720c */ /* 0x000fc40003f84070 */
[C---:B------:R-:W-:Y:S02]  /*1a350*/  ISETP.GT.U32.AND P5, PT, R29.reuse, R16, PT ;  /* 0x000000101d00720c */ /* 0x040fe40003fa4070 */
[----:B----4-:R-:W-:-:S09]  /*1a360*/  ISETP.GT.U32.AND P3, PT, R29, R9, PT ;  /* 0x000000091d00720c */ /* 0x010fd20003f64070 */
[--C-:B------:R-:W-:Y:S01]  /*1a370*/  @!P4 IMAD.IADD R7, R7, 0x1, -R29.reuse ;  /* 0x000000010707c824 */ /* 0x100fe200078e0a1d */
[C---:B-----5:R-:W-:Y:S01]  /*1a380*/  ISETP.GT.U32.AND P4, PT, R29.reuse, R10, PT ;  /* 0x0000000a1d00720c */ /* 0x060fe20003f84070 */
[--C-:B------:R-:W-:Y:S01]  /*1a390*/  @!P5 IMAD.IADD R16, R16, 0x1, -R29.reuse ;  /* 0x000000011010d824 */ /* 0x100fe200078e0a1d */
[----:B------:R-:W-:Y:S01]  /*1a3a0*/  ISETP.GT.U32.AND P5, PT, R29, R17, PT ;  /* 0x000000111d00720c */ /* 0x000fe20003fa4070 */
[----:B------:R-:W-:Y:S01]  /*1a3b0*/  @!P3 IMAD.IADD R9, R9, 0x1, -R29 ;  /* 0x000000010909b824 */ /* 0x000fe200078e0a1d */
[C---:B------:R-:W-:Y:S02]  /*1a3c0*/  ISETP.GT.U32.AND P3, PT, R29.reuse, R7, PT ;  /* 0x000000071d00720c */ /* 0x040fe40003f64070 */
[----:B------:R-:W-:-:S07]  /*1a3d0*/  ISETP.GT.U32.AND P0, PT, R29, R2, PT ;  /* 0x000000021d00720c */ /* 0x000fce0003f04070 */
[--C-:B------:R-:W-:Y:S01]  /*1a3e0*/  @!P4 IMAD.IADD R10, R10, 0x1, -R29.reuse ;  /* 0x000000010a0ac824 */ /* 0x100fe200078e0a1d */
[----:B------:R-:W-:Y:S01]  /*1a3f0*/  ISETP.GT.U32.AND P4, PT, R29, R16, PT ;  /* 0x000000101d00720c */ /* 0x000fe20003f84070 */
[--C-:B------:R-:W-:Y:S01]  /*1a400*/  @!P5 IMAD.IADD R17, R17, 0x1, -R29.reuse ;  /* 0x000000011111d824 */ /* 0x100fe200078e0a1d */
        /* <DEDUP_REMOVED lines=9> */
[C---:B------:R-:W-:Y:S01]  /*1a4a0*/  ISETP.GT.U32.AND P2, PT, R29.reuse, R8, PT ;  /* 0x000000081d00720c */ /* 0x040fe20003f44070 */
[----:B------:R0:W-:Y:S01]  /*1a4b0*/  STL [R1+0x29c], R7 ;  /* 0x00029c0701007387 */ /* 0x0001e20000100800 */
[----:B------:R-:W-:Y:S01]  /*1a4c0*/  @!P1 IMAD.IADD R4, R4, 0x1, -R29 ;  /* 0x0000000104049824 */ /* 0x000fe200078e0a1d */
[----:B------:R-:W-:-:S02]  /*1a4d0*/  ISETP.GT.U32.AND P1, PT, R29, R12, PT ;  /* 0x0000000c1d00720c */ /* 0x000fc40003f24070 */
[----:B0-----:R-:W4:Y:S02]  /*1a4e0*/  LDL.LU R7, [R1+0x268] ;  /* 0x0002680001077983 */ /* 0x001f240000300800 */
[--C-:B------:R-:W-:Y:S01]  /*1a4f0*/  @!P4 IMAD.IADD R17, R17, 0x1, -R29.reuse ;  /* 0x000000011111c824 */ /* 0x100fe200078e0a1d */
[----:B------:R-:W-:Y:S01]  /*1a500*/  ISETP.GT.U32.AND P3, PT, R29, R9, PT ;  /* 0x000000091d00720c */ /* 0x000fe20003f64070 */
[--C-:B------:R-:W-:Y:S01]  /*1a510*/  @!P5 IMAD.IADD R18, R18, 0x1, -R29.reuse ;  /* 0x000000011212d824 */ /* 0x100fe200078e0a1d */
[----:B------:R0:W-:Y:S01]  /*1a520*/  STL [R1+0x2a4], R16 ;  /* 0x0002a41001007387 */ /* 0x0001e20000100800 */
[--C-:B------:R-:W-:Y:S01]  /*1a530*/  @!P0 IMAD.IADD R11, R11, 0x1, -R29.reuse ;  /* 0x000000010b0b8824 */ /* 0x100fe200078e0a1d */
[C---:B------:R-:W-:Y:S01]  /*1a540*/  ISETP.GT.U32.AND P6, PT, R29.reuse, R10, PT ;  /* 0x0000000a1d00720c */ /* 0x040fe20003fc4070 */
[--C-:B------:R-:W-:Y:S01]  /*1a550*/  @!P2 IMAD.IADD R8, R8, 0x1, -R29.reuse ;  /* 0x000000010808a824 */ /* 0x100fe200078e0a1d */
[----:B------:R-:W-:Y:S01]  /*1a560*/  ISETP.GT.U32.AND P2, PT, R29, R13, PT ;  /* 0x0000000d1d00720c */ /* 0x000fe20003f44070 */
[----:B0-----:R-:W5:Y:S01]  /*1a570*/  LDL.LU R16, [R1+0x254] ;  /* 0x0002540001107983 */ /* 0x001f620000300800 */
[----:B------:R-:W-:-:S05]  /*1a580*/  @!P1 IMAD.IADD R12, R12, 0x1, -R29 ;  /* 0x000000010c0c9824 */ /* 0x000fca00078e0a1d */
[--C-:B------:R-:W-:Y:S01]  /*1a590*/  @!P3 IMAD.IADD R9, R9, 0x1, -R29.reuse ;  /* 0x000000010909b824 */ /* 0x100fe200078e0a1d */
[----:B------:R-:W-:Y:S03]  /*1a5a0*/  STL [R1+0x2ac], R27 ;  /* 0x0002ac1b01007387 */ /* 0x000fe60000100800 */
[--C-:B------:R-:W-:Y:S02]  /*1a5b0*/  @!P6 IMAD.IADD R10, R10, 0x1, -R29.reuse ;  /* 0x000000010a0ae824 */ /* 0x100fe400078e0a1d */
[----:B------:R-:W-:Y:S01]  /*1a5c0*/  @!P2 IMAD.IADD R13, R13, 0x1, -R29 ;  /* 0x000000010d0da824 */ /* 0x000fe200078e0a1d */
        /* <DEDUP_REMOVED lines=16> */
[----:B------:R-:W-:Y:S01]  /*1a6d0*/  ISETP.GT.U32.AND P1, PT, R29, R6, PT ;  /* 0x000000061d00720c */ /* 0x000fe20003f24070 */
[--C-:B------:R-:W-:Y:S01]  /*1a6e0*/  @!P5 IMAD.IADD R3, R3, 0x1, -R29.reuse ;  /* 0x000000010303d824 */ /* 0x100fe200078e0a1d */
[----:B------:R-:W-:Y:S01]  /*1a6f0*/  ISETP.GT.U32.AND P5, PT, R29, R11, PT ;  /* 0x0000000b1d00720c */ /* 0x000fe20003fa4070 */
        /* <DEDUP_REMOVED lines=13> */
[----:B------:R-:W2:Y:S04]  /*1a7d0*/  LDL.LU R2, [R1+0x240] ;  /* 0x0002400001027983 */ /* 0x000ea80000300800 */
[----:B0-----:R-:W2:Y:S04]  /*1a7e0*/  LDL.LU R11, [R1+0x224] ;  /* 0x00022400010b7983 */ /* 0x001ea80000300800 */
[----:B------:R0:W-:Y:S04]  /*1a7f0*/  STL [R1+0x284], R13 ;  /* 0x0002840d01007387 */ /* 0x0001e80000100800 */
[----:B-1----:R-:W2:Y:S04]  /*1a800*/  LDL.LU R12, [R1+0x22c] ;  /* 0x00022c00010c7983 */ /* 0x002ea80000300800 */
[----:B0-----:R-:W2:Y:S01]  /*1a810*/  LDL.LU R13, [R1+0x234] ;  /* 0x00023400010d7983 */ /* 0x001ea20000300800 */
[----:B------:R-:W-:-:S02]  /*1a820*/  ISETP.GT.U32.AND P3, PT, R29, R14, PT ;  /* 0x0000000e1d00720c */ /* 0x000fc40003f64070 */
[C---:B------:R-:W-:Y:S02]  /*1a830*/  ISETP.GT.U32.AND P6, PT, R29.reuse, R15, PT ;  /* 0x0000000f1d00720c */ /* 0x040fe40003fc4070 */
[----:B----4-:R-:W-:-:S09]  /*1a840*/  ISETP.GT.U32.AND P2, PT, R29, R7, PT ;  /* 0x000000071d00720c */ /* 0x010fd20003f44070 */
[--C-:B------:R-:W-:Y:S01]  /*1a850*/  @!P3 IMAD.IADD R14, R14, 0x1, -R29.reuse ;  /* 0x000000010e0eb824 */ /* 0x100fe200078e0a1d */
[----:B------:R-:W-:Y:S01]  /*1a860*/  ISETP.GT.U32.AND P3, PT, R29, R22, PT ;  /* 0x000000161d00720c */ /* 0x000fe20003f64070 */
[--C-:B------:R-:W-:Y:S01]  /*1a870*/  @!P6 IMAD.IADD R15, R15, 0x1, -R29.reuse ;  /* 0x000000010f0fe824 */ /* 0x100fe200078e0a1d */
[----:B-----5:R-:W-:Y:S01]  /*1a880*/  ISETP.GT.U32.AND P6, PT, R29, R16, PT ;  /* 0x000000101d00720c */ /* 0x020fe20003fc4070 */
[----:B------:R-:W-:Y:S01]  /*1a890*/  @!P2 IMAD.IADD R7, R7, 0x1, -R29 ;  /* 0x000000010707a824 */ /* 0x000fe200078e0a1d */
[C---:B------:R-:W-:Y:S02]  /*1a8a0*/  ISETP.GT.U32.AND P2, PT, R29.reuse, R14, PT ;  /* 0x0000000e1d00720c */ /* 0x040fe40003f44070 */
[C---:B------:R-:W-:Y:S02]  /*1a8b0*/  ISETP.GT.U32.AND P4, PT, R29.reuse, R0, PT ;  /* 0x000000001d00720c */ /* 0x040fe40003f84070 */
[----:B------:R-:W-:-:S05]  /*1a8c0*/  ISETP.GT.U32.AND P5, PT, R29, R3, PT ;  /* 0x000000031d00720c */ /* 0x000fca0003fa4070 */
[--C-:B------:R-:W-:Y:S01]  /*1a8d0*/  @!P3 IMAD.IADD R22, R22, 0x1, -R29.reuse ;  /* 0x000000011616b824 */ /* 0x100fe200078e0a1d */
[C---:B------:R-:W-:Y:S01]  /*1a8e0*/  ISETP.GT.U32.AND P3, PT, R29.reuse, R15, PT ;  /* 0x0000000f1d00720c */ /* 0x040fe20003f64070 */
[--C-:B------:R-:W-:Y:S01]  /*1a8f0*/  @!P6 IMAD.IADD R16, R16, 0x1, -R29.reuse ;  /* 0x000000011010e824 */ /* 0x100fe200078e0a1d */
[C---:B------:R-:W-:Y:S01]  /*1a900*/  ISETP.GT.U32.AND P0, PT, R29.reuse, R5, PT ;  /* 0x000000051d00720c */ /* 0x040fe20003f04070 */
[--C-:B------:R-:W-:Y:S02]  /*1a910*/  @!P2 IMAD.IADD R14, R14, 0x1, -R29.reuse ;  /* 0x000000010e0ea824 */ /* 0x100fe400078e0a1d */
[--C-:B------:R-:W-:Y:S01]  /*1a920*/  @!P4 IMAD.IADD R0, R0, 0x1, -R29.reuse ;  /* 0x000000010000c824 */ /* 0x100fe200078e0a1d */
[----:B------:R-:W-:Y:S01]  /*1a930*/  ISETP.GT.U32.AND P1, PT, R29, R6, PT ;  /* 0x000000061d00720c */ /* 0x000fe20003f24070 */
[----:B------:R-:W-:-:S06]  /*1a940*/  @!P5 IMAD.IADD R3, R3, 0x1, -R29 ;  /* 0x000000010303d824 */ /* 0x000fcc00078e0a1d */
[--C-:B------:R-:W-:Y:S01]  /*1a950*/  @!P3 IMAD.IADD R15, R15, 0x1, -R29.reuse ;  /* 0x000000010f0fb824 */ /* 0x100fe200078e0a1d */
[C---:B------:R-:W-:Y:S01]  /*1a960*/  ISETP.GT.U32.AND P3, PT, R29.reuse, R16, PT ;  /* 0x000000101d00720c */ /* 0x040fe20003f64070 */
[----:B------:R0:W-:Y:S01]  /*1a970*/  STL [R1+0x288], R14 ;  /* 0x0002880e01007387 */ /* 0x0001e20000100800 */
[----:B------:R-:W-:Y:S01]  /*1a980*/  ISETP.GT.U32.AND P4, PT, R29, R17, PT ;  /* 0x000000111d00720c */ /* 0x000fe20003f84070 */
[----:B------:R-:W-:Y:S01]  /*1a990*/  @!P0 IMAD.IADD R5, R5, 0x1, -R29 ;  /* 0x0000000105058824 */ /* 0x000fe200078e0a1d */
[C---:B------:R-:W-:Y:S01]  /*1a9a0*/  ISETP.GT.U32.AND P5, PT, R29.reuse, R4, PT ;  /* 0x000000041d00720c */ /* 0x040fe20003fa4070 */
[----:B0-----:R-:W4:Y:S01]  /*1a9b0*/  LDL.LU R14, [R1+0x238] ;  /* 0x00023800010e7983 */ /* 0x001f220000300800 */
[----:B------:R-:W-:-:S07]  /*1a9c0*/  ISETP.GT.U32.AND P0, PT, R29, R8, PT ;  /* 0x000000081d00720c */ /* 0x000fce0003f04070 */
[--C-:B------:R-:W-:Y:S01]  /*1a9d0*/  @!P3 IMAD.IADD R16, R16, 0x1, -R29.reuse ;  /* 0x000000011010b824 */ /* 0x100fe200078e0a1d */
[C---:B------:R-:W-:Y:S01]  /*1a9e0*/  ISETP.GT.U32.AND P6, PT, R29.reuse, R22, PT ;  /* 0x000000161d00720c */ /* 0x040fe20003fc4070 */
[----:B------:R0:W-:Y:S01]  /*1a9f0*/  STL [R1+0x280], R15 ;  /* 0x0002800f01007387 */ /* 0x0001e20000100800 */
[----:B------:R-:W-:Y:S01]  /*1aa00*/  ISETP.GT.U32.AND P2, PT, R29, R7, PT ;  /* 0x000000071d00720c */ /* 0x000fe20003f44070 */
[--C-:B------:R-:W-:Y:S02]  /*1aa10*/  @!P4 IMAD.IADD R17, R17, 0x1, -R29.reuse ;  /* 0x000000011111c824 */ /* 0x100fe400078e0a1d */
[--C-:B------:R-:W-:Y:S01]  /*1aa20*/  @!P1 IMAD.IADD R6, R6, 0x1, -R29.reuse ;  /* 0x0000000106069824 */ /* 0x100fe200078e0a1d */
[----:B------:R-:W-:Y:S01]  /*1aa30*/  ISETP.GT.U32.AND P1, PT, R29, R9, PT ;  /* 0x000000091d00720c */ /* 0x000fe20003f24070 */
[--C-:B------:R-:W-:Y:S01]  /*1aa40*/  @!P5 IMAD.IADD R4, R4, 0x1, -R29.reuse ;  /* 0x000000010404d824 */ /* 0x100fe200078e0a1d */
[----:B0-----:R-:W5:Y:S01]  /*1aa50*/  LDL.LU R15, [R1+0x230] ;  /* 0x00023000010f7983 */ /* 0x001f620000300800 */
[----:B------:R-:W-:-:S04]  /*1aa60*/  @!P0 IMAD.IADD R8, R8, 0x1, -R29 ;  /* 0x0000000108088824 */ /* 0x000fc800078e0a1d */
[--C-:B------:R-:W-:Y:S01]  /*1aa70*/  @!P6 IMAD.IADD R22, R22, 0x1, -R29.reuse ;  /* 0x000000011616e824 */ /* 0x100fe200078e0a1d */
[----:B------:R-:W-:Y:S01]  /*1aa80*/  STL [R1+0x278], R0 ;  /* 0x0002780001007387 */ /* 0x000fe20000100800 */
[----:B------:R-:W-:-:S03]  /*1aa90*/  @!P2 IMAD.IADD R7, R7, 0x1, -R29 ;  /* 0x000000010707a824 */ /* 0x000fc600078e0a1d */
[----:B------:R-:W-:Y:S01]  /*1aaa0*/  STL [R1+0x264], R3 ;  /* 0x0002640301007387 */ /* 0x000fe20000100800 */
[--C-:B------:R-:W-:Y:S01]  /*1aab0*/  @!P1 IMAD.IADD R9, R9, 0x1, -R29.reuse ;  /* 0x0000000109099824 */ /* 0x100fe200078e0a1d */
[----:B------:R-:W-:Y:S02]  /*1aac0*/  ISETP.GT.U32.AND P2, PT, R29, R10, PT ;  /* 0x0000000a1d00720c */ /* 0x000fe40003f44070 */
[----:B------:R-:W-:Y:S04]  /*1aad0*/  STL [R1+0x26c], R5 ;  /* 0x00026c0501007387 */ /* 0x000fe80000100800 */
[----:B------:R-:W-:Y:S04]  /*1aae0*/  STL [R1+0x270], R6 ;  /* 0x0002700601007387 */ /* 0x000fe80000100800 */
[----:B------:R0:W-:Y:S04]  /*1aaf0*/  STL [R1+0x24c], R22 ;  /* 0x00024c1601007387 */ /* 0x0001e80000100800 */
[----:B------:R-:W-:Y:S04]  /*1ab00*/  STL [R1+0x268], R7 ;  /* 0x0002680701007387 */ /* 0x000fe80000100800 */
[----:B0-----:R-:W5:Y:S04]  /*1ab10*/  LDL R22, [R1+0x2ae0] ;  /* 0x002ae00001167983 */ /* 0x001f680000100800 */
[----:B------:R0:W-:Y:S01]  /*1ab20*/  STL [R1+0x254], R16 ;  /* 0x0002541001007387 */ /* 0x0001e20000100800 */
[----:B------:R-:W-:-:S03]  /*1ab30*/  @!P2 IMAD.IADD R10, R10, 0x1, -R29 ;  /* 0x000000010a0aa824 */ /* 0x000fc600078e0a1d */
[----:B0-----:R-:W5:Y:S04]  /*1ab40*/  LDL.LU R16, [R1+0x228] ;  /* 0x0002280001107983 */ /* 0x001f680000300800 */
[----:B------:R-:W5:Y:S04]  /*1ab50*/  LDL.LU R3, [R1+0x214] ;  /* 0x0002140001037983 */ /* 0x000f680000300800 */
[----:B------:R-:W5:Y:S04]  /*1ab60*/  LDL.LU R5, [R1+0x21c] ;  /* 0x00021c0001057983 */ /* 0x000f680000300800 */
[----:B------:R-:W5:Y:S04]  /*1ab70*/  LDL.LU R6, [R1+0x220] ;  /* 0x0002200001067983 */ /* 0x000f680000300800 */
[----:B------:R-:W5:Y:S01]  /*1ab80*/  LDL.LU R7, [R1+0x218] ;  /* 0x0002180001077983 */ /* 0x000f620000300800 */
[----:B---3--:R-:W-:-:S02]  /*1ab90*/  ISETP.GT.U32.AND P3, PT, R29, R27, PT ;  /* 0x0000001b1d00720c */ /* 0x008fc40003f64070 */
[C---:B--2---:R-:W-:Y:S02]  /*1aba0*/  ISETP.GT.U32.AND P4, PT, R29.reuse, R2, PT ;  /* 0x000000021d00720c */ /* 0x044fe40003f84070 */
[----:B------:R-:W-:-:S09]  /*1abb0*/  ISETP.GT.U32.AND P5, PT, R29, R11, PT ;  /* 0x0000000b1d00720c */ /* 0x000fd20003fa4070 */
[--C-:B------:R-:W-:Y:S01]  /*1abc0*/  @!P3 IMAD.IADD R27, R27, 0x1, -R29.reuse ;  /* 0x000000011b1bb824 */ /* 0x100fe200078e0a1d */
[C---:B------:R-:W-:Y:S02]  /*1abd0*/  ISETP.GT.U32.AND P3, PT, R29.reuse, R17, PT ;  /* 0x000000111d00720c */ /* 0x040fe40003f64070 */
[C---:B------:R-:W-:Y:S01]  /*1abe0*/  ISETP.GT.U32.AND P0, PT, R29.reuse, R12, PT ;  /* 0x0000000c1d00720c */ /* 0x040fe20003f04070 */
        /* <DEDUP_REMOVED lines=15> */
[----:B------:R-:W3:Y:S04]  /*1ace0*/  LDL.LU R0, [R1+0x204] ;  /* 0x0002040001007983 */ /* 0x000ee80000300800 */
[----:B------:R0:W-:Y:S04]  /*1acf0*/  STL [R1+0x260], R4 ;  /* 0x0002600401007387 */ /* 0x0001e80000100800 */
[----:B------:R1:W-:Y:S04]  /*1ad00*/  STL [R1+0x258], R8 ;  /* 0x0002580801007387 */ /* 0x0003e80000100800 */
[----:B0-----:R-:W2:Y:S04]  /*1ad10*/  LDL.LU R4, [R1+0x20c] ;  /* 0x00020c0001047983 */ /* 0x001ea80000300800 */
[----:B-1----:R-:W2:Y:S04]  /*1ad20*/  LDL.LU R8, [R1+0x210] ;  /* 0x0002100001087983 */ /* 0x002ea80000300800 */
[----:B------:R0:W-:Y:S01]  /*1ad30*/  STL [R1+0x250], R9 ;  /* 0x0002500901007387 */ /* 0x0001e20000100800 */
[----:B------:R-:W-:-:S03]  /*1ad40*/  @!P1 IMAD.IADD R10, R10, 0x1, -R29 ;  /* 0x000000010a0a9824 */ /* 0x000fc600078e0a1d */
[----:B0-----:R-:W2:Y:S04]  /*1ad50*/  LDL.LU R9, [R1+0x208] ;  /* 0x0002080001097983 */ /* 0x001ea80000300800 */
[----:B------:R0:W-:Y:S04]  /*1ad60*/  STL [R1+0x23c], R10 ;  /* 0x00023c0a01007387 */ /* 0x0001e80000100800 */
[----:B0-----:R-:W2:Y:S01]  /*1ad70*/  LDL.LU R10, [R1+0x200] ;  /* 0x00020000010a7983 */ /* 0x001ea20000300800 */
[C---:B------:R-:W-:Y:S02]  /*1ad80*/  ISETP.GT.U32.AND P6, PT, R29.reuse, R18, PT ;  /* 0x000000121d00720c */ /* 0x040fe40003fc4070 */
[----:B----4-:R-:W-:-:S02]  /*1ad90*/  ISETP.GT.U32.AND P2, PT, R29, R14, PT ;  /* 0x0000000e1d00720c */ /* 0x010fc40003f44070 */
[----:B------:R-:W-:-:S09]  /*1ada0*/  ISETP.GT.U32.AND P3, PT, R29, R27, PT ;  /* 0x0000001b1d00720c */ /* 0x000fd20003f64070 */
[--C-:B------:R-:W-:Y:S01]  /*1adb0*/  @!P6 IMAD.IADD R18, R18, 0x1, -R29.reuse ;  /* 0x000000011212e824 */ /* 0x100fe200078e0a1d */
[----:B-----5:R-:W-:Y:S01]  /*1adc0*/  ISETP.GT.U32.AND P6, PT, R29, R15, PT ;  /* 0x0000000f1d00720c */ /* 0x020fe20003fc4070 */
[----:B------:R-:W-:-:S03]  /*1add0*/  @!P2 IMAD.IADD R14, R14, 0x1, -R29 ;  /* 0x000000010e0ea824 */ /* 0x000fc600078e0a1d */
[C---:B------:R-:W-:Y:S02]  /*1ade0*/  ISETP.GT.U32.AND P2, PT, R29.reuse, R18, PT ;  /* 0x000000121d00720c */ /* 0x040fe40003f44070 */
[C---:B------:R-:W-:Y:S02]  /*1adf0*/  ISETP.GT.U32.AND P4, PT, R29.reuse, R2, PT ;  /* 0x000000021d00720c */ /* 0x040fe40003f84070 */
[----:B------:R-:W-:-:S05]  /*1ae00*/  ISETP.GT.U32.AND P5, PT, R29, R11, PT ;  /* 0x0000000b1d00720c */ /* 0x000fca0003fa4070 */
[--C-:B------:R-:W-:Y:S01]  /*1ae10*/  @!P6 IMAD.IADD R15, R15, 0x1, -R29.reuse ;  /* 0x000000010f0fe824 */ /* 0x100fe200078e0a1d */
[----:B------:R-:W-:Y:S01]  /*1ae20*/  ISETP.GT.U32.AND P0, PT, R29, R12, PT ;  /* 0x0000000c1d00720c */ /* 0x000fe20003f04070 */
[--C-:B------:R-:W-:Y:S02]  /*1ae30*/  @!P3 IMAD.IADD R27, R27, 0x1, -R29.reuse ;  /* 0x000000011b1bb824 */ /* 0x100fe400078e0a1d */
[--C-:B------:R-:W-:Y:S01]  /*1ae40*/  @!P2 IMAD.IADD R18, R18, 0x1, -R29.reuse ;  /* 0x000000011212a824 */ /* 0x100fe200078e0a1d */
[----:B------:R-:W-:Y:S01]  /*1ae50*/  ISETP.GT.U32.AND P2, PT, R29, R15, PT ;  /* 0x0000000f1d00720c */ /* 0x000fe20003f44070 */
[--C-:B------:R-:W-:Y:S02]  /*1ae60*/  @!P4 IMAD.IADD R2, R2, 0x1, -R29.reuse ;  /* 0x000000010202c824 */ /* 0x100fe400078e0a1d */
[----:B------:R-:W-:Y:S01]  /*1ae70*/  @!P5 IMAD.IADD R11, R11, 0x1, -R29 ;  /* 0x000000010b0bd824 */ /* 0x000fe200078e0a1d */
[C---:B------:R-:W-:Y:S01]  /*1ae80*/  ISETP.GT.U32.AND P3, PT, R29.reuse, R16, PT ;  /* 0x000000101d00720c */ /* 0x040fe20003f64070 */
[----:B------:R0:W-:Y:S01]  /*1ae90*/  STL [R1+0x244], R18 ;  /* 0x0002441201007387 */ /* 0x0001e20000100800 */
[----:B------:R-:W-:-:S02]  /*1aea0*/  ISETP.GT.U32.AND P4, PT, R29, R3, PT ;  /* 0x000000031d00720c */ /* 0x000fc40003f84070 */
[----:B------:R-:W-:Y:S01]  /*1aeb0*/  ISETP.GT.U32.AND P5, PT, R29, R5, PT ;  /* 0x000000051d00720c */ /* 0x000fe20003fa4070 */
[----:B0-----:R-:W4:Y:S04]  /*1aec0*/  LDL.LU R18, [R1+0x1ec] ;  /* 0x0001ec0001127983 */ /* 0x001f280000300800 */
[--C-:B------:R-:W-:Y:S02]  /*1aed0*/  @!P2 IMAD.IADD R15, R15, 0x1, -R29.reuse ;  /* 0x000000010f0fa824 */ /* 0x100fe400078e0a1d */
[--C-:B------:R-:W-:Y:S01]  /*1aee0*/  @!P0 IMAD.IADD R12, R12, 0x1, -R29.reuse ;  /* 0x000000010c0c8824 */ /* 0x100fe200078e0a1d */
[C---:B------:R-:W-:Y:S01]  /*1aef0*/  ISETP.GT.U32.AND P0, PT, R29.reuse, R6, PT ;  /* 0x000000061d00720c */ /* 0x040fe20003f04070 */
[--C-:B------:R-:W-:Y:S01]  /*1af00*/  @!P3 IMAD.IADD R16, R16, 0x1, -R29.reuse ;  /* 0x000000011010b824 */ /* 0x100fe200078e0a1d */
[----:B------:R-:W-:Y:S01]  /*1af10*/  ISETP.GT.U32.AND P1, PT, R29, R13, PT ;  /* 0x0000000d1d00720c */ /* 0x000fe20003f24070 */
[--C-:B------:R-:W-:Y:S01]  /*1af20*/  @!P4 IMAD.IADD R3, R3, 0x1, -R29.reuse ;  /* 0x000000010303c824 */ /* 0x100fe200078e0a1d */
[----:B------:R-:W-:Y:S01]  /*1af30*/  ISETP.GT.U32.AND P6, PT, R29, R14, PT ;  /* 0x0000000e1d00720c */ /* 0x000fe20003fc4070 */
[--C-:B------:R-:W-:Y:S01]  /*1af40*/  @!P5 IMAD.IADD R5, R5, 0x1, -R29.reuse ;  /* 0x000000010505d824 */ /* 0x100fe200078e0a1d */
[----:B------:R-:W-:Y:S07]  /*1af50*/  STL [R1+0x248], R27 ;  /* 0x0002481b01007387 */ /* 0x000fee0000100800 */
[----:B------:R-:W-:-:S02]  /*1af60*/  @!P0 IMAD.IADD R6, R6, 0x1, -R29 ;  /* 0x0000000106068824 */ /* 0x000fc400078e0a1d */
[--C-:B------:R-:W-:Y:S01]  /*1af70*/  @!P1 IMAD.IADD R13, R13, 0x1, -R29.reuse ;  /* 0x000000010d0d9824 */ /* 0x100fe200078e0a1d */
[----:B------:R-:W-:Y:S01]  /*1af80*/  ISETP.GT.U32.AND P1, PT, R29, R7, PT ;  /* 0x000000071d00720c */ /* 0x000fe20003f24070 */
[----:B------:R-:W-:Y:S01]  /*1af90*/  STL [R1+0x240], R2 ;  /* 0x0002400201007387 */ /* 0x000fe20000100800 */
[----:B------:R-:W-:-:S03]  /*1afa0*/  @!P6 IMAD.IADD R14, R14, 0x1, -R29 ;  /* 0x000000010e0ee824 */ /* 0x000fc600078e0a1d */
[----:B------:R0:W-:Y:S04]  /*1afb0*/  STL [R1+0x224], R11 ;  /* 0x0002240b01007387 */ /* 0x0001e80000100800 */
[----:B------:R1:W-:Y:S04]  /*1afc0*/  STL [R1+0x22c], R12 ;  /* 0x00022c0c01007387 */ /* 0x0003e80000100800 */
[----:B------:R5:W-:Y:S04]  /*1afd0*/  STL [R1+0x234], R13 ;  /* 0x0002340d01007387 */ /* 0x000be80000100800 */
[----:B0-----:R-:W4:Y:S04]  /*1afe0*/  LDL.LU R11, [R1+0x1f8] ;  /* 0x0001f800010b7983 */ /* 0x001f280000300800 */
[----:B------:R0:W-:Y:S04]  /*1aff0*/  STL [R1+0x238], R14 ;  /* 0x0002380e01007387 */ /* 0x0001e80000100800 */
[----:B-1----:R-:W4:Y:S04]  /*1b000*/  LDL.LU R12, [R1+0x1f0] ;  /* 0x0001f000010c7983 */ /* 0x002f280000300800 */
[----:B-----5:R-:W5:Y:S01]  /*1b010*/  LDL.LU R13, [R1+0x1d4] ;  /* 0x0001d400010d7983 */ /* 0x020f620000300800 */
[----:B------:R-:W-:-:S03]  /*1b020*/  @!P1 IMAD.IADD R7, R7, 0x1, -R29 ;  /* 0x0000000107079824 */ /* 0x000fc600078e0a1d */
[----:B------:R1:W-:Y:S04]  /*1b030*/  STL [R1+0x230], R15 ;  /* 0x0002300f01007387 */ /* 0x0003e80000100800 */
[----:B0-----:R-:W5:Y:S04]  /*1b040*/  LDL.LU R14, [R1+0x1dc] ;  /* 0x0001dc00010e7983 */ /* 0x001f680000300800 */
[----:B-1----:R-:W5:Y:S01]  /*1b050*/  LDL.LU R15, [R1+0x1e4] ;  /* 0x0001e400010f7983 */ /* 0x002f620000300800 */
[C---:B---3--:R-:W-:Y:S02]  /*1b060*/  ISETP.GT.U32.AND P2, PT, R29.reuse, R0, PT ;  /* 0x000000001d00720c */ /* 0x048fe40003f44070 */
[----:B--2---:R-:W-:-:S02]  /*1b070*/  ISETP.GT.U32.AND P3, PT, R29, R4, PT ;  /* 0x000000041d00720c */ /* 0x004fc40003f64070 */
        /* <DEDUP_REMOVED lines=10> */
[C---:B------:R-:W-:Y:S02]  /*1b120*/  ISETP.GT.U32.AND P5, PT, R29.reuse, R6, PT ;  /* 0x000000061d00720c */ /* 0x040fe40003fa4070 */
[----:B------:R-:W-:Y:S01]  /*1b130*/  ISETP.GT.U32.AND P0, PT, R29, R10, PT ;  /* 0x0000000a1d00720c */ /* 0x000fe20003f04070 */
[--C-:B------:R-:W-:Y:S01]  /*1b140*/  @!P3 IMAD.IADD R3, R3, 0x1, -R29.reuse ;  /* 0x000000010303b824 */ /* 0x100fe200078e0a1d */
[----:B------:R0:W-:Y:S01]  /*1b150*/  STL [R1+0x228], R16 ;  /* 0x0002281001007387 */ /* 0x0001e20000100800 */
[----:B------:R-:W-:-:S08]  /*1b160*/  @!P4 IMAD.IADD R5, R5, 0x1, -R29 ;  /* 0x000000010505c824 */ /* 0x000fd000078e0a1d */
[--C-:B------:R-:W-:Y:S01]  /*1b170*/  @!P5 IMAD.IADD R6, R6, 0x1, -R29.reuse ;  /* 0x000000010606d824 */ /* 0x100fe200078e0a1d */
[----:B0-----:R-:W2:Y:S01]  /*1b180*/  LDL.LU R16, [R1+0x1e8] ;  /* 0x0001e80001107983 */ /* 0x001ea20000300800 */
[--C-:B------:R-:W-:Y:S01]  /*1b190*/  @!P0 IMAD.IADD R10, R10, 0x1, -R29.reuse ;  /* 0x000000010a0a8824 */ /* 0x100fe200078e0a1d */
[----:B------:R-:W-:Y:S02]  /*1b1a0*/  ISETP.GT.U32.AND P0, PT, R29, R7, PT ;  /* 0x000000071d00720c */ /* 0x000fe40003f04070 */
[----:B------:R0:W-:Y:S04]  /*1b1b0*/  STL [R1+0x214], R3 ;  /* 0x0002140301007387 */ /* 0x0001e80000100800 */
[----:B------:R-:W3:Y:S04]  /*1b1c0*/  LDL.LU R26, [R1+0x1e0] ;  /* 0x0001e000011a7983 */ /* 0x000ee80000300800 */
[----:B------:R1:W-:Y:S04]  /*1b1d0*/  STL [R1+0x21c], R5 ;  /* 0x00021c0501007387 */ /* 0x0003e80000100800 */
[----:B------:R-:W2:Y:S04]  /*1b1e0*/  LDL.LU R2, [R1+0x1d8] ;  /* 0x0001d80001027983 */ /* 0x000ea80000300800 */
[----:B------:R1:W-:Y:S04]  /*1b1f0*/  STL [R1+0x220], R6 ;  /* 0x0002200601007387 */ /* 0x0003e80000100800 */
[----:B0-----:R-:W2:Y:S04]  /*1b200*/  LDL.LU R3, [R1+0x1c0] ;  /* 0x0001c00001037983 */ /* 0x001ea80000300800 */
[----:B-1----:R-:W2:Y:S01]  /*1b210*/  LDL.LU R5, [R1+0x1c8] ;  /* 0x0001c80001057983 */ /* 0x002ea20000300800 */
[----:B------:R-:W-:-:S05]  /*1b220*/  @!P0 IMAD.IADD R7, R7, 0x1, -R29 ;  /* 0x0000000107078824 */ /* 0x000fca00078e0a1d */
[----:B------:R0:W-:Y:S04]  /*1b230*/  STL [R1+0x218], R7 ;  /* 0x0002180701007387 */ /* 0x0001e80000100800 */
[----:B------:R-:W2:Y:S01]  /*1b240*/  LDL.LU R6, [R1+0x1cc] ;  /* 0x0001cc0001067983 */ /* 0x000ea20000300800 */
[C---:B------:R-:W-:Y:S02]  /*1b250*/  ISETP.GT.U32.AND P6, PT, R29.reuse, R17, PT ;  /* 0x000000111d00720c */ /* 0x040fe40003fc4070 */
[C---:B----4-:R-:W-:Y:S02]  /*1b260*/  ISETP.GT.U32.AND P1, PT, R29.reuse, R18, PT ;  /* 0x000000121d00720c */ /* 0x050fe40003f24070 */
[----:B------:R-:W-:Y:S01]  /*1b270*/  ISETP.GT.U32.AND P2, PT, R29, R0, PT ;  /* 0x000000001d00720c */ /* 0x000fe20003f44070 */
[----:B0-----:R-:W4:Y:S08]  /*1b280*/  LDL.LU R7, [R1+0x1c4] ;  /* 0x0001c40001077983 */ /* 0x001f300000300800 */
[--C-:B------:R-:W-:Y:S01]  /*1b290*/  @!P6 IMAD.IADD R17, R17, 0x1, -R29.reuse ;  /* 0x000000011111e824 */ /* 0x100fe200078e0a1d */
[----:B------:R-:W-:Y:S01]  /*1b2a0*/  ISETP.GT.U32.AND P6, PT, R29, R21, PT ;  /* 0x000000151d00720c */ /* 0x000fe20003fc4070 */
        /* <DEDUP_REMOVED lines=8> */
[C---:B------:R-:W-:Y:S01]  /*1b330*/  ISETP.GT.U32.AND P1, PT, R29.reuse, R21, PT ;  /* 0x000000151d00720c */ /* 0x040fe20003f24070 */
[--C-:B------:R-:W-:Y:S01]  /*1b340*/  @!P3 IMAD.IADD R4, R4, 0x1, -R29.reuse ;  /* 0x000000010404b824 */ /* 0x100fe200078e0a1d */
[C---:B------:R-:W-:Y:S01]  /*1b350*/  ISETP.GT.U32.AND P2, PT, R29.reuse, R11, PT ;  /* 0x0000000b1d00720c */ /* 0x040fe20003f44070 */
[----:B------:R-:W-:Y:S01]  /*1b360*/  @!P4 IMAD.IADD R8, R8, 0x1, -R29 ;  /* 0x000000010808c824 */ /* 0x000fe200078e0a1d */
[C---:B------:R-:W-:Y:S02]  /*1b370*/  ISETP.GT.U32.AND P3, PT, R29.reuse, R12, PT ;  /* 0x0000000c1d00720c */ /* 0x040fe40003f64070 */
[----:B-----5:R-:W-:-:S07]  /*1b380*/  ISETP.GT.U32.AND P4, PT, R29, R13, PT ;  /* 0x0000000d1d00720c */ /* 0x020fce0003f84070 */
        /* <DEDUP_REMOVED lines=8> */
[--C-:B------:R-:W-:Y:S01]  /*1b410*/  @!P4 IMAD.IADD R13, R13, 0x1, -R29.reuse ;  /* 0x000000010d0dc824 */ /* 0x100fe200078e0a1d */
[----:B0-----:R-:W5:Y:S05]  /*1b420*/  LDL.LU R17, [R1+0x1a8] ;  /* 0x0001a80001117983 */ /* 0x001f6a0000300800 */
[--C-:B------:R-:W-:Y:S01]  /*1b430*/  @!P0 IMAD.IADD R10, R10, 0x1, -R29.reuse ;  /* 0x000000010a0a8824 */ /* 0x100fe200078e0a1d */
[----:B------:R-:W-:Y:S01]  /*1b440*/  ISETP.GT.U32.AND P0, PT, R29, R15, PT ;  /* 0x0000000f1d00720c */ /* 0x000fe20003f04070 */
[----:B------:R-:W-:Y:S02]  /*1b450*/  STL [R1+0x204], R0 ;  /* 0x0002040001007387 */ /* 0x000fe40000100800 */
[----:B------:R-:W-:-:S02]  /*1b460*/  @!P5 IMAD.IADD R14, R14, 0x1, -R29 ;  /* 0x000000010e0ed824 */ /* 0x000fc400078e0a1d */
[----:B------:R-:W-:Y:S01]  /*1b470*/  STL [R1+0x20c], R4 ;  /* 0x00020c0401007387 */ /* 0x000fe20000100800 */
[----:B------:R-:W-:-:S03]  /*1b480*/  @!P6 IMAD.IADD R18, R18, 0x1, -R29 ;  /* 0x000000011212e824 */ /* 0x000fc600078e0a1d */
[----:B------:R-:W-:Y:S04]  /*1b490*/  STL [R1+0x210], R8 ;  /* 0x0002100801007387 */ /* 0x000fe80000100800 */
[----:B------:R-:W-:Y:S04]  /*1b4a0*/  STL [R1+0x208], R9 ;  /* 0x0002080901007387 */ /* 0x000fe80000100800 */
[----:B------:R-:W-:Y:S04]  /*1b4b0*/  STL [R1+0x200], R10 ;  /* 0x0002000a01007387 */ /* 0x000fe80000100800 */
[----:B------:R0:W-:Y:S04]  /*1b4c0*/  STL [R1+0x1f4], R21 ;  /* 0x0001f41501007387 */ /* 0x0001e80000100800 */
[----:B------:R1:W-:Y:S01]  /*1b4d0*/  STL [R1+0x1ec], R18 ;  /* 0x0001ec1201007387 */ /* 0x0003e20000100800 */
[----:B------:R-:W-:-:S03]  /*1b4e0*/  @!P0 IMAD.IADD R15, R15, 0x1, -R29 ;  /* 0x000000010f0f8824 */ /* 0x000fc600078e0a1d */
[----:B0-----:R-:W5:Y:S04]  /*1b4f0*/  LDL R21, [R1+0x11c0] ;  /* 0x0011c00001157983 */ /* 0x001f680000100800 */
[----:B-1----:R-:W5:Y:S04]  /*1b500*/  LDL.LU R18, [R1+0x1b0] ;  /* 0x0001b00001127983 */ /* 0x002f680000300800 */
[----:B------:R-:W5:Y:S04]  /*1b510*/  LDL.LU R4, [R1+0x1b8] ;  /* 0x0001b80001047983 */ /* 0x000f680000300800 */
[----:B------:R-:W5:Y:S04]  /*1b520*/  LDL.LU R8, [R1+0x1bc] ;  /* 0x0001bc0001087983 */ /* 0x000f680000300800 */
[----:B------:R-:W5:Y:S04]  /*1b530*/  LDL.LU R9, [R1+0x1b4] ;  /* 0x0001b40001097983 */ /* 0x000f680000300800 */
[----:B------:R-:W5:Y:S01]  /*1b540*/  LDL.LU R10, [R1+0x1ac] ;  /* 0x0001ac00010a7983 */ /* 0x000f620000300800 */
[----:B---3--:R-:W-:-:S02]  /*1b550*/  ISETP.GT.U32.AND P1, PT, R29, R26, PT ;  /* 0x0000001a1d00720c */ /* 0x008fc40003f24070 */
[C---:B--2---:R-:W-:Y:S02]  /*1b560*/  ISETP.GT.U32.AND P2, PT, R29.reuse, R2, PT ;  /* 0x000000021d00720c */ /* 0x044fe40003f44070 */
[C---:B------:R-:W-:Y:S02]  /*1b570*/  ISETP.GT.U32.AND P3, PT, R29.reuse, R3, PT ;  /* 0x000000031d00720c */ /* 0x040fe40003f64070 */
[----:B------:R-:W-:-:S07]  /*1b580*/  ISETP.GT.U32.AND P4, PT, R29, R5, PT ;  /* 0x000000051d00720c */ /* 0x000fce0003f84070 */
        /* <DEDUP_REMOVED lines=10> */
[----:B------:R-:W-:-:S03]  /*1b630*/  @!P2 IMAD.IADD R12, R12, 0x1, -R29 ;  /* 0x000000010c0ca824 */ /* 0x000fc600078e0a1d */
[----:B------:R0:W-:Y:S01]  /*1b640*/  STL [R1+0x1f8], R11 ;  /* 0x0001f80b01007387 */ /* 0x0001e20000100800 */
[--C-:B------:R-:W-:Y:S02]  /*1b650*/  @!P3 IMAD.IADD R13, R13, 0x1, -R29.reuse ;  /* 0x000000010d0db824 */ /* 0x100fe400078e0a1d */
[--C-:B------:R-:W-:Y:S01]  /*1b660*/  @!P5 IMAD.IADD R6, R6, 0x1, -R29.reuse ;  /* 0x000000010606d824 */ /* 0x100fe200078e0a1d */
[----:B------:R-:W-:Y:S01]  /*1b670*/  ISETP.GT.U32.AND P5, PT, R29, R15, PT ;  /* 0x0000000f1d00720c */ /* 0x000fe20003fa4070 */
[--C-:B------:R-:W-:Y:S01]  /*1b680*/  @!P4 IMAD.IADD R14, R14, 0x1, -R29.reuse ;  /* 0x000000010e0ec824 */ /* 0x100fe200078e0a1d */
[----:B0-----:R-:W2:Y:S04]  /*1b690*/  LDL.LU R11, [R1+0x198] ;  /* 0x00019800010b7983 */ /* 0x001ea80000300800 */
[----:B------:R0:W-:Y:S04]  /*1b6a0*/  STL [R1+0x1f0], R12 ;  /* 0x0001f00c01007387 */ /* 0x0001e80000100800 */
[----:B------:R-:W3:Y:S04]  /*1b6b0*/  LDL.LU R27, [R1+0x1a0] ;  /* 0x0001a000011b7983 */ /* 0x000ee80000300800 */
[----:B------:R1:W-:Y:S04]  /*1b6c0*/  STL [R1+0x1d4], R13 ;  /* 0x0001d40d01007387 */ /* 0x0003e80000100800 */
[----:B------:R1:W-:Y:S04]  /*1b6d0*/  STL [R1+0x1dc], R14 ;  /* 0x0001dc0e01007387 */ /* 0x0003e80000100800 */
[----:B------:R-:W2:Y:S04]  /*1b6e0*/  LDL.LU R0, [R1+0x1a4] ;  /* 0x0001a40001007983 */ /* 0x000ea80000300800 */
[----:B0-----:R-:W2:Y:S01]  /*1b6f0*/  LDL.LU R12, [R1+0x19c] ;  /* 0x00019c00010c7983 */ /* 0x001ea20000300800 */
[----:B------:R-:W-:-:S05]  /*1b700*/  @!P5 IMAD.IADD R15, R15, 0x1, -R29 ;  /* 0x000000010f0fd824 */ /* 0x000fca00078e0a1d */
[----:B------:R0:W-:Y:S04]  /*1b710*/  STL [R1+0x1e4], R15 ;  /* 0x0001e40f01007387 */ /* 0x0001e80000100800 */
[----:B-1----:R-:W2:Y:S01]  /*1b720*/  LDL.LU R13, [R1+0x180] ;  /* 0x00018000010d7983 */ /* 0x002ea20000300800 */
[C---:B------:R-:W-:Y:S02]  /*1b730*/  ISETP.GT.U32.AND P6, PT, R29.reuse, R16, PT ;  /* 0x000000101d00720c */ /* 0x040fe40003fc4070 */
[C---:B----4-:R-:W-:Y:S01]  /*1b740*/  ISETP.GT.U32.AND P0, PT, R29.reuse, R7, PT ;  /* 0x000000071d00720c */ /* 0x050fe20003f04070 */
[----:B------:R-:W4:Y:S01]  /*1b750*/  LDL.LU R14, [R1+0x188] ;  /* 0x00018800010e7983 */ /* 0x000f220000300800 */
[----:B------:R-:W-:-:S09]  /*1b760*/  ISETP.GT.U32.AND P1, PT, R29, R26, PT ;  /* 0x0000001a1d00720c */ /* 0x000fd20003f24070 */
[--C-:B------:R-:W-:Y:S01]  /*1b770*/  @!P6 IMAD.IADD R16, R16, 0x1, -R29.reuse ;  /* 0x000000011010e824 */ /* 0x100fe200078e0a1d */
[----:B-----5:R-:W-:Y:S01]  /*1b780*/  ISETP.GT.U32.AND P6, PT, R29, R17, PT ;  /* 0x000000111d00720c */ /* 0x020fe20003fc4070 */
[----:B------:R-:W-:-:S03]  /*1b790*/  @!P0 IMAD.IADD R7, R7, 0x1, -R29 ;  /* 0x0000000107078824 */ /* 0x000fc600078e0a1d */
[C---:B------:R-:W-:Y:S02]  /*1b7a0*/  ISETP.GT.U32.AND P0, PT, R29.reuse, R16, PT ;  /* 0x000000101d00720c */ /* 0x040fe40003f04070 */
[C---:B------:R-:W-:Y:S02]  /*1b7b0*/  ISETP.GT.U32.AND P2, PT, R29.reuse, R2, PT ;  /* 0x000000021d00720c */ /* 0x040fe40003f44070 */
[----:B------:R-:W-:-:S05]  /*1b7c0*/  ISETP.GT.U32.AND P3, PT, R29, R3, PT ;  /* 0x000000031d00720c */ /* 0x000fca0003f64070 */
[----:B------:R-:W-:-:S04]  /*1b7d0*/  @!P6 IMAD.IADD R17, R17, 0x1, -R29 ;  /* 0x000000011111e824 */ /* 0x000fc800078e0a1d */
[--C-:B------:R-:W-:Y:S01]  /*1b7e0*/  @!P0 IMAD.IADD R16, R16, 0x1, -R29.reuse ;  /* 0x0000000110108824 */ /* 0x100fe200078e0a1d */
[C---:B------:R-:W-:Y:S01]  /*1b7f0*/  ISETP.GT.U32.AND P0, PT, R29.reuse, R17, PT ;  /* 0x000000111d00720c */ /* 0x040fe20003f04070 */
[--C-:B------:R-:W-:Y:S02]  /*1b800*/  @!P1 IMAD.IADD R26, R26, 0x1, -R29.reuse ;  /* 0x000000011a1a9824 */ /* 0x100fe400078e0a1d */
[--C-:B------:R-:W-:Y:S01]  /*1b810*/  @!P2 IMAD.IADD R2, R2, 0x1, -R29.reuse ;  /* 0x000000010202a824 */ /* 0x100fe200078e0a1d */
[----:B------:R1:W-:Y:S04]  /*1b820*/  STL [R1+0x1e8], R16 ;  /* 0x0001e81001007387 */ /* 0x0003e80000100800 */
[----:B0-----:R-:W5:Y:S01]  /*1b830*/  LDL.LU R15, [R1+0x190] ;  /* 0x00019000010f7983 */ /* 0x001f620000300800 */
[----:B------:R-:W-:Y:S01]  /*1b840*/  ISETP.GT.U32.AND P1, PT, R29, R18, PT ;  /* 0x000000121d00720c */ /* 0x000fe20003f24070 */
[----:B------:R-:W-:Y:S01]  /*1b850*/  @!P3 IMAD.IADD R3, R3, 0x1, -R29 ;  /* 0x000000010303b824 */ /* 0x000fe200078e0a1d */
[----:B------:R-:W-:-:S02]  /*1b860*/  ISETP.GT.U32.AND P4, PT, R29, R5, PT ;  /* 0x000000051d00720c */ /* 0x000fc40003f84070 */
[--C-:B------:R-:W-:Y:S01]  /*1b870*/  @!P0 IMAD.IADD R17, R17, 0x1, -R29.reuse ;  /* 0x0000000111118824 */ /* 0x100fe200078e0a1d */
[C---:B------:R-:W-:Y:S01]  /*1b880*/  ISETP.GT.U32.AND P2, PT, R29.reuse, R4, PT ;  /* 0x000000041d00720c */ /* 0x040fe20003f44070 */
[----:B-1----:R-:W4:Y:S01]  /*1b890*/  LDL.LU R16, [R1+0x194] ;  /* 0x0001940001107983 */ /* 0x002f220000300800 */
[C---:B------:R-:W-:Y:S02]  /*1b8a0*/  ISETP.GT.U32.AND P5, PT, R29.reuse, R6, PT ;  /* 0x000000061d00720c */ /* 0x040fe40003fa4070 */
[C---:B------:R-:W-:Y:S02]  /*1b8b0*/  ISETP.GT.U32.AND P3, PT, R29.reuse, R8, PT ;  /* 0x000000081d00720c */ /* 0x040fe40003f64070 */
[----:B------:R-:W-:Y:S02]  /*1b8c0*/  ISETP.GT.U32.AND P6, PT, R29, R7, PT ;  /* 0x000000071d00720c */ /* 0x000fe40003fc4070 */
[----:B------:R-:W-:-:S05]  /*1b8d0*/  @!P1 IMAD.IADD R18, R18, 0x1, -R29 ;  /* 0x0000000112129824 */ /* 0x000fca00078e0a1d */
[--C-:B------:R-:W-:Y:S02]  /*1b8e0*/  @!P2 IMAD.IADD R4, R4, 0x1, -R29.reuse ;  /* 0x000000010404a824 */ /* 0x100fe400078e0a1d */
[--C-:B------:R-:W-:Y:S01]  /*1b8f0*/  @!P4 IMAD.IADD R5, R5, 0x1, -R29.reuse ;  /* 0x000000010505c824 */ /* 0x100fe200078e0a1d */
[----:B------:R-:W-:Y:S01]  /*1b900*/  ISETP.GT.U32.AND P4, PT, R29, R9, PT ;  /* 0x000000091d00720c */ /* 0x000fe20003f84070 */
[--C-:B------:R-:W-:Y:S01]  /*1b910*/  @!P3 IMAD.IADD R8, R8, 0x1, -R29.reuse ;  /* 0x000000010808b824 */ /* 0x100fe200078e0a1d */
[----:B------:R-:W-:Y:S01]  /*1b920*/  STL [R1+0x1e0], R26 ;  /* 0x0001e01a01007387 */ /* 0x000fe20000100800 */
[--C-:B------:R-:W-:Y:S02]  /*1b930*/  @!P5 IMAD.IADD R6, R6, 0x1, -R29.reuse ;  /* 0x000000010606d824 */ /* 0x100fe400078e0a1d */
[--C-:B------:R-:W-:Y:S01]  /*1b940*/  @!P6 IMAD.IADD R7, R7, 0x1, -R29.reuse ;  /* 0x000000010707e824 */ /* 0x100fe200078e0a1d */
[----:B------:R-:W-:Y:S04]  /*1b950*/  STL [R1+0x1d8], R2 ;  /* 0x0001d80201007387 */ /* 0x000fe80000100800 */
        /* <DEDUP_REMOVED lines=15> */
[C---:B------:R-:W-:Y:S01]  /*1ba50*/  ISETP.GT.U32.AND P0, PT, R29.reuse, R18, PT ;  /* 0x000000121d00720c */ /* 0x040fe20003f04070 */
[--C-:B------:R-:W-:Y:S01]  /*1ba60*/  @!P1 IMAD.IADD R0, R0, 0x1, -R29.reuse ;  /* 0x0000000100009824 */ /* 0x100fe200078e0a1d */
[C---:B------:R-:W-:Y:S02]  /*1ba70*/  ISETP.GT.U32.AND P3, PT, R29.reuse, R13, PT ;  /* 0x0000000d1d00720c */ /* 0x040fe40003f64070 */
[C---:B------:R-:W-:Y:S01]  /*1ba80*/  ISETP.GT.U32.AND P1, PT, R29.reuse, R4, PT ;  /* 0x000000041d00720c */ /* 0x040fe20003f24070 */
[----:B------:R-:W-:Y:S01]  /*1ba90*/  @!P2 IMAD.IADD R12, R12, 0x1, -R29 ;  /* 0x000000010c0ca824 */ /* 0x000fe200078e0a1d */
[----:B------:R-:W-:-:S07]  /*1baa0*/  ISETP.GT.U32.AND P2, PT, R29, R8, PT ;  /* 0x000000081d00720c */ /* 0x000fce0003f44070 */
[----:B------:R-:W-:-:S05]  /*1bab0*/  @!P0 IMAD.IADD R18, R18, 0x1, -R29 ;  /* 0x0000000112128824 */ /* 0x000fca00078e0a1d */
[----:B------:R0:W-:Y:S01]  /*1bac0*/  STL [R1+0x1b0], R18 ;  /* 0x0001b01201007387 */ /* 0x0001e20000100800 */
[--C-:B------:R-:W-:Y:S01]  /*1bad0*/  @!P3 IMAD.IADD R13, R13, 0x1, -R29.reuse ;  /* 0x000000010d0db824 */ /* 0x100fe200078e0a1d */
[----:B------:R-:W-:Y:S01]  /*1bae0*/  ISETP.GT.U32.AND P3, PT, R29, R9, PT ;  /* 0x000000091d00720c */ /* 0x000fe20003f64070 */
[--C-:B------:R-:W-:Y:S02]  /*1baf0*/  @!P1 IMAD.IADD R4, R4, 0x1, -R29.reuse ;  /* 0x0000000104049824 */ /* 0x100fe400078e0a1d */
[--C-:B------:R-:W-:Y:S01]  /*1bb00*/  @!P2 IMAD.IADD R8, R8, 0x1, -R29.reuse ;  /* 0x000000010808a824 */ /* 0x100fe200078e0a1d */
[----:B0-----:R-:W2:Y:S04]  /*1bb10*/  LDL.LU R18, [R1+0x170] ;  /* 0x0001700001127983 */ /* 0x001ea80000300800 */
[----:B------:R-:W3:Y:S04]  /*1bb20*/  LDL.LU R3, [R1+0x148] ;  /* 0x0001480001037983 */ /* 0x000ee80000300800 */
[----:B------:R0:W-:Y:S04]  /*1bb30*/  STL [R1+0x1b8], R4 ;  /* 0x0001b80401007387 */ /* 0x0001e80000100800 */
[----:B------:R1:W-:Y:S04]  /*1bb40*/  STL [R1+0x1bc], R8 ;  /* 0x0001bc0801007387 */ /* 0x0003e80000100800 */
[----:B0-----:R-:W2:Y:S04]  /*1bb50*/  LDL.LU R4, [R1+0x150] ;  /* 0x0001500001047983 */ /* 0x001ea80000300800 */
[----:B-1----:R-:W2:Y:S01]  /*1bb60*/  LDL.LU R8, [R1+0x15c] ;  /* 0x00015c0001087983 */ /* 0x002ea20000300800 */
[----:B------:R-:W-:-:S05]  /*1bb70*/  @!P3 IMAD.IADD R9, R9, 0x1, -R29 ;  /* 0x000000010909b824 */ /* 0x000fca00078e0a1d */
[----:B------:R0:W-:Y:S04]  /*1bb80*/  STL [R1+0x1b4], R9 ;  /* 0x0001b40901007387 */ /* 0x0001e80000100800 */
[----:B0-----:R-:W2:Y:S01]  /*1bb90*/  LDL.LU R9, [R1+0x168] ;  /* 0x0001680001097983 */ /* 0x001ea20000300800 */
[C---:B------:R-:W-:Y:S02]  /*1bba0*/  ISETP.GT.U32.AND P5, PT, R29.reuse, R10, PT ;  /* 0x0000000a1d00720c */ /* 0x040fe40003fa4070 */
[C---:B------:R-:W-:Y:S02]  /*1bbb0*/  ISETP.GT.U32.AND P6, PT, R29.reuse, R11, PT ;  /* 0x0000000b1d00720c */ /* 0x040fe40003fc4070 */
[----:B----4-:R-:W-:-:S09]  /*1bbc0*/  ISETP.GT.U32.AND P4, PT, R29, R14, PT ;  /* 0x0000000e1d00720c */ /* 0x010fd20003f84070 */
[--C-:B------:R-:W-:Y:S01]  /*1bbd0*/  @!P5 IMAD.IADD R10, R10, 0x1, -R29.reuse ;  /* 0x000000010a0ad824 */ /* 0x100fe200078e0a1d */
[----:B-----5:R-:W-:Y:S01]  /*1bbe0*/  ISETP.GT.U32.AND P5, PT, R29, R15, PT ;  /* 0x0000000f1d00720c */ /* 0x020fe20003fa4070 */
[--C-:B------:R-:W-:Y:S01]  /*1bbf0*/  @!P6 IMAD.IADD R11, R11, 0x1, -R29.reuse ;  /* 0x000000010b0be824 */ /* 0x100fe200078e0a1d */
[C---:B------:R-:W-:Y:S01]  /*1bc00*/  ISETP.GT.U32.AND P6, PT, R29.reuse, R16, PT ;  /* 0x000000101d00720c */ /* 0x040fe20003fc4070 */
[----:B------:R-:W-:Y:S01]  /*1bc10*/  @!P4 IMAD.IADD R14, R14, 0x1, -R29 ;  /* 0x000000010e0ec824 */ /* 0x000fe200078e0a1d */
[C---:B------:R-:W-:Y:S02]  /*1bc20*/  ISETP.GT.U32.AND P4, PT, R29.reuse, R10, PT ;  /* 0x0000000a1d00720c */ /* 0x040fe40003f84070 */
[----:B------:R-:W-:-:S07]  /*1bc30*/  ISETP.GT.U32.AND P0, PT, R29, R27, PT ;  /* 0x0000001b1d00720c */ /* 0x000fce0003f04070 */
[--C-:B------:R-:W-:Y:S01]  /*1bc40*/  @!P5 IMAD.IADD R15, R15, 0x1, -R29.reuse ;  /* 0x000000010f0fd824 */ /* 0x100fe200078e0a1d */
[C---:B------:R-:W-:Y:S02]  /*1bc50*/  ISETP.GT.U32.AND P5, PT, R29.reuse, R11, PT ;  /* 0x0000000b1d00720c */ /* 0x040fe40003fa4070 */
[C---:B------:R-:W-:Y:S01]  /*1bc60*/  ISETP.GT.U32.AND P1, PT, R29.reuse, R0, PT ;  /* 0x000000001d00720c */ /* 0x040fe20003f24070 */
[--C-:B------:R-:W-:Y:S01]  /*1bc70*/  @!P6 IMAD.IADD R16, R16, 0x1, -R29.reuse ;  /* 0x000000011010e824 */ /* 0x100fe200078e0a1d */
[----:B------:R-:W-:Y:S01]  /*1bc80*/  ISETP.GT.U32.AND P2, PT, R29, R12, PT ;  /* 0x0000000c1d00720c */ /* 0x000fe20003f44070 */
[--C-:B------:R-:W-:Y:S02]  /*1bc90*/  @!P4 IMAD.IADD R10, R10, 0x1, -R29.reuse ;  /* 0x000000010a0ac824 */ /* 0x100fe400078e0a1d */
[----:B------:R-:W-:-:S06]  /*1bca0*/  @!P0 IMAD.IADD R27, R27, 0x1, -R29 ;  /* 0x000000011b1b8824 */ /* 0x000fcc00078e0a1d */
[--C-:B------:R-:W-:Y:S01]  /*1bcb0*/  @!P5 IMAD.IADD R11, R11, 0x1, -R29.reuse ;  /* 0x000000010b0bd824 */ /* 0x100fe200078e0a1d */
[C---:B------:R-:W-:Y:S01]  /*1bcc0*/  ISETP.GT.U32.AND P5, PT, R29.reuse, R16, PT ;  /* 0x000000101d00720c */ /* 0x040fe20003fa4070 */
[--C-:B------:R-:W-:Y:S01]  /*1bcd0*/  @!P1 IMAD.IADD R0, R0, 0x1, -R29.reuse ;  /* 0x0000000100009824 */ /* 0x100fe200078e0a1d */
[C---:B------:R-:W-:Y:S01]  /*1bce0*/  ISETP.GT.U32.AND P0, PT, R29.reuse, R17, PT ;  /* 0x000000111d00720c */ /* 0x040fe20003f04070 */
[----:B------:R0:W-:Y:S01]  /*1bcf0*/  STL [R1+0x1ac], R10 ;  /* 0x0001ac0a01007387 */ /* 0x0001e20000100800 */
[C---:B------:R-:W-:Y:S02]  /*1bd00*/  ISETP.GT.U32.AND P1, PT, R29.reuse, R2, PT ;  /* 0x000000021d00720c */ /* 0x040fe40003f24070 */
[----:B------:R-:W-:Y:S01]  /*1bd10*/  ISETP.GT.U32.AND P3, PT, R29, R13, PT ;  /* 0x0000000d1d00720c */ /* 0x000fe20003f64070 */
[----:B0-----:R-:W4:Y:S06]  /*1bd20*/  LDL.LU R10, [R1+0x14c] ;  /* 0x00014c00010a7983 */ /* 0x001f2c0000300800 */
[----:B------:R-:W-:-:S02]  /*1bd30*/  @!P5 IMAD.IADD R16, R16, 0x1, -R29 ;  /* 0x000000011010d824 */ /* 0x000fc400078e0a1d */
[--C-:B------:R-:W-:Y:S01]  /*1bd40*/  @!P2 IMAD.IADD R12, R12, 0x1, -R29.reuse ;  /* 0x000000010c0ca824 */ /* 0x100fe200078e0a1d */
[----:B------:R0:W-:Y:S01]  /*1bd50*/  STL [R1+0x198], R11 ;  /* 0x0001980b01007387 */ /* 0x0001e20000100800 */
[----:B------:R-:W-:Y:S01]  /*1bd60*/  ISETP.GT.U32.AND P2, PT, R29, R5, PT ;  /* 0x000000051d00720c */ /* 0x000fe20003f44070 */
[--C-:B------:R-:W-:Y:S01]  /*1bd70*/  @!P0 IMAD.IADD R17, R17, 0x1, -R29.reuse ;  /* 0x0000000111118824 */ /* 0x100fe200078e0a1d */
[C---:B------:R-:W-:Y:S01]  /*1bd80*/  ISETP.GT.U32.AND P4, PT, R29.reuse, R14, PT ;  /* 0x0000000e1d00720c */ /* 0x040fe20003f84070 */
[--C-:B------:R-:W-:Y:S01]  /*1bd90*/  @!P1 IMAD.IADD R2, R2, 0x1, -R29.reuse ;  /* 0x0000000102029824 */ /* 0x100fe200078e0a1d */
[----:B------:R-:W-:Y:S01]  /*1bda0*/  ISETP.GT.U32.AND P6, PT, R29, R15, PT ;  /* 0x0000000f1d00720c */ /* 0x000fe20003fc4070 */
[----:B0-----:R-:W5:Y:S01]  /*1bdb0*/  LDL.LU R11, [R1+0x138] ;  /* 0x00013800010b7983 */ /* 0x001f620000300800 */
[----:B------:R-:W-:Y:S01]  /*1bdc0*/  @!P3 IMAD.IADD R13, R13, 0x1, -R29 ;  /* 0x000000010d0db824 */ /* 0x000fe200078e0a1d */
[----:B------:R-:W-:-:S06]  /*1bdd0*/  ISETP.GT.U32.AND P3, PT, R29, R6, PT ;  /* 0x000000061d00720c */ /* 0x000fcc0003f64070 */
[--C-:B------:R-:W-:Y:S01]  /*1bde0*/  @!P2 IMAD.IADD R5, R5, 0x1, -R29.reuse ;  /* 0x000000010505a824 */ /* 0x100fe200078e0a1d */
[----:B------:R-:W-:Y:S01]  /*1bdf0*/  STL [R1+0x1a0], R27 ;  /* 0x0001a01b01007387 */ /* 0x000fe20000100800 */
[--C-:B------:R-:W-:Y:S02]  /*1be00*/  @!P4 IMAD.IADD R14, R14, 0x1, -R29.reuse ;  /* 0x000000010e0ec824 */ /* 0x100fe400078e0a1d */
[--C-:B------:R-:W-:Y:S01]  /*1be10*/  @!P6 IMAD.IADD R15, R15, 0x1, -R29.reuse ;  /* 0x000000010f0fe824 */ /* 0x100fe200078e0a1d */
[----:B------:R-:W-:Y:S04]  /*1be20*/  STL [R1+0x1a4], R0 ;  /* 0x0001a40001007387 */ /* 0x000fe80000100800 */
[----:B------:R0:W-:Y:S04]  /*1be30*/  STL [R1+0x19c], R12 ;  /* 0x00019c0c01007387 */ /* 0x0001e80000100800 */
[----:B------:R1:W-:Y:S04]  /*1be40*/  STL [R1+0x180], R13 ;  /* 0x0001800d01007387 */ /* 0x0003e80000100800 */
[----:B------:R1:W-:Y:S01]  /*1be50*/  STL [R1+0x188], R14 ;  /* 0x0001880e01007387 */ /* 0x0003e20000100800 */
[----:B------:R-:W-:-:S03]  /*1be60*/  @!P3 IMAD.IADD R6, R6, 0x1, -R29 ;  /* 0x000000010606b824 */ /* 0x000fc600078e0a1d */
[----:B0-----:R-:W5:Y:S04]  /*1be70*/  LDL.LU R12, [R1+0x140] ;  /* 0x00014000010c7983 */ /* 0x001f680000300800 */
[----:B------:R0:W-:Y:S04]  /*1be80*/  STL [R1+0x190], R15 ;  /* 0x0001900f01007387 */ /* 0x0001e80000100800 */
[----:B-1----:R-:W5:Y:S04]  /*1be90*/  LDL.LU R13, [R1+0x144] ;  /* 0x00014400010d7983 */ /* 0x002f680000300800 */
[----:B------:R-:W5:Y:S04]  /*1bea0*/  LDL.LU R14, [R1+0x13c] ;  /* 0x00013c00010e7983 */ /* 0x000f680000300800 */
[----:B------:R1:W-:Y:S04]  /*1beb0*/  STL [R1+0x194], R16 ;  /* 0x0001941001007387 */ /* 0x0003e80000100800 */
[----:B0-----:R-:W5:Y:S04]  /*1bec0*/  LDL.LU R15, [R1+0x110] ;  /* 0x00011000010f7983 */ /* 0x001f680000300800 */
[----:B-1----:R-:W5:Y:S01]  /*1bed0*/  LDL.LU R16, [R1+0x118] ;  /* 0x0001180001107983 */ /* 0x002f620000300800 */
[----:B---3--:R-:W-:-:S02]  /*1bee0*/  ISETP.GT.U32.AND P5, PT, R29, R3, PT ;  /* 0x000000031d00720c */ /* 0x008fc40003fa4070 */
[C---:B--2---:R-:W-:Y:S02]  /*1bef0*/  ISETP.GT.U32.AND P0, PT, R29.reuse, R4, PT ;  /* 0x000000041d00720c */ /* 0x044fe40003f04070 */
[----:B------:R-:W-:-:S09]  /*1bf00*/  ISETP.GT.U32.AND P1, PT, R29, R8, PT ;  /* 0x000000081d00720c */ /* 0x000fd20003f24070 */
[--C-:B------:R-:W-:Y:S01]  /*1bf10*/  @!P5 IMAD.IADD R3, R3, 0x1, -R29.reuse ;  /* 0x000000010303d824 */ /* 0x100fe200078e0a1d */
[C---:B------:R-:W-:Y:S01]  /*1bf20*/  ISETP.GT.U32.AND P5, PT, R29.reuse, R17, PT ;  /* 0x000000111d00720c */ /* 0x040fe20003fa4070 */
[--C-:B------:R-:W-:Y:S01]  /*1bf30*/  @!P0 IMAD.IADD R4, R4, 0x1, -R29.reuse ;  /* 0x0000000104048824 */ /* 0x100fe200078e0a1d */
[C---:B------:R-:W-:Y:S01]  /*1bf40*/  ISETP.GT.U32.AND P0, PT, R29.reuse, R2, PT ;  /* 0x000000021d00720c */ /* 0x040fe20003f04070 */
[----:B------:R-:W-:Y:S01]  /*1bf50*/  @!P1 IMAD.IADD R8, R8, 0x1, -R29 ;  /* 0x0000000108089824 */ /* 0x000fe200078e0a1d */
[C---:B------:R-:W-:Y:S02]  /*1bf60*/  ISETP.GT.U32.AND P2, PT, R29.reuse, R9, PT ;  /* 0x000000091d00720c */ /* 0x040fe40003f44070 */
[----:B------:R-:W-:-:S07]  /*1bf70*/  ISETP.GT.U32.AND P1, PT, R29, R5, PT ;  /* 0x000000051d00720c */ /* 0x000fce0003f24070 */
[--C-:B------:R-:W-:Y:S02]  /*1bf80*/  @!P5 IMAD.IADD R17, R17, 0x1, -R29.reuse ;  /* 0x000000011111d824 */ /* 0x100fe400078e0a1d */
[----:B------:R-:W-:-:S03]  /*1bf90*/  @!P0 IMAD.IADD R2, R2, 0x1, -R29 ;  /* 0x0000000102028824 */ /* 0x000fc600078e0a1d */
[----:B------:R0:W-:Y:S01]  /*1bfa0*/  STL [R1+0x18c], R17 ;  /* 0x00018c1101007387 */ /* 0x0001e20000100800 */
[--C-:B------:R-:W-:Y:S01]  /*1bfb0*/  @!P2 IMAD.IADD R9, R9, 0x1, -R29.reuse ;  /* 0x000000010909a824 */ /* 0x100fe200078e0a1d */
[----:B------:R-:W-:Y:S01]  /*1bfc0*/  ISETP.GT.U32.AND P2, PT, R29, R6, PT ;  /* 0x000000061d00720c */ /* 0x000fe20003f44070 */
[--C-:B------:R-:W-:Y:S01]  /*1bfd0*/  @!P1 IMAD.IADD R5, R5, 0x1, -R29.reuse ;  /* 0x0000000105059824 */ /* 0x100fe200078e0a1d */
[----:B0-----:R-:W2:Y:S04]  /*1bfe0*/  LDL.LU R17, [R1+0x124] ;  /* 0x0001240001117983 */ /* 0x001ea80000300800 */
[----:B------:R-:W3:Y:S04]  /*1bff0*/  LDL.LU R27, [R1+0x128] ;  /* 0x00012800011b7983 */ /* 0x000ee80000300800 */
[----:B------:R0:W-:Y:S04]  /*1c000*/  STL [R1+0x184], R2 ;  /* 0x0001840201007387 */ /* 0x0001e80000100800 */
[----:B------:R-:W2:Y:S04]  /*1c010*/  LDL.LU R0, [R1+0x120] ;  /* 0x0001200001007983 */ /* 0x000ea80000300800 */
[----:B------:R1:W-:Y:S04]  /*1c020*/  STL [R1+0x16c], R5 ;  /* 0x00016c0501007387 */ /* 0x0003e80000100800 */
[----:B0-----:R-:W2:Y:S01]  /*1c030*/  LDL.LU R2, [R1+0x114] ;  /* 0x0001140001027983 */ /* 0x001ea20000300800 */
[----:B------:R-:W-:-:S03]  /*1c040*/  @!P2 IMAD.IADD R6, R6, 0x1, -R29 ;  /* 0x000000010606a824 */ /* 0x000fc600078e0a1d */
[----:B-1----:R-:W2:Y:S04]  /*1c050*/  LDL.LU R5, [R1+0xfc] ;  /* 0x0000fc0001057983 */ /* 0x002ea80000300800 */
[----:B------:R0:W-:Y:S04]  /*1c060*/  STL [R1+0x174], R6 ;  /* 0x0001740601007387 */ /* 0x0001e80000100800 */
[----:B0-----:R-:W2:Y:S01]  /*1c070*/  LDL.LU R6, [R1+0x104] ;  /* 0x0001040001067983 */ /* 0x001ea20000300800 */
[C---:B------:R-:W-:Y:S02]  /*1c080*/  ISETP.GT.U32.AND P4, PT, R29.reuse, R7, PT ;  /* 0x000000071d00720c */ /* 0x040fe40003f84070 */
[----:B------:R-:W-:-:S02]  /*1c090*/  ISETP.GT.U32.AND P6, PT, R29, R18, PT ;  /* 0x000000121d00720c */ /* 0x000fc40003fc4070 */
[----:B------:R-:W-:-:S09]  /*1c0a0*/  ISETP.GT.U32.AND P3, PT, R29, R20, PT ;  /* 0x000000141d00720c */ /* 0x000fd20003f64070 */
[--C-:B------:R-:W-:Y:S01]  /*1c0b0*/  @!P4 IMAD.IADD R7, R7, 0x1, -R29.reuse ;  /* 0x000000010707c824 */ /* 0x100fe200078e0a1d */
[C---:B----4-:R-:W-:Y:S01]  /*1c0c0*/  ISETP.GT.U32.AND P4, PT, R29.reuse, R10, PT ;  /* 0x0000000a1d00720c */ /* 0x050fe20003f84070 */
[--C-:B------:R-:W-:Y:S01]  /*1c0d0*/  @!P6 IMAD.IADD R18, R18, 0x1, -R29.reuse ;  /* 0x000000011212e824 */ /* 0x100fe200078e0a1d */
[C---:B-----5:R-:W-:Y:S01]  /*1c0e0*/  ISETP.GT.U32.AND P6, PT, R29.reuse, R11, PT ;  /* 0x0000000b1d00720c */ /* 0x060fe20003fc4070 */
[----:B------:R-:W-:Y:S01]  /*1c0f0*/  @!P3 IMAD.IADD R20, R20, 0x1, -R29 ;  /* 0x000000011414b824 */ /* 0x000fe200078e0a1d */
[C---:B------:R-:W-:Y:S02]  /*1c100*/  ISETP.GT.U32.AND P3, PT, R29.reuse, R7, PT ;  /* 0x000000071d00720c */ /* 0x040fe40003f64070 */
[C---:B------:R-:W-:Y:S02]  /*1c110*/  ISETP.GT.U32.AND P5, PT, R29.reuse, R3, PT ;  /* 0x000000031d00720c */ /* 0x040fe40003fa4070 */
[----:B------:R-:W-:-:S05]  /*1c120*/  ISETP.GT.U32.AND P0, PT, R29, R4, PT ;  /* 0x000000041d00720c */ /* 0x000fca0003f04070 */
[--C-:B------:R-:W-:Y:S01]  /*1c130*/  @!P4 IMAD.IADD R10, R10, 0x1, -R29.reuse ;  /* 0x000000010a0ac824 */ /* 0x100fe200078e0a1d */
[C---:B------:R-:W-:Y:S02]  /*1c140*/  ISETP.GT.U32.AND P4, PT, R29.reuse, R18, PT ;  /* 0x000000121d00720c */ /* 0x040fe40003f84070 */
[----:B------:R-:W-:Y:S01]  /*1c150*/  ISETP.GT.U32.AND P1, PT, R29, R8, PT ;  /* 0x000000081d00720c */ /* 0x000fe20003f24070 */
[--C-:B------:R-:W-:Y:S01]  /*1c160*/  @!P6 IMAD.IADD R11, R11, 0x1, -R29.reuse ;  /* 0x000000010b0be824 */ /* 0x100fe200078e0a1d */
[----:B------:R-:W-:Y:S01]  /*1c170*/  ISETP.GT.U32.AND P2, PT, R29, R9, PT ;  /* 0x000000091d00720c */ /* 0x000fe20003f44070 */
[--C-:B------:R-:W-:Y:S02]  /*1c180*/  @!P3 IMAD.IADD R7, R7, 0x1, -R29.reuse ;  /* 0x000000010707b824 */ /* 0x100fe400078e0a1d */
[--C-:B------:R-:W-:Y:S01]  /*1c190*/  @!P5 IMAD.IADD R3, R3, 0x1, -R29.reuse ;  /* 0x000000010303d824 */ /* 0x100fe200078e0a1d */
[----:B------:R-:W-:Y:S01]  /*1c1a0*/  ISETP.GT.U32.AND P5, PT, R29, R12, PT ;  /* 0x0000000c1d00720c */ /* 0x000fe20003fa4070 */
[----:B------:R-:W-:-:S04]  /*1c1b0*/  @!P0 IMAD.IADD R4, R4, 0x1, -R29 ;  /* 0x0000000104048824 */ /* 0x000fc800078e0a1d */
        /* <DEDUP_REMOVED lines=10> */
[----:B------:R-:W-:Y:S01]  /*1c260*/  ISETP.GT.U32.AND P2, PT, R29, R15, PT ;  /* 0x0000000f1d00720c */ /* 0x000fe20003f44070 */
[--C-:B------:R-:W-:Y:S01]  /*1c270*/  @!P5 IMAD.IADD R12, R12, 0x1, -R29.reuse ;  /* 0x000000010c0cd824 */ /* 0x100fe200078e0a1d */
[----:B------:R0:W-:Y:S01]  /*1c280*/  STL [R1+0x170], R18 ;  /* 0x0001701201007387 */ /* 0x0001e20000100800 */
[--C-:B------:R-:W-:Y:S01]  /*1c290*/  @!P0 IMAD.IADD R13, R13, 0x1, -R29.reuse ;  /* 0x000000010d0d8824 */ /* 0x100fe200078e0a1d */
[C---:B------:R-:W-:Y:S01]  /*1c2a0*/  ISETP.GT.U32.AND P6, PT, R29.reuse, R10, PT ;  /* 0x0000000a1d00720c */ /* 0x040fe20003fc4070 */
[--C-:B------:R-:W-:Y:S01]  /*1c2b0*/  @!P1 IMAD.IADD R14, R14, 0x1, -R29.reuse ;  /* 0x000000010e0e9824 */ /* 0x100fe200078e0a1d */
[----:B0-----:R-:W5:Y:S01]  /*1c2c0*/  LDL.LU R18, [R1+0x100] ;  /* 0x0001000001127983 */ /* 0x001f620000300800 */
[----:B------:R-:W-:Y:S01]  /*1c2d0*/  @!P3 IMAD.IADD R20, R20, 0x1, -R29 ;  /* 0x000000011414b824 */ /* 0x000fe200078e0a1d */
[----:B------:R-:W-:-:S05]  /*1c2e0*/  ISETP.GT.U32.AND P3, PT, R29, R16, PT ;  /* 0x000000101d00720c */ /* 0x000fca0003f64070 */
[--C-:B------:R-:W-:Y:S01]  /*1c2f0*/  @!P2 IMAD.IADD R15, R15, 0x1, -R29.reuse ;  /* 0x000000010f0fa824 */ /* 0x100fe200078e0a1d */
[----:B------:R-:W-:Y:S03]  /*1c300*/  STL [R1+0x148], R3 ;  /* 0x0001480301007387 */ /* 0x000fe60000100800 */
[--C-:B------:R-:W-:Y:S01]  /*1c310*/  @!P6 IMAD.IADD R10, R10, 0x1, -R29.reuse ;  /* 0x000000010a0ae824 */ /* 0x100fe200078e0a1d */
[----:B------:R-:W-:Y:S04]  /*1c320*/  STL [R1+0x150], R4 ;  /* 0x0001500401007387 */ /* 0x000fe80000100800 */
[----:B------:R-:W-:Y:S04]  /*1c330*/  STL [R1+0x15c], R8 ;  /* 0x00015c0801007387 */ /* 0x000fe80000100800 */
[----:B------:R0:W-:Y:S01]  /*1c340*/  STL [R1+0x154], R20 ;  /* 0x0001541401007387 */ /* 0x0001e20000100800 */
[----:B------:R-:W-:-:S03]  /*1c350*/  @!P3 IMAD.IADD R16, R16, 0x1, -R29 ;  /* 0x000000011010b824 */ /* 0x000fc600078e0a1d */
[----:B------:R1:W-:Y:S04]  /*1c360*/  STL [R1+0x168], R9 ;  /* 0x0001680901007387 */ /* 0x0003e80000100800 */
[----:B0-----:R-:W5:Y:S04]  /*1c370*/  LDL R20, [R1+0x2ae4] ;  /* 0x002ae40001147983 */ /* 0x001f680000100800 */
[----:B-1----:R-:W5:Y:S04]  /*1c380*/  LDL.LU R9, [R1+0xd0] ;  /* 0x0000d00001097983 */ /* 0x002f680000300800 */
[----:B------:R-:W-:Y:S04]  /*1c390*/  STL [R1+0x14c], R10 ;  /* 0x00014c0a01007387 */ /* 0x000fe80000100800 */
[----:B------:R-:W5:Y:S04]  /*1c3a0*/  LDL.LU R3, [R1+0xd8] ;  /* 0x0000d80001037983 */ /* 0x000f680000300800 */
[----:B------:R0:W-:Y:S04]  /*1c3b0*/  STL [R1+0x138], R11 ;  /* 0x0001380b01007387 */ /* 0x0001e80000100800 */
[----:B------:R-:W5:Y:S04]  /*1c3c0*/  LDL.LU R4, [R1+0xe8] ;  /* 0x0000e80001047983 */ /* 0x000f680000300800 */
[----:B------:R-:W5:Y:S04]  /*1c3d0*/  LDL.LU R8, [R1+0xf8] ;  /* 0x0000f80001087983 */ /* 0x000f680000300800 */
[----:B0-----:R-:W5:Y:S01]  /*1c3e0*/  LDL.LU R11, [R1+0xe0] ;  /* 0x0000e000010b7983 */ /* 0x001f620000300800 */
[----:B---3--:R-:W-:-:S02]  /*1c3f0*/  ISETP.GT.U32.AND P4, PT, R29, R27, PT ;  /* 0x0000001b1d00720c */ /* 0x008fc40003f84070 */
[C---:B--2---:R-:W-:Y:S02]  /*1c400*/  ISETP.GT.U32.AND P5, PT, R29.reuse, R0, PT ;  /* 0x000000001d00720c */ /* 0x044fe40003fa4070 */
[C---:B------:R-:W-:Y:S02]  /*1c410*/  ISETP.GT.U32.AND P0, PT, R29.reuse, R2, PT ;  /* 0x000000021d00720c */ /* 0x040fe40003f04070 */
[----:B------:R-:W-:-:S07]  /*1c420*/  ISETP.GT.U32.AND P1, PT, R29, R5, PT ;  /* 0x000000051d00720c */ /* 0x000fce0003f24070 */
[--C-:B------:R-:W-:Y:S01]  /*1c430*/  @!P4 IMAD.IADD R27, R27, 0x1, -R29.reuse ;  /* 0x000000011b1bc824 */ /* 0x100fe200078e0a1d */
[C---:B------:R-:W-:Y:S01]  /*1c440*/  ISETP.GT.U32.AND P4, PT, R29.reuse, R12, PT ;  /* 0x0000000c1d00720c */ /* 0x040fe20003f84070 */
[--C-:B------:R-:W-:Y:S01]  /*1c450*/  @!P5 IMAD.IADD R0, R0, 0x1, -R29.reuse ;  /* 0x000000010000d824 */ /* 0x100fe200078e0a1d */
[C---:B------:R-:W-:Y:S01]  /*1c460*/  ISETP.GT.U32.AND P5, PT, R29.reuse, R13, PT ;  /* 0x0000000d1d00720c */ /* 0x040fe20003fa4070 */
[--C-:B------:R-:W-:Y:S01]  /*1c470*/  @!P0 IMAD.IADD R2, R2, 0x1, -R29.reuse ;  /* 0x0000000102028824 */ /* 0x100fe200078e0a1d */
[C---:B------:R-:W-:Y:S02]  /*1c480*/  ISETP.GT.U32.AND P0, PT, R29.reuse, R14, PT ;  /* 0x0000000e1d00720c */ /* 0x040fe40003f04070 */
[----:B------:R-:W-:Y:S01]  /*1c490*/  ISETP.GT.U32.AND P2, PT, R29, R6, PT ;  /* 0x000000061d00720c */ /* 0x000fe20003f44070 */
[----:B------:R-:W-:Y:S01]  /*1c4a0*/  @!P1 IMAD.IADD R5, R5, 0x1, -R29 ;  /* 0x0000000105059824 */ /* 0x000fe200078e0a1d */
[----:B------:R-:W-:-:S05]  /*1c4b0*/  ISETP.GT.U32.AND P1, PT, R29, R15, PT ;  /* 0x0000000f1d00720c */ /* 0x000fca0003f24070 */
        /* <DEDUP_REMOVED lines=10> */
[----:B------:R1:W-:Y:S04]  /*1c560*/  STL [R1+0x13c], R14 ;  /* 0x00013c0e01007387 */ /* 0x0003e80000100800 */
[----:B------:R-:W2:Y:S04]  /*1c570*/  LDL.LU R10, [R1+0xc8] ;  /* 0x0000c800010a7983 */ /* 0x000ea80000300800 */
[----:B------:R1:W-:Y:S01]  /*1c580*/  STL [R1+0x110], R15 ;  /* 0x0001100f01007387 */ /* 0x0003e20000100800 */
[----:B------:R-:W-:-:S03]  /*1c590*/  @!P2 IMAD.IADD R16, R16, 0x1, -R29 ;  /* 0x000000011010a824 */ /* 0x000fc600078e0a1d */
[----:B0-----:R-:W2:Y:S04]  /*1c5a0*/  LDL.LU R13, [R1+0xcc] ;  /* 0x0000cc00010d7983 */ /* 0x001ea80000300800 */
[----:B-1----:R-:W2:Y:S04]  /*1c5b0*/  LDL.LU R14, [R1+0xc4] ;  /* 0x0000c400010e7983 */ /* 0x002ea80000300800 */
[----:B------:R0:W-:Y:S04]  /*1c5c0*/  STL [R1+0x118], R16 ;  /* 0x0001181001007387 */ /* 0x0001e80000100800 */
[----:B------:R-:W2:Y:S01]  /*1c5d0*/  LDL.LU R15, [R1+0x9c] ;  /* 0x00009c00010f7983 */ /* 0x000ea20000300800 */
[----:B------:R-:W-:-:S02]  /*1c5e0*/  ISETP.GT.U32.AND P6, PT, R29, R17, PT ;  /* 0x000000111d00720c */ /* 0x000fc40003fc4070 */
[C---:B----4-:R-:W-:Y:S02]  /*1c5f0*/  ISETP.GT.U32.AND P3, PT, R29.reuse, R7, PT ;  /* 0x000000071d00720c */ /* 0x050fe40003f64070 */
[----:B------:R-:W-:Y:S01]  /*1c600*/  ISETP.GT.U32.AND P4, PT, R29, R27, PT ;  /* 0x0000001b1d00720c */ /* 0x000fe20003f84070 */
[----:B0-----:R-:W4:Y:S08]  /*1c610*/  LDL.LU R16, [R1+0xa4] ;  /* 0x0000a40001107983 */ /* 0x001f300000300800 */
[--C-:B------:R-:W-:Y:S01]  /*1c620*/  @!P6 IMAD.IADD R17, R17, 0x1, -R29.reuse ;  /* 0x000000011111e824 */ /* 0x100fe200078e0a1d */
[----:B-----5:R-:W-:Y:S01]  /*1c630*/  ISETP.GT.U32.AND P6, PT, R29, R18, PT ;  /* 0x000000121d00720c */ /* 0x020fe20003fc4070 */
[----:B------:R-:W-:-:S03]  /*1c640*/  @!P3 IMAD.IADD R7, R7, 0x1, -R29 ;  /* 0x000000010707b824 */ /* 0x000fc600078e0a1d */
[C---:B------:R-:W-:Y:S02]  /*1c650*/  ISETP.GT.U32.AND P3, PT, R29.reuse, R17, PT ;  /* 0x000000111d00720c */ /* 0x040fe40003f64070 */
[C---:B------:R-:W-:Y:S02]  /*1c660*/  ISETP.GT.U32.AND P5, PT, R29.reuse, R0, PT ;  /* 0x000000001d00720c */ /* 0x040fe40003fa4070 */
[C---:B------:R-:W-:Y:S02]  /*1c670*/  ISETP.GT.U32.AND P0, PT, R29.reuse, R2, PT ;  /* 0x000000021d00720c */ /* 0x040fe40003f04070 */
[----:B------:R-:W-:-:S03]  /*1c680*/  ISETP.GT.U32.AND P1, PT, R29, R5, PT ;  /* 0x000000051d00720c */ /* 0x000fc60003f24070 */
[----:B------:R-:W-:-:S04]  /*1c690*/  @!P6 IMAD.IADD R18, R18, 0x1, -R29 ;  /* 0x000000011212e824 */ /* 0x000fc800078e0a1d */
[--C-:B------:R-:W-:Y:S02]  /*1c6a0*/  @!P3 IMAD.IADD R17, R17, 0x1, -R29.reuse ;  /* 0x000000011111b824 */ /* 0x100fe400078e0a1d */
[--C-:B------:R-:W-:Y:S01]  /*1c6b0*/  @!P4 IMAD.IADD R27, R27, 0x1, -R29.reuse ;  /* 0x000000011b1bc824 */ /* 0x100fe200078e0a1d */
[C---:B------:R-:W-:Y:S01]  /*1c6c0*/  ISETP.GT.U32.AND P3, PT, R29.reuse, R18, PT ;  /* 0x000000121d00720c */ /* 0x040fe20003f64070 */
[--C-:B------:R-:W-:Y:S02]  /*1c6d0*/  @!P5 IMAD.IADD R0, R0, 0x1, -R29.reuse ;  /* 0x000000010000d824 */ /* 0x100fe400078e0a1d */
[--C-:B------:R-:W-:Y:S01]  /*1c6e0*/  @!P0 IMAD.IADD R2, R2, 0x1, -R29.reuse ;  /* 0x0000000102028824 */ /* 0x100fe200078e0a1d */
[C---:B------:R-:W-:Y:S02]  /*1c6f0*/  ISETP.GT.U32.AND P2, PT, R29.reuse, R6, PT ;  /* 0x000000061d00720c */ /* 0x040fe40003f44070 */
[C---:B------:R-:W-:Y:S02]  /*1c700*/  ISETP.GT.U32.AND P4, PT, R29.reuse, R9, PT ;  /* 0x000000091d00720c */ /* 0x040fe40003f84070 */
[----:B------:R-:W-:Y:S01]  /*1c710*/  ISETP.GT.U32.AND P5, PT, R29, R3, PT ;  /* 0x000000031d00720c */ /* 0x000fe20003fa4070 */
[----:B------:R-:W-:Y:S01]  /*1c720*/  @!P1 IMAD.IADD R5, R5, 0x1, -R29 ;  /* 0x0000000105059824 */ /* 0x000fe200078e0a1d */
[----:B------:R-:W-:-:S03]  /*1c730*/  ISETP.GT.U32.AND P0, PT, R29, R4, PT ;  /* 0x000000041d00720c */ /* 0x000fc60003f04070 */
[----:B------:R-:W-:Y:S01]  /*1c740*/  @!P3 IMAD.IADD R18, R18, 0x1, -R29 ;  /* 0x000000011212b824 */ /* 0x000fe200078e0a1d */
[----:B------:R-:W-:-:S05]  /*1c750*/  ISETP.GT.U32.AND P1, PT, R29, R8, PT ;  /* 0x000000081d00720c */ /* 0x000fca0003f24070 */
[--C-:B------:R-:W-:Y:S01]  /*1c760*/  @!P4 IMAD.IADD R9, R9, 0x1, -R29.reuse ;  /* 0x000000010909c824 */ /* 0x100fe200078e0a1d */
[----:B------:R0:W-:Y:S01]  /*1c770*/  STL [R1+0x124], R17 ;  /* 0x0001241101007387 */ /* 0x0001e20000100800 */
[--C-:B------:R-:W-:Y:S01]  /*1c780*/  @!P5 IMAD.IADD R3, R3, 0x1, -R29.reuse ;  /* 0x000000010303d824 */ /* 0x100fe200078e0a1d */
[C---:B------:R-:W-:Y:S01]  /*1c790*/  ISETP.GT.U32.AND P6, PT, R29.reuse, R7, PT ;  /* 0x000000071d00720c */ /* 0x040fe20003fc4070 */
[--C-:B------:R-:W-:Y:S02]  /*1c7a0*/  @!P2 IMAD.IADD R6, R6, 0x1, -R29.reuse ;  /* 0x000000010606a824 */ /* 0x100fe400078e0a1d */
[--C-:B------:R-:W-:Y:S01]  /*1c7b0*/  @!P0 IMAD.IADD R4, R4, 0x1, -R29.reuse ;  /* 0x0000000104048824 */ /* 0x100fe200078e0a1d */
[----:B0-----:R-:W5:Y:S01]  /*1c7c0*/  LDL.LU R17, [R1+0xac] ;  /* 0x0000ac0001117983 */ /* 0x001f620000300800 */
[----:B------:R-:W-:Y:S01]  /*1c7d0*/  ISETP.GT.U32.AND P2, PT, R29, R11, PT ;  /* 0x0000000b1d00720c */ /* 0x000fe20003f44070 */
[--C-:B------:R-:W-:Y:S02]  /*1c7e0*/  @!P1 IMAD.IADD R8, R8, 0x1, -R29.reuse ;  /* 0x0000000108089824 */ /* 0x100fe400078e0a1d */
[----:B------:R-:W-:Y:S05]  /*1c7f0*/  STL [R1+0x128], R27 ;  /* 0x0001281b01007387 */ /* 0x000fea0000100800 */
[--C-:B------:R-:W-:Y:S01]  /*1c800*/  @!P6 IMAD.IADD R7, R7, 0x1, -R29.reuse ;  /* 0x000000010707e824 */ /* 0x100fe200078e0a1d */
[----:B------:R-:W-:Y:S04]  /*1c810*/  STL [R1+0x120], R0 ;  /* 0x0001200001007387 */ /* 0x000fe80000100800 */
        /* <DEDUP_REMOVED lines=33> */
[----:B------:R-:W3:Y:S04]  /*1ca30*/  LDL.LU R0, [R1+0x90] ;  /* 0x0000900001007983 */ /* 0x000ee80000300800 */
[----:B------:R1:W-:Y:S01]  /*1ca40*/  STL [R1+0xe8], R4 ;  /* 0x0000e80401007387 */ /* 0x0003e20000100800 */
[----:B------:R-:W-:-:S03]  /*1ca50*/  @!P1 IMAD.IADD R11, R11, 0x1, -R29 ;  /* 0x000000010b0b9824 */ /* 0x000fc600078e0a1d */
[----:B------:R-:W2:Y:S04]  /*1ca60*/  LDL.LU R2, [R1+0x78] ;  /* 0x0000780001027983 */ /* 0x000ea80000300800 */
[----:B------:R4:W-:Y:S04]  /*1ca70*/  STL [R1+0xf8], R8 ;  /* 0x0000f80801007387 */ /* 0x0009e80000100800 */
[----:B0-----:R-:W2:Y:S04]  /*1ca80*/  LDL.LU R3, [R1+0x80] ;  /* 0x0000800001037983 */ /* 0x001ea80000300800 */
[----:B-1----:R-:W2:Y:S04]  /*1ca90*/  LDL.LU R4, [R1+0x88] ;  /* 0x0000880001047983 */ /* 0x002ea80000300800 */
[----:B------:R0:W-:Y:S04]  /*1caa0*/  STL [R1+0xe0], R11 ;  /* 0x0000e00b01007387 */ /* 0x0001e80000100800 */
[----:B----4-:R-:W4:Y:S04]  /*1cab0*/  LDL.LU R8, [R1+0x1d0] ;  /* 0x0001d00001087983 */ /* 0x010f280000300800 */
[----:B0-----:R-:W4:Y:S01]  /*1cac0*/  LDL.LU R11, [R1+0x84] ;  /* 0x00008400010b7983 */ /* 0x001f220000300800 */
[----:B------:R-:W-:-:S02]  /*1cad0*/  ISETP.GT.U32.AND P6, PT, R29, R12, PT ;  /* 0x0000000c1d00720c */ /* 0x000fc40003fc4070 */
[C---:B------:R-:W-:Y:S02]  /*1cae0*/  ISETP.GT.U32.AND P2, PT, R29.reuse, R16, PT ;  /* 0x000000101d00720c */ /* 0x040fe40003f44070 */
[----:B------:R-:W-:-:S09]  /*1caf0*/  ISETP.GT.U32.AND P3, PT, R29, R26, PT ;  /* 0x0000001a1d00720c */ /* 0x000fd20003f64070 */
[--C-:B------:R-:W-:Y:S01]  /*1cb00*/  @!P6 IMAD.IADD R12, R12, 0x1, -R29.reuse ;  /* 0x000000010c0ce824 */ /* 0x100fe200078e0a1d */
[----:B-----5:R-:W-:Y:S01]  /*1cb10*/  ISETP.GT.U32.AND P6, PT, R29, R17, PT ;  /* 0x000000111d00720c */ /* 0x020fe20003fc4070 */
[----:B------:R-:W-:-:S03]  /*1cb20*/  @!P2 IMAD.IADD R16, R16, 0x1, -R29 ;  /* 0x000000011010a824 */ /* 0x000fc600078e0a1d */
[C---:B------:R-:W-:Y:S02]  /*1cb30*/  ISETP.GT.U32.AND P2, PT, R29.reuse, R12, PT ;  /* 0x0000000c1d00720c */ /* 0x040fe40003f44070 */
[C---:B------:R-:W-:Y:S02]  /*1cb40*/  ISETP.GT.U32.AND P4, PT, R29.reuse, R10, PT ;  /* 0x0000000a1d00720c */ /* 0x040fe40003f84070 */
[C---:B------:R-:W-:Y:S02]  /*1cb50*/  ISETP.GT.U32.AND P5, PT, R29.reuse, R13, PT ;  /* 0x0000000d1d00720c */ /* 0x040fe40003fa4070 */
[----:B------:R-:W-:-:S03]  /*1cb60*/  ISETP.GT.U32.AND P0, PT, R29, R14, PT ;  /* 0x0000000e1d00720c */ /* 0x000fc60003f04070 */
[--C-:B------:R-:W-:Y:S01]  /*1cb70*/  @!P6 IMAD.IADD R17, R17, 0x1, -R29.reuse ;  /* 0x000000011111e824 */ /* 0x100fe200078e0a1d */
[C---:B------:R-:W-:Y:S01]  /*1cb80*/  ISETP.GT.U32.AND P1, PT, R29.reuse, R15, PT ;  /* 0x0000000f1d00720c */ /* 0x040fe20003f24070 */
[--C-:B------:R-:W-:Y:S02]  /*1cb90*/  @!P3 IMAD.IADD R26, R26, 0x1, -R29.reuse ;  /* 0x000000011a1ab824 */ /* 0x100fe400078e0a1d */
[--C-:B------:R-:W-:Y:S01]  /*1cba0*/  @!P2 IMAD.IADD R12, R12, 0x1, -R29.reuse ;  /* 0x000000010c0ca824 */ /* 0x100fe200078e0a1d */
[----:B------:R-:W-:Y:S01]  /*1cbb0*/  ISETP.GT.U32.AND P2, PT, R29, R17, PT ;  /* 0x000000111d00720c */ /* 0x000fe20003f44070 */
[--C-:B------:R-:W-:Y:S02]  /*1cbc0*/  @!P4 IMAD.IADD R10, R10, 0x1, -R29.reuse ;  /* 0x000000010a0ac824 */ /* 0x100fe400078e0a1d */
[--C-:B------:R-:W-:Y:S02]  /*1cbd0*/  @!P5 IMAD.IADD R13, R13, 0x1, -R29.reuse ;  /* 0x000000010d0dd824 */ /* 0x100fe400078e0a1d */
[----:B------:R-:W-:Y:S01]  /*1cbe0*/  @!P0 IMAD.IADD R14, R14, 0x1, -R29 ;  /* 0x000000010e0e8824 */ /* 0x000fe200078e0a1d */
[----:B------:R-:W-:-:S02]  /*1cbf0*/  ISETP.GT.U32.AND P3, PT, R29, R18, PT ;  /* 0x000000121d00720c */ /* 0x000fc40003f64070 */
[C---:B------:R-:W-:Y:S02]  /*1cc00*/  ISETP.GT.U32.AND P4, PT, R29.reuse, R27, PT ;  /* 0x0000001b1d00720c */ /* 0x040fe40003f84070 */
[----:B------:R-:W-:-:S03]  /*1cc10*/  ISETP.GT.U32.AND P5, PT, R29, R5, PT ;  /* 0x000000051d00720c */ /* 0x000fc60003fa4070 */
[--C-:B------:R-:W-:Y:S01]  /*1cc20*/  @!P2 IMAD.IADD R17, R17, 0x1, -R29.reuse ;  /* 0x000000011111a824 */ /* 0x100fe200078e0a1d */
[C---:B------:R-:W-:Y:S02]  /*1cc30*/  ISETP.GT.U32.AND P6, PT, R29.reuse, R16, PT ;  /* 0x000000101d00720c */ /* 0x040fe40003fc4070 */
[----:B------:R-:W-:Y:S01]  /*1cc40*/  ISETP.GT.U32.AND P0, PT, R29, R6, PT ;  /* 0x000000061d00720c */ /* 0x000fe20003f04070 */
[--C-:B------:R-:W-:Y:S02]  /*1cc50*/  @!P1 IMAD.IADD R15, R15, 0x1, -R29.reuse ;  /* 0x000000010f0f9824 */ /* 0x100fe400078e0a1d */
[--C-:B------:R-:W-:Y:S01]  /*1cc60*/  @!P3 IMAD.IADD R18, R18, 0x1, -R29.reuse ;  /* 0x000000011212b824 */ /* 0x100fe200078e0a1d */
[----:B------:R-:W-:Y:S01]  /*1cc70*/  ISETP.GT.U32.AND P1, PT, R29, R7, PT ;  /* 0x000000071d00720c */ /* 0x000fe20003f24070 */
[----:B------:R0:W-:Y:S01]  /*1cc80*/  STL [R1+0xd4], R12 ;  /* 0x0000d40c01007387 */ /* 0x0001e20000100800 */
[--C-:B------:R-:W-:Y:S02]  /*1cc90*/  @!P4 IMAD.IADD R27, R27, 0x1, -R29.reuse ;  /* 0x000000011b1bc824 */ /* 0x100fe400078e0a1d */
[--C-:B------:R-:W-:Y:S01]  /*1cca0*/  @!P5 IMAD.IADD R5, R5, 0x1, -R29.reuse ;  /* 0x000000010505d824 */ /* 0x100fe200078e0a1d */
[----:B0-----:R-:W5:Y:S04]  /*1ccb0*/  LDL.LU R12, [R1+0x7c] ;  /* 0x00007c00010c7983 */ /* 0x001f680000300800 */
[----:B------:R-:W-:-:S02]  /*1ccc0*/  @!P0 IMAD.IADD R6, R6, 0x1, -R29 ;  /* 0x0000000106068824 */ /* 0x000fc400078e0a1d */
[--C-:B------:R-:W-:Y:S01]  /*1ccd0*/  @!P6 IMAD.IADD R16, R16, 0x1, -R29.reuse ;  /* 0x000000011010e824 */ /* 0x100fe200078e0a1d */
[----:B------:R-:W-:Y:S01]  /*1cce0*/  STL [R1+0xc0], R26 ;  /* 0x0000c01a01007387 */ /* 0x000fe20000100800 */
[----:B------:R-:W-:-:S03]  /*1ccf0*/  @!P1 IMAD.IADD R7, R7, 0x1, -R29 ;  /* 0x0000000107079824 */ /* 0x000fc600078e0a1d */
[----:B------:R0:W-:Y:S04]  /*1cd00*/  STL [R1+0xc8], R10 ;  /* 0x0000c80a01007387 */ /* 0x0001e80000100800 */
[----:B------:R1:W-:Y:S04]  /*1cd10*/  STL [R1+0xcc], R13 ;  /* 0x0000cc0d01007387 */ /* 0x0003e80000100800 */
[----:B------:R1:W-:Y:S04]  /*1cd20*/  STL [R1+0xc4], R14 ;  /* 0x0000c40e01007387 */ /* 0x0003e80000100800 */
[----:B------:R1:W-:Y:S04]  /*1cd30*/  STL [R1+0x9c], R15 ;  /* 0x00009c0f01007387 */ /* 0x0003e80000100800 */
[----:B0-----:R-:W5:Y:S04]  /*1cd40*/  LDL R10, [R1+0x2ad8] ;  /* 0x002ad800010a7983 */ /* 0x001f680000100800 */
[----:B------:R0:W-:Y:S04]  /*1cd50*/  STL [R1+0xa4], R16 ;  /* 0x0000a41001007387 */ /* 0x0001e80000100800 */
[----:B-1----:R-:W5:Y:S04]  /*1cd60*/  LDL.LU R13, [R1+0x68] ;  /* 0x00006800010d7983 */ /* 0x002f680000300800 */
[----:B------:R-:W5:Y:S04]  /*1cd70*/  LDL.LU R14, [R1+0x70] ;  /* 0x00007000010e7983 */ /* 0x000f680000300800 */
[----:B------:R1:W-:Y:S04]  /*1cd80*/  STL [R1+0xac], R17 ;  /* 0x0000ac1101007387 */ /* 0x0003e80000100800 */
[----:B------:R-:W5:Y:S04]  /*1cd90*/  LDL.LU R15, [R1+0x74] ;  /* 0x00007400010f7983 */ /* 0x000f680000300800 */
[----:B0-----:R-:W5:Y:S04]  /*1cda0*/  LDL.LU R16, [R1+0x6c] ;  /* 0x00006c0001107983 */ /* 0x001f680000300800 */
        /* <DEDUP_REMOVED lines=9> */
[----:B----4-:R-:W-:Y:S01]  /*1ce40*/  ISETP.GT.U32.AND P0, PT, R29, R8, PT ;  /* 0x000000081d00720c */ /* 0x010fe20003f04070 */
[--C-:B------:R-:W-:Y:S01]  /*1ce50*/  @!P4 IMAD.IADD R3, R3, 0x1, -R29.reuse ;  /* 0x000000010303c824 */ /* 0x100fe200078e0a1d */
[C---:B------:R-:W-:Y:S02]  /*1ce60*/  ISETP.GT.U32.AND P3, PT, R29.reuse, R27, PT ;  /* 0x0000001b1d00720c */ /* 0x040fe40003f64070 */
[C---:B------:R-:W-:Y:S02]  /*1ce70*/  ISETP.GT.U32.AND P4, PT, R29.reuse, R5, PT ;  /* 0x000000051d00720c */ /* 0x040fe40003f84070 */
[C---:B------:R-:W-:Y:S01]  /*1ce80*/  ISETP.GT.U32.AND P1, PT, R29.reuse, R11, PT ;  /* 0x0000000b1d00720c */ /* 0x040fe20003f24070 */
        /* <DEDUP_REMOVED lines=9> */
[--C-:B------:R-:W-:Y:S01]  /*1cf20*/  @!P4 IMAD.IADD R5, R5, 0x1, -R29.reuse ;  /* 0x000000010505c824 */ /* 0x100fe200078e0a1d */
[----:B------:R0:W-:Y:S01]  /*1cf30*/  STL [R1+0xb0], R18 ;  /* 0x0000b01201007387 */ /* 0x0001e20000100800 */
[----:B------:R-:W-:-:S04]  /*1cf40*/  @!P5 IMAD.IADD R6, R6, 0x1, -R29 ;  /* 0x000000010606d824 */ /* 0x000fc800078e0a1d */
[--C-:B------:R-:W-:Y:S01]  /*1cf50*/  @!P0 IMAD.IADD R7, R7, 0x1, -R29.reuse ;  /* 0x0000000107078824 */ /* 0x100fe200078e0a1d */
[----:B0-----:R-:W2:Y:S04]  /*1cf60*/  LDL.LU R18, [R1+0x64] ;  /* 0x0000640001127983 */ /* 0x001ea80000300800 */
[----:B------:R-:W-:Y:S04]  /*1cf70*/  STL [R1+0xa8], R27 ;  /* 0x0000a81b01007387 */ /* 0x000fe80000100800 */
[----:B------:R-:W3:Y:S04]  /*1cf80*/  LDL.LU R25, [R1+0x164] ;  /* 0x0001640001197983 */ /* 0x000ee80000300800 */
[----:B------:R0:W-:Y:S04]  /*1cf90*/  STL [R1+0xa0], R5 ;  /* 0x0000a00501007387 */ /* 0x0001e80000100800 */
[----:B------:R-:W4:Y:S04]  /*1cfa0*/  LDL.LU R26, [R1+0x17c] ;  /* 0x00017c00011a7983 */ /* 0x000f280000300800 */
[----:B------:R1:W-:Y:S04]  /*1cfb0*/  STL [R1+0x8c], R6 ;  /* 0x00008c0601007387 */ /* 0x0003e80000100800 */
[----:B0-----:R-:W2:Y:S01]  /*1cfc0*/  LDL.LU R5, [R1+0x160] ;  /* 0x0001600001057983 */ /* 0x001ea20000300800 */
[----:B------:R-:W-:-:S03]  /*1cfd0*/  @!P1 IMAD.IADD R9, R9, 0x1, -R29 ;  /* 0x0000000109099824 */ /* 0x000fc600078e0a1d */
[----:B-1----:R-:W2:Y:S04]  /*1cfe0*/  LDL.LU R6, [R1+0x158] ;  /* 0x0001580001067983 */ /* 0x002ea80000300800 */
[----:B------:R0:W-:Y:S04]  /*1cff0*/  STL [R1+0x94], R7 ;  /* 0x0000940701007387 */ /* 0x0001e80000100800 */
[----:B0-----:R-:W2:Y:S04]  /*1d000*/  LDL.LU R7, [R1+0x11c] ;  /* 0x00011c0001077983 */ /* 0x001ea80000300800 */
[----:B------:R0:W-:Y:S04]  /*1d010*/  STL [R1+0x98], R9 ;  /* 0x0000980901007387 */ /* 0x0001e80000100800 */
[----:B0-----:R-:W2:Y:S01]  /*1d020*/  LDL.LU R9, [R1+0x130] ;  /* 0x0001300001097983 */ /* 0x001ea20000300800 */
[----:B------:R-:W-:-:S05]  /*1d030*/  IABS R24, R24 ;  /* 0x0000001800187213 */ /* 0x000fca0000000000 */
[----:B------:R-:W-:Y:S01]  /*1d040*/  IMAD.HI.U32 R19, R28, R24, RZ ;  /* 0x000000181c137227 */ /* 0x000fe200078e00ff */
[----:B------:R-:W-:-:S03]  /*1d050*/  IABS R23, R23 ;  /* 0x0000001700177213 */ /* 0x000fc60000000000 */
[----:B------:R-:W-:Y:S01]  /*1d060*/  IMAD.MOV R19, RZ, RZ, -R19 ;  /* 0x000000ffff137224 */ /* 0x000fe200078e0a13 */
[----:B-----5:R-:W-:-:S03]  /*1d070*/  ISETP.GT.U32.AND P6, PT, R29, R12, PT ;  /* 0x0000000c1d00720c */ /* 0x020fc60003fc4070 */
[----:B------:R-:W-:Y:S02]  /*1d080*/  IMAD R24, R29, R19, R24 ;  /* 0x000000131d187224 */ /* 0x000fe400078e0218 */
[----:B------:R-:W-:Y:S01]  /*1d090*/  IMAD.HI.U32 R19, R28, R23, RZ ;  /* 0x000000171c137227 */ /* 0x000fe200078e00ff */
[----:B------:R-:W-:-:S03]  /*1d0a0*/  IABS R22, R22 ;  /* 0x0000001600167213 */ /* 0x000fc60000000000 */
[----:B------:R-:W-:Y:S01]  /*1d0b0*/  IMAD.MOV R19, RZ, RZ, -R19 ;  /* 0x000000ffff137224 */ /* 0x000fe200078e0a13 */
[C---:B------:R-:W-:Y:S02]  /*1d0c0*/  ISETP.GT.U32.AND P2, PT, R29.reuse, R0, PT ;  /* 0x000000001d00720c */ /* 0x040fe40003f44070 */
[C---:B------:R-:W-:Y:S01]  /*1d0d0*/  ISETP.GT.U32.AND P3, PT, R29.reuse, R2, PT ;  /* 0x000000021d00720c */ /* 0x040fe20003f64070 */
[C---:B------:R-:W-:Y:S01]  /*1d0e0*/  IMAD R23, R29.reuse, R19, R23 ;  /* 0x000000131d177224 */ /* 0x040fe200078e0217 */
[C---:B------:R-:W-:Y:S01]  /*1d0f0*/  ISETP.GT.U32.AND P4, PT, R29.reuse, R3, PT ;  /* 0x000000031d00720c */ /* 0x040fe20003f84070 */
[----:B------:R-:W-:Y:S01]  /*1d100*/  IMAD.HI.U32 R19, R28, R22, RZ ;  /* 0x000000161c137227 */ /* 0x000fe200078e00ff */
[----:B------:R-:W-:Y:S02]  /*1d110*/  IABS R21, R21 ;  /* 0x0000001500157213 */ /* 0x000fe40000000000 */
[----:B------:R-:W-:Y:S01]  /*1d120*/  ISETP.GT.U32.AND P5, PT, R29, R4, PT ;  /* 0x000000041d00720c */ /* 0x000fe20003fa4070 */
[----:B------:R-:W-:-:S02]  /*1d130*/  IMAD.MOV R19, RZ, RZ, -R19 ;  /* 0x000000ffff137224 */ /* 0x000fc400078e0a13 */
[----:B------:R-:W-:Y:S02]  /*1d140*/  @!P6 IMAD.IADD R12, R12, 0x1, -R29 ;  /* 0x000000010c0ce824 */ /* 0x000fe400078e0a1d */
[C---:B------:R-:W-:Y:S01]  /*1d150*/  IMAD R22, R29.reuse, R19, R22 ;  /* 0x000000131d167224 */ /* 0x040fe200078e0216 */
[C---:B------:R-:W-:Y:S01]  /*1d160*/  ISETP.GT.U32.AND P0, PT, R29.reuse, R8, PT ;  /* 0x000000081d00720c */ /* 0x040fe20003f04070 */
[----:B------:R-:W-:Y:S01]  /*1d170*/  IMAD.HI.U32 R19, R28, R21, RZ ;  /* 0x000000151c137227 */ /* 0x000fe200078e00ff */
[----:B------:R-:W-:-:S03]  /*1d180*/  ISETP.GT.U32.AND P1, PT, R29, R12, PT ;  /* 0x0000000c1d00720c */ /* 0x000fc60003f24070 */
[----:B------:R-:W-:Y:S01]  /*1d190*/  @!P2 IMAD.IADD R0, R0, 0x1, -R29 ;  /* 0x000000010000a824 */ /* 0x000fe200078e0a1d */
[C---:B------:R-:W-:Y:S01]  /*1d1a0*/  ISETP.GT.U32.AND P2, PT, R29.reuse, R13, PT ;  /* 0x0000000d1d00720c */ /* 0x040fe20003f44070 */
[----:B------:R-:W-:Y:S01]  /*1d1b0*/  IMAD.MOV R19, RZ, RZ, -R19 ;  /* 0x000000ffff137224 */ /* 0x000fe200078e0a13 */
[----:B------:R-:W-:Y:S01]  /*1d1c0*/  IABS R20, R20 ;  /* 0x0000001400147213 */ /* 0x000fe20000000000 */
[--C-:B------:R-:W-:Y:S01]  /*1d1d0*/  @!P3 IMAD.IADD R2, R2, 0x1, -R29.reuse ;  /* 0x000000010202b824 */ /* 0x100fe200078e0a1d */
[----:B------:R-:W-:Y:S01]  /*1d1e0*/  ISETP.GT.U32.AND P3, PT, R29, R14, PT ;  /* 0x0000000e1d00720c */ /* 0x000fe20003f64070 */
[----:B------:R-:W-:Y:S01]  /*1d1f0*/  @!P4 IMAD.IADD R3, R3, 0x1, -R29 ;  /* 0x000000010303c824 */ /* 0x000fe200078e0a1d */
[C---:B------:R-:W-:Y:S01]  /*1d200*/  ISETP.GT.U32.AND P4, PT, R29.reuse, R15, PT ;  /* 0x0000000f1d00720c */ /* 0x040fe20003f84070 */
[C---:B------:R-:W-:Y:S02]  /*1d210*/  IMAD R21, R29.reuse, R19, R21 ;  /* 0x000000131d157224 */ /* 0x040fe400078e0215 */
[----:B------:R-:W-:Y:S01]  /*1d220*/  IMAD.HI.U32 R19, R28, R20, RZ ;  /* 0x000000141c137227 */ /* 0x000fe200078e00ff */
[----:B------:R-:W-:-:S03]  /*1d230*/  ISETP.GT.U32.AND P6, PT, R29, R11, PT ;  /* 0x0000000b1d00720c */ /* 0x000fc60003fc4070 */
[----:B------:R-:W-:Y:S01]  /*1d240*/  @!P5 IMAD.IADD R4, R4, 0x1, -R29 ;  /* 0x000000010404d824 */ /* 0x000fe200078e0a1d */
[C---:B------:R-:W-:Y:S01]  /*1d250*/  ISETP.GT.U32.AND P5, PT, R29.reuse, R16, PT ;  /* 0x000000101d00720c */ /* 0x040fe20003fa4070 */
[----:B------:R-:W-:Y:S02]  /*1d260*/  IMAD.MOV R19, RZ, RZ, -R19 ;  /* 0x000000ffff137224 */ /* 0x000fe400078e0a13 */
[--C-:B------:R-:W-:Y:S01]  /*1d270*/  @!P0 IMAD.IADD R8, R8, 0x1, -R29.reuse ;  /* 0x0000000108088824 */ /* 0x100fe200078e0a1d */
[----:B------:R-:W-:Y:S01]  /*1d280*/  ISETP.GT.U32.AND P0, PT, R29, R17, PT ;  /* 0x000000111d00720c */ /* 0x000fe20003f04070 */
[--C-:B------:R-:W-:Y:S02]  /*1d290*/  @!P1 IMAD.IADD R12, R12, 0x1, -R29.reuse ;  /* 0x000000010c0c9824 */ /* 0x100fe400078e0a1d */
[--C-:B------:R-:W-:Y:S02]  /*1d2a0*/  @!P2 IMAD.IADD R13, R13, 0x1, -R29.reuse ;  /* 0x000000010d0da824 */ /* 0x100fe400078e0a1d */
[----:B------:R-:W-:Y:S01]  /*1d2b0*/  IMAD R20, R29, R19, R20 ;  /* 0x000000131d147224 */ /* 0x000fe200078e0214 */
[----:B------:R-:W-:Y:S01]  /*1d2c0*/  IABS R19, R10 ;  /* 0x0000000a00137213 */ /* 0x000fe20000000000 */
[--C-:B------:R-:W-:Y:S01]  /*1d2d0*/  @!P3 IMAD.IADD R14, R14, 0x1, -R29.reuse ;  /* 0x000000010e0eb824 */ /* 0x100fe200078e0a1d */
[----:B------:R-:W5:Y:S01]  /*1d2e0*/  LDL.LU R10, [R1+0x134] ;  /* 0x00013400010a7983 */ /* 0x000f620000300800 */
[----:B------:R-:W-:-:S02]  /*1d2f0*/  @!P4 IMAD.IADD R15, R15, 0x1, -R29 ;  /* 0x000000010f0fc824 */ /* 0x000fc400078e0a1d */
[--C-:B------:R-:W-:Y:S02]  /*1d300*/  @!P5 IMAD.IADD R16, R16, 0x1, -R29.reuse ;  /* 0x000000011010d824 */ /* 0x100fe400078e0a1d */
[--C-:B------:R-:W-:Y:S02]  /*1d310*/  @!P6 IMAD.IADD R11, R11, 0x1, -R29.reuse ;  /* 0x000000010b0be824 */ /* 0x100fe400078e0a1d */
[----:B------:R-:W-:Y:S01]  /*1d320*/  @!P0 IMAD.IADD R17, R17, 0x1, -R29 ;  /* 0x0000000111118824 */ /* 0x000fe200078e0a1d */
[----:B------:R0:W-:Y:S04]  /*1d330*/  STL [R1+0x90], R0 ;  /* 0x0000900001007387 */ /* 0x0001e80000100800 */
[----:B------:R1:W-:Y:S04]  /*1d340*/  STL [R1+0x78], R2 ;  /* 0x0000780201007387 */ /* 0x0003e80000100800 */
[----:B------:R0:W-:Y:S04]  /*1d350*/  STL [R1+0x80], R3 ;  /* 0x0000800301007387 */ /* 0x0001e80000100800 */
[----:B------:R0:W-:Y:S04]  /*1d360*/  STL [R1+0x88], R4 ;  /* 0x0000880401007387 */ /* 0x0001e80000100800 */
[----:B------:R-:W-:Y:S04]  /*1d370*/  STL [R1+0x1d0], R8 ;  /* 0x0001d00801007387 */ /* 0x000fe80000100800 */
[----:B------:R-:W5:Y:S04]  /*1d380*/  LDL.LU R27, [R1+0x12c] ;  /* 0x00012c00011b7983 */ /* 0x000f680000300800 */
[----:B------:R1:W-:Y:S04]  /*1d390*/  STL [R1+0x84], R11 ;  /* 0x0000840b01007387 */ /* 0x0003e80000100800 */
[----:B0-----:R-:W5:Y:S04]  /*1d3a0*/  LDL.LU R0, [R1+0xdc] ;  /* 0x0000dc0001007983 */ /* 0x001f680000300800 */
[----:B-1----:R-:W5:Y:S04]  /*1d3b0*/  LDL.LU R2, [R1+0xec] ;  /* 0x0000ec0001027983 */ /* 0x002f680000300800 */
[----:B------:R-:W-:Y:S04]  /*1d3c0*/  STL [R1+0x7c], R12 ;  /* 0x00007c0c01007387 */ /* 0x000fe80000100800 */
[----:B------:R-:W5:Y:S04]  /*1d3d0*/  LDL.LU R3, [R1+0xf4] ;  /* 0x0000f40001037983 */ /* 0x000f680000300800 */
[----:B------:R-:W5:Y:S04]  /*1d3e0*/  LDL.LU R4, [R1+0x10c] ;  /* 0x00010c0001047983 */ /* 0x000f680000300800 */
[----:B------:R-:W5:Y:S01]  /*1d3f0*/  LDL.LU R11, [R1+0xf0] ;  /* 0x0000f000010b7983 */ /* 0x000f620000300800 */
[----:B---3--:R-:W-:-:S02]  /*1d400*/  ISETP.GT.U32.AND P1, PT, R29, R25, PT ;  /* 0x000000191d00720c */ /* 0x008fc40003f24070 */
[C---:B----4-:R-:W-:Y:S02]  /*1d410*/  ISETP.GT.U32.AND P2, PT, R29.reuse, R26, PT ;  /* 0x0000001a1d00720c */ /* 0x050fe40003f44070 */
[C---:B--2---:R-:W-:Y:S02]  /*1d420*/  ISETP.GT.U32.AND P6, PT, R29.reuse, R18, PT ;  /* 0x000000121d00720c */ /* 0x044fe40003fc4070 */
[C---:B------:R-:W-:Y:S02]  /*1d430*/  ISETP.GT.U32.AND P3, PT, R29.reuse, R5, PT ;  /* 0x000000051d00720c */ /* 0x040fe40003f64070 */
[----:B------:R-:W-:-:S05]  /*1d440*/  ISETP.GT.U32.AND P4, PT, R29, R6, PT ;  /* 0x000000061d00720c */ /* 0x000fca0003f84070 */
[--C-:B------:R-:W-:Y:S01]  /*1d450*/  @!P1 IMAD.IADD R25, R25, 0x1, -R29.reuse ;  /* 0x0000000119199824 */ /* 0x100fe200078e0a1d */
[C---:B------:R-:W-:Y:S01]  /*1d460*/  ISETP.GT.U32.AND P1, PT, R29.reuse, R13, PT ;  /* 0x0000000d1d00720c */ /* 0x040fe20003f24070 */
[--C-:B------:R-:W-:Y:S01]  /*1d470*/  @!P2 IMAD.IADD R26, R26, 0x1, -R29.reuse ;  /* 0x000000011a1aa824 */ /* 0x100fe200078e0a1d */
[C---:B------:R-:W-:Y:S02]  /*1d480*/  ISETP.GT.U32.AND P2, PT, R29.reuse, R14, PT ;  /* 0x0000000e1d00720c */ /* 0x040fe40003f44070 */
[----:B------:R-:W-:Y:S01]  /*1d490*/  ISETP.GT.U32.AND P5, PT, R29, R7, PT ;  /* 0x000000071d00720c */ /* 0x000fe20003fa4070 */
[--C-:B------:R-:W-:Y:S01]  /*1d4a0*/  @!P3 IMAD.IADD R5, R5, 0x1, -R29.reuse ;  /* 0x000000010505b824 */ /* 0x100fe200078e0a1d */
[C---:B------:R-:W-:Y:S01]  /*1d4b0*/  ISETP.GT.U32.AND P3, PT, R29.reuse, R15, PT ;  /* 0x0000000f1d00720c */ /* 0x040fe20003f64070 */
[--C-:B------:R-:W-:Y:S01]  /*1d4c0*/  @!P4 IMAD.IADD R6, R6, 0x1, -R29.reuse ;  /* 0x000000010606c824 */ /* 0x100fe200078e0a1d */
[C---:B------:R-:W-:Y:S01]  /*1d4d0*/  ISETP.GT.U32.AND P4, PT, R29.reuse, R16, PT ;  /* 0x000000101d00720c */ /* 0x040fe20003f84070 */
[----:B------:R-:W-:Y:S01]  /*1d4e0*/  @!P6 IMAD.IADD R18, R18, 0x1, -R29 ;  /* 0x000000011212e824 */ /* 0x000fe200078e0a1d */
[----:B------:R-:W-:-:S07]  /*1d4f0*/  ISETP.GT.U32.AND P0, PT, R29, R9, PT ;  /* 0x000000091d00720c */ /* 0x000fce0003f04070 */
[--C-:B------:R-:W-:Y:S01]  /*1d500*/  @!P5 IMAD.IADD R7, R7, 0x1, -R29.reuse ;  /* 0x000000010707d824 */ /* 0x100fe200078e0a1d */
[----:B------:R-:W-:Y:S01]  /*1d510*/  ISETP.GT.U32.AND P5, PT, R29, R17, PT ;  /* 0x000000111d00720c */ /* 0x000fe20003fa4070 */
[--C-:B------:R-:W-:Y:S02]  /*1d520*/  @!P1 IMAD.IADD R13, R13, 0x1, -R29.reuse ;  /* 0x000000010d0d9824 */ /* 0x100fe400078e0a1d */
[--C-:B------:R-:W-:Y:S02]  /*1d530*/  @!P2 IMAD.IADD R14, R14, 0x1, -R29.reuse ;  /* 0x000000010e0ea824 */ /* 0x100fe400078e0a1d */
[--C-:B------:R-:W-:Y:S02]  /*1d540*/  @!P3 IMAD.IADD R15, R15, 0x1, -R29.reuse ;  /* 0x000000010f0fb824 */ /* 0x100fe400078e0a1d */
[--C-:B------:R-:W-:Y:S01]  /*1d550*/  @!P0 IMAD.IADD R9, R9, 0x1, -R29.reuse ;  /* 0x0000000109098824 */ /* 0x100fe200078e0a1d */
[----:B------:R-:W-:Y:S01]  /*1d560*/  ISETP.GT.U32.AND P0, PT, R29, R18, PT ;  /* 0x000000121d00720c */ /* 0x000fe20003f04070 */
[--C-:B------:R-:W-:Y:S01]  /*1d570*/  @!P4 IMAD.IADD R16, R16, 0x1, -R29.reuse ;  /* 0x000000011010c824 */ /* 0x100fe200078e0a1d */
[----:B------:R0:W-:Y:S03]  /*1d580*/  STL [R1+0x68], R13 ;  /* 0x0000680d01007387 */ /* 0x0001e60000100800 */
[--C-:B------:R-:W-:Y:S01]  /*1d590*/  @!P5 IMAD.IADD R17, R17, 0x1, -R29.reuse ;  /* 0x000000011111d824 */ /* 0x100fe200078e0a1d */
[----:B------:R1:W-:Y:S04]  /*1d5a0*/  STL [R1+0x70], R14 ;  /* 0x0000700e01007387 */ /* 0x0003e80000100800 */
[----:B0-----:R-:W2:Y:S04]  /*1d5b0*/  LDL.LU R13, [R1+0xe4] ;  /* 0x0000e400010d7983 */ /* 0x001ea80000300800 */
[----:B------:R0:W-:Y:S04]  /*1d5c0*/  STL [R1+0x74], R15 ;  /* 0x0000740f01007387 */ /* 0x0001e80000100800 */
[----:B------:R3:W-:Y:S01]  /*1d5d0*/  STL [R1+0x6c], R16 ;  /* 0x00006c1001007387 */ /* 0x0007e20000100800 */
[----:B------:R-:W-:-:S03]  /*1d5e0*/  @!P0 IMAD.IADD R18, R18, 0x1, -R29 ;  /* 0x0000000112128824 */ /* 0x000fc600078e0a1d */
[----:B-1----:R-:W4:Y:S04]  /*1d5f0*/  LDL.LU R14, [R1+0x1c] ;  /* 0x00001c00010e7983 */ /* 0x002f280000300800 */
[----:B0-----:R-:W4:Y:S04]  /*1d600*/  LDL.LU R15, [R1+0xb8] ;  /* 0x0000b800010f7983 */ /* 0x001f280000300800 */
[----:B------:R-:W-:Y:S04]  /*1d610*/  STL [R1+0x60], R17 ;  /* 0x0000601101007387 */ /* 0x000fe80000100800 */
[----:B------:R-:W4:Y:S04]  /*1d620*/  LDL.LU R8, [R1+0xbc] ;  /* 0x0000bc0001087983 */ /* 0x000f280000300800 */
[----:B---3--:R-:W3:Y:S04]  /*1d630*/  LDL.LU R16, [R1+0xb4] ;  /* 0x0000b40001107983 */ /* 0x008ee80000300800 */
[----:B------:R0:W-:Y:S04]  /*1d640*/  STL [R1+0x64], R18 ;  /* 0x0000641201007387 */ /* 0x0001e80000100800 */
[----:B0-----:R-:W3:Y:S04]  /*1d650*/  LDL.LU R18, [R1+0x18] ;  /* 0x0000180001127983 */ /* 0x001ee80000300800 */
[----:B------:R-:W3:Y:S01]  /*1d660*/  LDL.LU R17, [R1+0x14] ;  /* 0x0000140001117983 */ /* 0x000ee20000300800 */
[----:B-----5:R-:W-:-:S02]  /*1d670*/  ISETP.GT.U32.AND P6, PT, R29, R10, PT ;  /* 0x0000000a1d00720c */ /* 0x020fc40003fc4070 */
[C---:B------:R-:W-:Y:S02]  /*1d680*/  ISETP.GT.U32.AND P1, PT, R29.reuse, R25, PT ;  /* 0x000000191d00720c */ /* 0x040fe40003f24070 */
[C---:B------:R-:W-:Y:S02]  /*1d690*/  ISETP.GT.U32.AND P2, PT, R29.reuse, R26, PT ;  /* 0x0000001a1d00720c */ /* 0x040fe40003f44070 */
[C---:B------:R-:W-:Y:S02]  /*1d6a0*/  ISETP.GT.U32.AND P3, PT, R29.reuse, R5, PT ;  /* 0x000000051d00720c */ /* 0x040fe40003f64070 */
[C---:B------:R-:W-:Y:S02]  /*1d6b0*/  ISETP.GT.U32.AND P4, PT, R29.reuse, R6, PT ;  /* 0x000000061d00720c */ /* 0x040fe40003f84070 */
[----:B------:R-:W-:-:S03]  /*1d6c0*/  ISETP.GT.U32.AND P5, PT, R29, R7, PT ;  /* 0x000000071d00720c */ /* 0x000fc60003fa4070 */
[--C-:B------:R-:W-:Y:S02]  /*1d6d0*/  @!P6 IMAD.IADD R10, R10, 0x1, -R29.reuse ;  /* 0x000000010a0ae824 */ /* 0x100fe400078e0a1d */
[----:B------:R-:W-:-:S03]  /*1d6e0*/  @!P1 IMAD.IADD R25, R25, 0x1, -R29 ;  /* 0x0000000119199824 */ /* 0x000fc600078e0a1d */
[C---:B------:R-:W-:Y:S01]  /*1d6f0*/  ISETP.GT.U32.AND P0, PT, R29.reuse, R10, PT ;  /* 0x0000000a1d00720c */ /* 0x040fe20003f04070 */
[--C-:B------:R-:W-:Y:S01]  /*1d700*/  @!P2 IMAD.IADD R26, R26, 0x1, -R29.reuse ;  /* 0x000000011a1aa824 */ /* 0x100fe200078e0a1d */
[----:B------:R-:W-:Y:S01]  /*1d710*/  ISETP.GT.U32.AND P1, PT, R29, R27, PT ;  /* 0x0000001b1d00720c */ /* 0x000fe20003f24070 */
[--C-:B------:R-:W-:Y:S01]  /*1d720*/  @!P3 IMAD.IADD R5, R5, 0x1, -R29.reuse ;  /* 0x000000010505b824 */ /* 0x100fe200078e0a1d */
[C---:B------:R-:W-:Y:S01]  /*1d730*/  ISETP.GT.U32.AND P6, PT, R29.reuse, R9, PT ;  /* 0x000000091d00720c */ /* 0x040fe20003fc4070 */
[--C-:B------:R-:W-:Y:S01]  /*1d740*/  @!P4 IMAD.IADD R6, R6, 0x1, -R29.reuse ;  /* 0x000000010606c824 */ /* 0x100fe200078e0a1d */
[C---:B------:R-:W-:Y:S02]  /*1d750*/  ISETP.GT.U32.AND P2, PT, R29.reuse, R0, PT ;  /* 0x000000001d00720c */ /* 0x040fe40003f44070 */
[----:B------:R-:W-:Y:S01]  /*1d760*/  ISETP.GT.U32.AND P3, PT, R29, R2, PT ;  /* 0x000000021d00720c */ /* 0x000fe20003f64070 */
[----:B------:R-:W-:-:S04]  /*1d770*/  @!P5 IMAD.IADD R7, R7, 0x1, -R29 ;  /* 0x000000010707d824 */ /* 0x000fc800078e0a1d */
[--C-:B------:R-:W-:Y:S01]  /*1d780*/  @!P0 IMAD.IADD R10, R10, 0x1, -R29.reuse ;  /* 0x000000010a0a8824 */ /* 0x100fe200078e0a1d */
[C---:B------:R-:W-:Y:S02]  /*1d790*/  ISETP.GT.U32.AND P4, PT, R29.reuse, R3, PT ;  /* 0x000000031d00720c */ /* 0x040fe40003f84070 */
[----:B------:R-:W-:Y:S01]  /*1d7a0*/  ISETP.GT.U32.AND P5, PT, R29, R4, PT ;  /* 0x000000041d00720c */ /* 0x000fe20003fa4070 */
[--C-:B------:R-:W-:Y:S02]  /*1d7b0*/  @!P1 IMAD.IADD R27, R27, 0x1, -R29.reuse ;  /* 0x000000011b1b9824 */ /* 0x100fe400078e0a1d */
[--C-:B------:R-:W-:Y:S02]  /*1d7c0*/  @!P2 IMAD.IADD R0, R0, 0x1, -R29.reuse ;  /* 0x000000010000a824 */ /* 0x100fe400078e0a1d */
[--C-:B------:R-:W-:Y:S02]  /*1d7d0*/  @!P3 IMAD.IADD R2, R2, 0x1, -R29.reuse ;  /* 0x000000010202b824 */ /* 0x100fe400078e0a1d */
[----:B------:R-:W-:Y:S01]  /*1d7e0*/  @!P6 IMAD.IADD R9, R9, 0x1, -R29 ;  /* 0x000000010909e824 */ /* 0x000fe200078e0a1d */
[----:B------:R-:W-:-:S03]  /*1d7f0*/  ISETP.GT.U32.AND P6, PT, R29, R11, PT ;  /* 0x0000000b1d00720c */ /* 0x000fc60003fc4070 */
[--C-:B------:R-:W-:Y:S02]  /*1d800*/  @!P4 IMAD.IADD R3, R3, 0x1, -R29.reuse ;  /* 0x000000010303c824 */ /* 0x100fe400078e0a1d */
[--C-:B------:R-:W-:Y:S01]  /*1d810*/  @!P5 IMAD.IADD R4, R4, 0x1, -R29.reuse ;  /* 0x000000010404d824 */ /* 0x100fe200078e0a1d */
[----:B------:R0:W-:Y:S07]  /*1d820*/  STL [R1+0x164], R25 ;  /* 0x0001641901007387 */ /* 0x0001ee0000100800 */
[----:B------:R-:W-:Y:S01]  /*1d830*/  @!P6 IMAD.IADD R11, R11, 0x1, -R29 ;  /* 0x000000010b0be824 */ /* 0x000fe200078e0a1d */
[----:B0-----:R-:W5:Y:S04]  /*1d840*/  LDL.LU R25, [R1+0x358c] ;  /* 0x00358c0001197983 */ /* 0x001f680000300800 */
[----:B------:R0:W-:Y:S04]  /*1d850*/  STL [R1+0x17c], R26 ;  /* 0x00017c1a01007387 */ /* 0x0001e80000100800 */
[----:B0-----:R-:W5:Y:S04]  /*1d860*/  LDL.LU R26, [R1+0x3588] ;  /* 0x00358800011a7983 */ /* 0x001f680000300800 */
[----:B------:R0:W-:Y:S04]  /*1d870*/  STL [R1+0x160], R5 ;  /* 0x0001600501007387 */ /* 0x0001e80000100800 */
[----:B------:R1:W-:Y:S04]  /*1d880*/  STL [R1+0x158], R6 ;  /* 0x0001580601007387 */ /* 0x0003e80000100800 */
[----:B------:R1:W-:Y:S04]  /*1d890*/  STL [R1+0x11c], R7 ;  /* 0x00011c0701007387 */ /* 0x0003e80000100800 */
[----:B0-----:R-:W5:Y:S04]  /*1d8a0*/  LDL.LU R5, [R1+0x10] ;  /* 0x0000100001057983 */ /* 0x001f680000300800 */
[----:B------:R0:W-:Y:S04]  /*1d8b0*/  STL [R1+0x130], R9 ;  /* 0x0001300901007387 */ /* 0x0001e80000100800 */
[----:B-1----:R-:W5:Y:S04]  /*1d8c0*/  LDL.LU R6, [R1+0xc] ;  /* 0x00000c0001067983 */ /* 0x002f680000300800 */
[----:B------:R-:W5:Y:S04]  /*1d8d0*/  LDL.LU R7, [R1+0x8] ;  /* 0x0000080001077983 */ /* 0x000f680000300800 */
[----:B------:R1:W-:Y:S04]  /*1d8e0*/  STL [R1+0x134], R10 ;  /* 0x0001340a01007387 */ /* 0x0003e80000100800 */
[----:B0-----:R-:W5:Y:S01]  /*1d8f0*/  LDL.LU R9, [R1+0x4] ;  /* 0x0000040001097983 */ /* 0x001f620000300800 */
[----:B------:R-:W-:-:S03]  /*1d900*/  IMAD.HI.U32 R12, R28, R19, RZ ;  /* 0x000000131c0c7227 */ /* 0x000fc600078e00ff */
[----:B-1----:R-:W5:Y:S01]  /*1d910*/  LDL.LU R10, [R1] ;  /* 0x00000000010a7983 */ /* 0x002f620000300800 */
[----:B------:R-:W-:-:S04]  /*1d920*/  IMAD.MOV R12, RZ, RZ, -R12 ;  /* 0x000000ffff0c7224 */ /* 0x000fc800078e0a0c */
[C---:B------:R-:W-:Y:S01]  /*1d930*/  IMAD R19, R29.reuse, R12, R19 ;  /* 0x0000000c1d137224 */ /* 0x040fe200078e0213 */
[C---:B--2---:R-:W-:Y:S02]  /*1d940*/  ISETP.GT.U32.AND P0, PT, R29.reuse, R13, PT ;  /* 0x0000000d1d00720c */ /* 0x044fe40003f04070 */
[C---:B----4-:R-:W-:Y:S02]  /*1d950*/  ISETP.GT.U32.AND P1, PT, R29.reuse, R14, PT ;  /* 0x0000000e1d00720c */ /* 0x050fe40003f24070 */
[----:B------:R-:W-:-:S09]  /*1d960*/  ISETP.GT.U32.AND P2, PT, R29, R15, PT ;  /* 0x0000000f1d00720c */ /* 0x000fd20003f44070 */
[--C-:B------:R-:W-:Y:S01]  /*1d970*/  @!P0 IMAD.IADD R13, R13, 0x1, -R29.reuse ;  /* 0x000000010d0d8824 */ /* 0x100fe200078e0a1d */
[C---:B------:R-:W-:Y:S02]  /*1d980*/  ISETP.GT.U32.AND P3, PT, R29.reuse, R8, PT ;  /* 0x000000081d00720c */ /* 0x040fe40003f64070 */
[C---:B---3--:R-:W-:Y:S01]  /*1d990*/  ISETP.GT.U32.AND P4, PT, R29.reuse, R16, PT ;  /* 0x000000101d00720c */ /* 0x048fe20003f84070 */
[--C-:B------:R-:W-:Y:S01]  /*1d9a0*/  @!P1 IMAD.IADD R14, R14, 0x1, -R29.reuse ;  /* 0x000000010e0e9824 */ /* 0x100fe200078e0a1d */
[----:B------:R-:W-:Y:S01]  /*1d9b0*/  ISETP.GT.U32.AND P0, PT, R29, R27, PT ;  /* 0x0000001b1d00720c */ /* 0x000fe20003f04070 */
[----:B------:R-:W-:Y:S01]  /*1d9c0*/  @!P2 IMAD.IADD R15, R15, 0x1, -R29 ;  /* 0x000000010f0fa824 */ /* 0x000fe200078e0a1d */
[C---:B------:R-:W-:Y:S02]  /*1d9d0*/  ISETP.GT.U32.AND P1, PT, R29.reuse, R0, PT ;  /* 0x000000001d00720c */ /* 0x040fe40003f24070 */
[C---:B------:R-:W-:Y:S02]  /*1d9e0*/  ISETP.GT.U32.AND P2, PT, R29.reuse, R2, PT ;  /* 0x000000021d00720c */ /* 0x040fe40003f44070 */
[----:B------:R-:W-:-:S03]  /*1d9f0*/  ISETP.GT.U32.AND P5, PT, R29, R18, PT ;  /* 0x000000121d00720c */ /* 0x000fc60003fa4070 */
[--C-:B------:R-:W-:Y:S01]  /*1da00*/  @!P3 IMAD.IADD R8, R8, 0x1, -R29.reuse ;  /* 0x000000010808b824 */ /* 0x100fe200078e0a1d */
[C---:B------:R-:W-:Y:S01]  /*1da10*/  ISETP.GT.U32.AND P3, PT, R29.reuse, R3, PT ;  /* 0x000000031d00720c */ /* 0x040fe20003f64070 */
[--C-:B------:R-:W-:Y:S01]  /*1da20*/  @!P4 IMAD.IADD R16, R16, 0x1, -R29.reuse ;  /* 0x000000011010c824 */ /* 0x100fe200078e0a1d */
[C---:B------:R-:W-:Y:S02]  /*1da30*/  ISETP.GT.U32.AND P6, PT, R29.reuse, R17, PT ;  /* 0x000000111d00720c */ /* 0x040fe40003fc4070 */
[----:B------:R-:W-:Y:S01]  /*1da40*/  ISETP.GT.U32.AND P4, PT, R29, R4, PT ;  /* 0x000000041d00720c */ /* 0x000fe20003f84070 */
[----:B------:R-:W-:Y:S01]  /*1da50*/  @!P0 IMAD.IADD R27, R27, 0x1, -R29 ;  /* 0x000000011b1b8824 */ /* 0x000fe200078e0a1d */
[----:B------:R-:W-:-:S03]  /*1da60*/  ISETP.GT.U32.AND P0, PT, R29, R13, PT ;  /* 0x0000000d1d00720c */ /* 0x000fc60003f04070 */
[--C-:B------:R-:W-:Y:S01]  /*1da70*/  @!P5 IMAD.IADD R18, R18, 0x1, -R29.reuse ;  /* 0x000000011212d824 */ /* 0x100fe200078e0a1d */
[C---:B------:R-:W-:Y:S01]  /*1da80*/  ISETP.GT.U32.AND P5, PT, R29.reuse, R11, PT ;  /* 0x0000000b1d00720c */ /* 0x040fe20003fa4070 */
[--C-:B------:R-:W-:Y:S01]  /*1da90*/  @!P1 IMAD.IADD R0, R0, 0x1, -R29.reuse ;  /* 0x0000000100009824 */ /* 0x100fe200078e0a1d */
[C---:B------:R-:W-:Y:S01]  /*1daa0*/  ISETP.GT.U32.AND P1, PT, R29.reuse, R14, PT ;  /* 0x0000000e1d00720c */ /* 0x040fe20003f24070 */
[--C-:B------:R-:W-:Y:S01]  /*1dab0*/  @!P2 IMAD.IADD R2, R2, 0x1, -R29.reuse ;  /* 0x000000010202a824 */ /* 0x100fe200078e0a1d */
[----:B------:R-:W-:Y:S01]  /*1dac0*/  ISETP.GT.U32.AND P2, PT, R29, R15, PT ;  /* 0x0000000f1d00720c */ /* 0x000fe20003f44070 */
[----:B------:R0:W-:Y:S01]  /*1dad0*/  STL [R1+0x12c], R27 ;  /* 0x00012c1b01007387 */ /* 0x0001e20000100800 */
[--C-:B------:R-:W-:Y:S01]  /*1dae0*/  @!P3 IMAD.IADD R3, R3, 0x1, -R29.reuse ;  /* 0x000000010303b824 */ /* 0x100fe200078e0a1d */
[----:B------:R-:W-:Y:S01]  /*1daf0*/  ISETP.GT.U32.AND P3, PT, R29, R8, PT ;  /* 0x000000081d00720c */ /* 0x000fe20003f64070 */
[--C-:B------:R-:W-:Y:S02]  /*1db00*/  @!P6 IMAD.IADD R17, R17, 0x1, -R29.reuse ;  /* 0x000000011111e824 */ /* 0x100fe400078e0a1d */
[--C-:B------:R-:W-:Y:S01]  /*1db10*/  @!P4 IMAD.IADD R4, R4, 0x1, -R29.reuse ;  /* 0x000000010404c824 */ /* 0x100fe200078e0a1d */
[----:B------:R-:W-:Y:S01]  /*1db20*/  ISETP.GT.U32.AND P4, PT, R29, R16, PT ;  /* 0x000000101d00720c */ /* 0x000fe20003f84070 */
[----:B0-----:R-:W2:Y:S01]  /*1db30*/  LDL.LU R27, [R1+0x3584] ;  /* 0x00358400011b7983 */ /* 0x001ea20000300800 */
[----:B------:R-:W-:-:S03]  /*1db40*/  @!P5 IMAD.IADD R11, R11, 0x1, -R29 ;  /* 0x000000010b0bd824 */ /* 0x000fc600078e0a1d */
[----:B------:R0:W-:Y:S01]  /*1db50*/  STL [R1+0xdc], R0 ;  /* 0x0000dc0001007387 */ /* 0x0001e20000100800 */
[----:B------:R-:W-:Y:S01]  /*1db60*/  ISETP.GT.U32.AND P6, PT, R29, R18, PT ;  /* 0x000000121d00720c */ /* 0x000fe20003fc4070 */
[--C-:B------:R-:W-:Y:S01]  /*1db70*/  @!P0 IMAD.IADD R13, R13, 0x1, -R29.reuse ;  /* 0x000000010d0d8824 */ /* 0x100fe200078e0a1d */
[----:B------:R-:W-:Y:S01]  /*1db80*/  ISETP.GT.U32.AND P5, PT, R29, R17, PT ;  /* 0x000000111d00720c */ /* 0x000fe20003fa4070 */
[----:B0-----:R-:W3:Y:S04]  /*1db90*/  LDL.LU R0, [R1+0x3580] ;  /* 0x0035800001007983 */ /* 0x001ee80000300800 */
[----:B------:R0:W-:Y:S01]  /*1dba0*/  STL [R1+0xec], R2 ;  /* 0x0000ec0201007387 */ /* 0x0001e20000100800 */
[--C-:B------:R-:W-:Y:S02]  /*1dbb0*/  @!P1 IMAD.IADD R14, R14, 0x1, -R29.reuse ;  /* 0x000000010e0e9824 */ /* 0x100fe400078e0a1d */
[--C-:B------:R-:W-:Y:S01]  /*1dbc0*/  @!P2 IMAD.IADD R15, R15, 0x1, -R29.reuse ;  /* 0x000000010f0fa824 */ /* 0x100fe200078e0a1d */
[----:B0-----:R-:W4:Y:S04]  /*1dbd0*/  LDL.LU R2, [R1+0x357c] ;  /* 0x00357c0001027983 */ /* 0x001f280000300800 */
[----:B------:R0:W-:Y:S01]  /*1dbe0*/  STL [R1+0xf4], R3 ;  /* 0x0000f40301007387 */ /* 0x0001e20000100800 */
[----:B------:R-:W-:-:S03]  /*1dbf0*/  @!P3 IMAD.IADD R8, R8, 0x1, -R29 ;  /* 0x000000010808b824 */ /* 0x000fc600078e0a1d */
[----:B0-----:R-:W2:Y:S04]  /*1dc00*/  LDL.LU R3, [R1+0x3578] ;  /* 0x0035780001037983 */ /* 0x001ea80000300800 */
[----:B------:R0:W-:Y:S01]  /*1dc10*/  STL [R1+0x10c], R4 ;  /* 0x00010c0401007387 */ /* 0x0001e20000100800 */
[----:B------:R-:W-:-:S03]  /*1dc20*/  @!P4 IMAD.IADD R16, R16, 0x1, -R29 ;  /* 0x000000011010c824 */ /* 0x000fc600078e0a1d */
[----:B0-----:R-:W2:Y:S04]  /*1dc30*/  LDL.LU R4, [R1+0x3574] ;  /* 0x0035740001047983 */ /* 0x001ea80000300800 */
[----:B------:R0:W-:Y:S01]  /*1dc40*/  STL [R1+0xf0], R11 ;  /* 0x0000f00b01007387 */ /* 0x0001e20000100800 */
[----:B------:R-:W-:-:S03]  /*1dc50*/  @!P6 IMAD.IADD R18, R18, 0x1, -R29 ;  /* 0x000000011212e824 */ /* 0x000fc600078e0a1d */
[----:B0-----:R-:W2:Y:S04]  /*1dc60*/  LDL.LU R11, [R1+0x3570] ;  /* 0x00357000010b7983 */ /* 0x001ea80000300800 */
[----:B------:R-:W2:Y:S04]  /*1dc70*/  LDL.LU R12, [R1+0x356c] ;  /* 0x00356c00010c7983 */ /* 0x000ea80000300800 */
[----:B------:R0:W-:Y:S01]  /*1dc80*/  STL [R1+0xe4], R13 ;  /* 0x0000e40d01007387 */ /* 0x0001e20000100800 */
[----:B------:R-:W-:-:S03]  /*1dc90*/  @!P5 IMAD.IADD R17, R17, 0x1, -R29 ;  /* 0x000000011111d824 */ /* 0x000fc600078e0a1d */
[----:B0-----:R-:W3:Y:S04]  /*1dca0*/  LDL.LU R13, [R1+0x3568] ;  /* 0x00356800010d7983 */ /* 0x001ee80000300800 */
[----:B------:R0:W-:Y:S04]  /*1dcb0*/  STL [R1+0x1c], R14 ;  /* 0x00001c0e01007387 */ /* 0x0001e80000100800 */
[----:B0-----:R-:W4:Y:S04]  /*1dcc0*/  LDL.LU R14, [R1+0x3564] ;  /* 0x00356400010e7983 */ /* 0x001f280000300800 */
[----:B------:R0:W-:Y:S04]  /*1dcd0*/  STL [R1+0xb8], R15 ;  /* 0x0000b80f01007387 */ /* 0x0001e80000100800 */
[----:B0-----:R-:W4:Y:S04]  /*1dce0*/  LDL.LU R15, [R1+0x3560] ;  /* 0x00356000010f7983 */ /* 0x001f280000300800 */
[----:B------:R0:W-:Y:S04]  /*1dcf0*/  STL [R1+0xbc], R8 ;  /* 0x0000bc0801007387 */ /* 0x0001e80000100800 */
[----:B0-----:R-:W4:Y:S04]  /*1dd00*/  LDL R8, [R1+0x2adc] ;  /* 0x002adc0001087983 */ /* 0x001f280000100800 */
[----:B------:R0:W-:Y:S04]  /*1dd10*/  STL [R1+0xb4], R16 ;  /* 0x0000b41001007387 */ /* 0x0001e80000100800 */
[----:B0-----:R-:W4:Y:S04]  /*1dd20*/  LDL.LU R16, [R1+0x355c] ;  /* 0x00355c0001107983 */ /* 0x001f280000300800 */
[----:B------:R0:W-:Y:S04]  /*1dd30*/  STL [R1+0x18], R18 ;  /* 0x0000181201007387 */ /* 0x0001e80000100800 */
[----:B0-----:R-:W4:Y:S04]  /*1dd40*/  LDL.LU R18, [R1+0x3558] ;  /* 0x0035580001127983 */ /* 0x001f280000300800 */
[----:B------:R0:W-:Y:S04]  /*1dd50*/  STL [R1+0x14], R17 ;  /* 0x0000141101007387 */ /* 0x0001e80000100800 */
[----:B0-----:R-:W4:Y:S01]  /*1dd60*/  LDL.LU R17, [R1+0x3554] ;  /* 0x0035540001117983 */ /* 0x001f220000300800 */
[----:B-----5:R-:W-:-:S02]  /*1dd70*/  ISETP.GT.U32.AND P0, PT, R29, R5, PT ;  /* 0x000000051d00720c */ /* 0x020fc40003f04070 */
        /* <DEDUP_REMOVED lines=9> */
[C---:B--2---:R-:W-:Y:S02]  /*1de10*/  ISETP.GT.U32.AND P4, PT, R29.reuse, R12, PT ;  /* 0x0000000c1d00720c */ /* 0x044fe40003f84070 */
[----:B---3--:R-:W-:-:S02]  /*1de20*/  ISETP.GT.U32.AND P3, PT, R29, R13, PT ;  /* 0x0000000d1d00720c */ /* 0x008fc40003f64070 */
[C---:B----4-:R-:W-:Y:S02]  /*1de30*/  ISETP.GT.U32.AND P2, PT, R29.reuse, R14, PT ;  /* 0x0000000e1d00720c */ /* 0x050fe40003f44070 */
[----:B------:R-:W-:-:S11]  /*1de40*/  ISETP.GT.U32.AND P1, PT, R29, R15, PT ;  /* 0x0000000f1d00720c */ /* 0x000fd60003f24070 */
[--C-:B------:R-:W-:Y:S01]  /*1de50*/  @!P2 IMAD.IADD R14, R14, 0x1, -R29.reuse ;  /* 0x000000010e0ea824 */ /* 0x100fe200078e0a1d */
[----:B------:R-:W-:Y:S01]  /*1de60*/  ISETP.GT.U32.AND P2, PT, R29, R9, PT ;  /* 0x000000091d00720c */ /* 0x000fe20003f44070 */
[--C-:B------:R-:W-:Y:S01]  /*1de70*/  @!P3 IMAD.IADD R13, R13, 0x1, -R29.reuse ;  /* 0x000000010d0db824 */ /* 0x100fe200078e0a1d */
[----:B------:R-:W-:Y:S01]  /*1de80*/  ISETP.GT.U32.AND P3, PT, R29, R10, PT ;  /* 0x0000000a1d00720c */ /* 0x000fe20003f64070 */
[----:B------:R-:W-:Y:S01]  /*1de90*/  @!P1 IMAD.IADD R15, R15, 0x1, -R29 ;  /* 0x000000010f0f9824 */ /* 0x000fe200078e0a1d */
[C---:B------:R-:W-:Y:S02]  /*1dea0*/  ISETP.GT.U32.AND P0, PT, R29.reuse, R16, PT ;  /* 0x000000101d00720c */ /* 0x040fe40003f04070 */
[C---:B------:R-:W-:Y:S02]  /*1deb0*/  ISETP.GT.U32.AND P1, PT, R29.reuse, R7, PT ;  /* 0x000000071d00720c */ /* 0x040fe40003f24070 */
[C---:B------:R-:W-:Y:S02]  /*1dec0*/  ISETP.GT.U32.AND P6, PT, R29.reuse, R18, PT ;  /* 0x000000121d00720c */ /* 0x040fe40003fc4070 */
[----:B------:R-:W-:-:S07]  /*1ded0*/  ISETP.GT.U32.AND P5, PT, R29, R17, PT ;  /* 0x000000111d00720c */ /* 0x000fce0003fa4070 */
[----:B------:R-:W-:Y:S01]  /*1dee0*/  @!P0 IMAD.IADD R16, R16, 0x1, -R29 ;  /* 0x0000000110108824 */ /* 0x000fe200078e0a1d */
[----:B------:R-:W-:-:S05]  /*1def0*/  ISETP.GT.U32.AND P0, PT, R29, R6, PT ;  /* 0x000000061d00720c */ /* 0x000fca0003f04070 */
[--C-:B------:R-:W-:Y:S01]  /*1df00*/  @!P5 IMAD.IADD R17, R17, 0x1, -R29.reuse ;  /* 0x000000011111d824 */ /* 0x100fe200078e0a1d */
[----:B------:R-:W-:Y:S01]  /*1df10*/  ISETP.GT.U32.AND P5, PT, R29, R5, PT ;  /* 0x000000051d00720c */ /* 0x000fe20003fa4070 */
[----:B------:R-:W-:-:S06]  /*1df20*/  @!P6 IMAD.IADD R18, R18, 0x1, -R29 ;  /* 0x000000011212e824 */ /* 0x000fcc00078e0a1d */
[--C-:B------:R-:W-:Y:S02]  /*1df30*/  @!P0 IMAD.IADD R6, R6, 0x1, -R29.reuse ;  /* 0x0000000106068824 */ /* 0x100fe400078e0a1d */
[--C-:B------:R-:W-:Y:S01]  /*1df40*/  @!P4 IMAD.IADD R12, R12, 0x1, -R29.reuse ;  /* 0x000000010c0cc824 */ /* 0x100fe200078e0a1d */
[----:B------:R-:W-:Y:S01]  /*1df50*/  ISETP.GT.U32.AND P4, PT, R29, R18, PT ;  /* 0x000000121d00720c */ /* 0x000fe20003f84070 */
[--C-:B------:R-:W-:Y:S02]  /*1df60*/  @!P1 IMAD.IADD R7, R7, 0x1, -R29.reuse ;  /* 0x0000000107079824 */ /* 0x100fe400078e0a1d */
[--C-:B------:R-:W-:Y:S02]  /*1df70*/  @!P5 IMAD.IADD R5, R5, 0x1, -R29.reuse ;  /* 0x000000010505d824 */ /* 0x100fe400078e0a1d */
[----:B------:R-:W-:-:S03]  /*1df80*/  @!P2 IMAD.IADD R9, R9, 0x1, -R29 ;  /* 0x000000010909a824 */ /* 0x000fc600078e0a1d */
[----:B------:R0:W-:Y:S01]  /*1df90*/  STL [R1+0x10], R5 ;  /* 0x0000100501007387 */ /* 0x0001e20000100800 */
[----:B------:R-:W-:-:S03]  /*1dfa0*/  @!P3 IMAD.IADD R10, R10, 0x1, -R29 ;  /* 0x000000010a0ab824 */ /* 0x000fc600078e0a1d */
[----:B0-----:R-:W2:Y:S04]  /*1dfb0*/  LDL.LU R5, [R1+0x3550] ;  /* 0x0035500001057983 */ /* 0x001ea80000300800 */
[----:B------:R0:W-:Y:S01]  /*1dfc0*/  STL [R1+0xc], R6 ;  /* 0x00000c0601007387 */ /* 0x0001e20000100800 */
[----:B------:R-:W-:-:S03]  /*1dfd0*/  @!P4 IMAD.IADD R18, R18, 0x1, -R29 ;  /* 0x000000011212c824 */ /* 0x000fc600078e0a1d */
[----:B0-----:R-:W3:Y:S04]  /*1dfe0*/  LDL.LU R6, [R1+0x354c] ;  /* 0x00354c0001067983 */ /* 0x001ee80000300800 */
[----:B------:R0:W-:Y:S01]  /*1dff0*/  STL [R1+0x8], R7 ;  /* 0x0000080701007387 */ /* 0x0001e20000100800 */
[----:B------:R-:W-:-:S03]  /*1e000*/  IABS R8, R8 ;  /* 0x0000000800087213 */ /* 0x000fc60000000000 */
[----:B0-----:R-:W4:Y:S04]  /*1e010*/  LDL.LU R7, [R1+0x3548] ;  /* 0x0035480001077983 */ /* 0x001f280000300800 */
[----:B------:R0:W-:Y:S04]  /*1e020*/  STL [R1+0x4], R9 ;  /* 0x0000040901007387 */ /* 0x0001e80000100800 */
[----:B0-----:R-:W5:Y:S04]  /*1e030*/  LDL.LU R9, [R1+0x3544] ;  /* 0x0035440001097983 */ /* 0x001f680000300800 */
[----:B------:R0:W-:Y:S04]  /*1e040*/  STL [R1], R10 ;  /* 0x0000000a01007387 */ /* 0x0001e80000100800 */
[----:B0-----:R-:W2:Y:S04]  /*1e050*/  LDL.LU R10, [R1+0x3540] ;  /* 0x00354000010a7983 */ /* 0x001ea80000300800 */
[----:B------:R0:W-:Y:S02]  /*1e060*/  STL [R1+0x3518], R18 ;  /* 0x0035181201007387 */ /* 0x0001e40000100800 */
[----:B0-----:R-:W-:-:S02]  /*1e070*/  IMAD.MOV.U32 R18, RZ, RZ, R8 ;  /* 0x000000ffff127224 */ /* 0x001fc400078e0008 */
[----:B------:R-:W5:Y:S01]  /*1e080*/  LDL.LU R8, [R1+0x353c] ;  /* 0x00353c0001087983 */ /* 0x000f620000300800 */
[C---:B------:R-:W-:Y:S02]  /*1e090*/  ISETP.GT.U32.AND P5, PT, R29.reuse, R17, PT ;  /* 0x000000111d00720c */ /* 0x040fe40003fa4070 */
[C---:B------:R-:W-:Y:S02]  /*1e0a0*/  ISETP.GT.U32.AND P0, PT, R29.reuse, R16, PT ;  /* 0x000000101d00720c */ /* 0x040fe40003f04070 */
[C---:B------:R-:W-:Y:S02]  /*1e0b0*/  ISETP.GT.U32.AND P1, PT, R29.reuse, R15, PT ;  /* 0x0000000f1d00720c */ /* 0x040fe40003f24070 */
[----:B------:R-:W-:Y:S01]  /*1e0c0*/  ISETP.GT.U32.AND P2, PT, R29, R14, PT ;  /* 0x0000000e1d00720c */ /* 0x000fe20003f44070 */
[----:B------:R0:W-:Y:S06]  /*1e0d0*/  STL [R1+0x5c], R18 ;  /* 0x00005c1201007387 */ /* 0x0001ec0000100800 */
[----:B------:R-:W-:-:S02]  /*1e0e0*/  @!P5 IMAD.IADD R17, R17, 0x1, -R29 ;  /* 0x000000011111d824 */ /* 0x000fc400078e0a1d */
[--C-:B------:R-:W-:Y:S02]  /*1e0f0*/  @!P0 IMAD.IADD R16, R16, 0x1, -R29.reuse ;  /* 0x0000000110108824 */ /* 0x100fe400078e0a1d */
[--C-:B------:R-:W-:Y:S01]  /*1e100*/  @!P1 IMAD.IADD R15, R15, 0x1, -R29.reuse ;  /* 0x000000010f0f9824 */ /* 0x100fe200078e0a1d */
[----:B0-----:R-:W5:Y:S04]  /*1e110*/  LDL R18, [R1+0x11c4] ;  /* 0x0011c40001127983 */ /* 0x001f680000100800 */
[----:B------:R-:W-:Y:S04]  /*1e120*/  STL [R1+0x3514], R17 ;  /* 0x0035141101007387 */ /* 0x000fe80000100800 */
[----:B------:R0:W-:Y:S01]  /*1e130*/  STL [R1+0x3510], R16 ;  /* 0x0035101001007387 */ /* 0x0001e20000100800 */
[----:B------:R-:W-:-:S03]  /*1e140*/  @!P2 IMAD.IADD R14, R14, 0x1, -R29 ;  /* 0x000000010e0ea824 */ /* 0x000fc600078e0a1d */
[----:B0-----:R-:W5:Y:S04]  /*1e150*/  LDL.LU R16, [R1+0x79c] ;  /* 0x00079c0001107983 */ /* 0x001f680000300800 */
[----:B------:R0:W-:Y:S04]  /*1e160*/  STL [R1+0x351c], R15 ;  /* 0x00351c0f01007387 */ /* 0x0001e80000100800 */
[----:B0-----:R-:W5:Y:S04]  /*1e170*/  LDL.LU R15, [R1+0x5c] ;  /* 0x00005c00010f7983 */ /* 0x001f680000300800 */
[----:B------:R0:W-:Y:S04]  /*1e180*/  STL [R1+0x350c], R14 ;  /* 0x00350c0e01007387 */ /* 0x0001e80000100800 */
[----:B0-----:R-:W5:Y:S01]  /*1e190*/  LDL R14, [R1+0x11c8] ;  /* 0x0011c800010e7983 */ /* 0x001f620000100800 */
[----:B------:R-:W-:-:S02]  /*1e1a0*/  ISETP.GT.U32.AND P6, PT, R29, R11, PT ;  /* 0x0000000b1d00720c */ /* 0x000fc40003fc4070 */
[----:B------:R-:W-:-:S11]  /*1e1b0*/  ISETP.GT.U32.AND P3, PT, R29, R13, PT ;  /* 0x0000000d1d00720c */ /* 0x000fd60003f64070 */
[--C-:B------:R-:W-:Y:S02]  /*1e1c0*/  @!P6 IMAD.IADD R11, R11, 0x1, -R29.reuse ;  /* 0x000000010b0be824 */ /* 0x100fe400078e0a1d */
[----:B------:R-:W-:-:S03]  /*1e1d0*/  @!P3 IMAD.IADD R13, R13, 0x1, -R29 ;  /* 0x000000010d0db824 */ /* 0x000fc600078e0a1d */
[C---:B------:R-:W-:Y:S02]  /*1e1e0*/  ISETP.GT.U32.AND P6, PT, R29.reuse, R11, PT ;  /* 0x0000000b1d00720c */ /* 0x040fe40003fc4070 */
[----:B------:R-:W-:-:S11]  /*1e1f0*/  ISETP.GT.U32.AND P4, PT, R29, R12, PT ;  /* 0x0000000c1d00720c */ /* 0x000fd60003f84070 */
[--C-:B------:R-:W-:Y:S01]  /*1e200*/  @!P6 IMAD.IADD R11, R11, 0x1, -R29.reuse ;  /* 0x000000010b0be824 */ /* 0x100fe200078e0a1d */
[----:B------:R-:W-:Y:S01]  /*1e210*/  ISETP.GT.U32.AND P6, PT, R29, R4, PT ;  /* 0x000000041d00720c */ /* 0x000fe20003fc4070 */
[----:B------:R-:W-:-:S12]  /*1e220*/  @!P4 IMAD.IADD R12, R12, 0x1, -R29 ;  /* 0x000000010c0cc824 */ /* 0x000fd800078e0a1d */
[----:B------:R-:W-:Y:S01]  /*1e230*/  @!P6 IMAD.IADD R4, R4, 0x1, -R29 ;  /* 0x000000010404e824 */ /* 0x000fe200078e0a1d */
[----:B------:R-:W0:Y:S04]  /*1e240*/  S2R R17, SR_TID.X ;  /* 0x0000000000117919 */ /* 0x000e280000002100 */
[----:B------:R-:W-:Y:S04]  /*1e250*/  STL [R1+0x3520], R13 ;  /* 0x0035200d01007387 */ /* 0x000fe80000100800 */
[----:B------:R-:W-:Y:S04]  /*1e260*/  STL [R1+0x3524], R12 ;  /* 0x0035240c01007387 */ /* 0x000fe80000100800 */
[----:B------:R1:W-:Y:S01]  /*1e270*/  STL [R1+0x3528], R11 ;  /* 0x0035280b01007387 */ /* 0x0003e20000100800 */
[----:B---3--:R-:W-:-:S02]  /*1e280*/  ISETP.GT.U32.AND P3, PT, R29, R6, PT ;  /* 0x000000061d00720c */ /* 0x008fc40003f64070 */
[----:B----4-:R-:W-:-:S11]  /*1e290*/  ISETP.GT.U32.AND P2, PT, R29, R7, PT ;  /* 0x000000071d00720c */ /* 0x010fd60003f44070 */
[--C-:B------:R-:W-:Y:S01]  /*1e2a0*/  @!P3 IMAD.IADD R6, R6, 0x1, -R29.reuse ;  /* 0x000000010606b824 */ /* 0x100fe200078e0a1d */
[----:B--2---:R-:W-:Y:S01]  /*1e2b0*/  ISETP.GT.U32.AND P5, PT, R29, R10, PT ;  /* 0x0000000a1d00720c */ /* 0x004fe20003fa4070 */
[----:B------:R-:W-:-:S12]  /*1e2c0*/  @!P2 IMAD.IADD R7, R7, 0x1, -R29 ;  /* 0x000000010707a824 */ /* 0x000fd800078e0a1d */
[----:B------:R-:W-:Y:S01]  /*1e2d0*/  @!P5 IMAD.IADD R10, R10, 0x1, -R29 ;  /* 0x000000010a0ad824 */ /* 0x000fe200078e0a1d */
[C---:B-----5:R-:W-:Y:S02]  /*1e2e0*/  ISETP.GT.U32.AND P1, PT, R29.reuse, R8, PT ;  /* 0x000000081d00720c */ /* 0x060fe40003f24070 */
        /* <DEDUP_REMOVED lines=14> */
[----:B------:R-:W-:-:S03]  /*1e3d0*/  @!P5 IMAD.IADD R7, R7, 0x1, -R29 ;  /* 0x000000010707d824 */ /* 0x000fc600078e0a1d */
[----:B------:R-:W-:Y:S01]  /*1e3e0*/  ISETP.GT.U32.AND P5, PT, R29, R0, PT ;  /* 0x000000001d00720c */ /* 0x000fe20003fa4070 */
[--C-:B------:R-:W-:Y:S02]  /*1e3f0*/  @!P0 IMAD.IADD R9, R9, 0x1, -R29.reuse ;  /* 0x0000000109098824 */ /* 0x100fe400078e0a1d */
[--C-:B------:R-:W-:Y:S01]  /*1e400*/  @!P3 IMAD.IADD R3, R3, 0x1, -R29.reuse ;  /* 0x000000010303b824 */ /* 0x100fe200078e0a1d */
[----:B------:R-:W-:Y:S01]  /*1e410*/  ISETP.GT.U32.AND P3, PT, R29, R23, PT ;  /* 0x000000171d00720c */ /* 0x000fe20003f64070 */
[--C-:B------:R-:W-:Y:S01]  /*1e420*/  @!P4 IMAD.IADD R5, R5, 0x1, -R29.reuse ;  /* 0x000000010505c824 */ /* 0x100fe200078e0a1d */
[C---:B------:R-:W-:Y:S02]  /*1e430*/  ISETP.GT.U32.AND P4, PT, R29.reuse, R9, PT ;  /* 0x000000091d00720c */ /* 0x040fe40003f84070 */
[C---:B------:R-:W-:Y:S01]  /*1e440*/  ISETP.GT.U32.AND P6, PT, R29.reuse, R8, PT ;  /* 0x000000081d00720c */ /* 0x040fe20003fc4070 */
[----:B------:R-:W-:Y:S01]  /*1e450*/  @!P2 IMAD.IADD R4, R4, 0x1, -R29 ;  /* 0x000000010404a824 */ /* 0x000fe200078e0a1d */
[----:B------:R-:W-:-:S03]  /*1e460*/  ISETP.GT.U32.AND P2, PT, R29, R24, PT ;  /* 0x000000181d00720c */ /* 0x000fc60003f44070 */
[----:B------:R-:W-:Y:S01]  /*1e470*/  @!P5 IMAD.IADD R0, R0, 0x1, -R29 ;  /* 0x000000010000d824 */ /* 0x000fe200078e0a1d */
[----:B------:R-:W-:-:S03]  /*1e480*/  ISETP.GT.U32.AND P5, PT, R29, R21, PT ;  /* 0x000000151d00720c */ /* 0x000fc60003fa4070 */
[--C-:B------:R-:W-:Y:S02]  /*1e490*/  @!P3 IMAD.IADD R23, R23, 0x1, -R29.reuse ;  /* 0x000000011717b824 */ /* 0x100fe400078e0a1d */
[--C-:B------:R-:W-:Y:S02]  /*1e4a0*/  @!P4 IMAD.IADD R9, R9, 0x1, -R29.reuse ;  /* 0x000000010909c824 */ /* 0x100fe400078e0a1d */
[--C-:B------:R-:W-:Y:S01]  /*1e4b0*/  @!P6 IMAD.IADD R8, R8, 0x1, -R29.reuse ;  /* 0x000000010808e824 */ /* 0x100fe200078e0a1d */
[----:B------:R-:W-:Y:S01]  /*1e4c0*/  STL [R1+0x352c], R10 ;  /* 0x00352c0a01007387 */ /* 0x000fe20000100800 */
[----:B------:R-:W-:Y:S01]  /*1e4d0*/  @!P2 IMAD.IADD R24, R24, 0x1, -R29 ;  /* 0x000000011818a824 */ /* 0x000fe200078e0a1d */
[----:B------:R-:W-:-:S03]  /*1e4e0*/  ISETP.GT.U32.AND P2, PT, R29, R19, PT ;  /* 0x000000131d00720c */ /* 0x000fc60003f44070 */
[----:B------:R-:W-:Y:S01]  /*1e4f0*/  @!P5 IMAD.IADD R21, R21, 0x1, -R29 ;  /* 0x000000011515d824 */ /* 0x000fe200078e0a1d */
[----:B------:R-:W-:Y:S01]  /*1e500*/  ISETP.GT.U32.AND P5, PT, R29, R23, PT ;  /* 0x000000171d00720c */ /* 0x000fe20003fa4070 */
[----:B------:R-:W-:Y:S01]  /*1e510*/  STL [R1+0x3530], R9 ;  /* 0x0035300901007387 */ /* 0x000fe20000100800 */
[----:B------:R-:W-:-:S03]  /*1e520*/  IMAD.HI.U32 R28, R28, R15, RZ ;  /* 0x0000000f1c1c7227 */ /* 0x000fc600078e00ff */
[----:B------:R-:W-:Y:S04]  /*1e530*/  STL [R1+0x3534], R8 ;  /* 0x0035340801007387 */ /* 0x000fe80000100800 */
[----:B------:R0:W-:Y:S01]  /*1e540*/  STL [R1+0x3538], R7 ;  /* 0x0035380701007387 */ /* 0x0001e20000100800 */
[----:B------:R-:W-:Y:S02]  /*1e550*/  IMAD.MOV R28, RZ, RZ, -R28 ;  /* 0x000000ffff1c7224 */ /* 0x000fe400078e0a1c */
[----:B------:R-:W-:Y:S01]  /*1e560*/  @!P2 IMAD.IADD R19, R19, 0x1, -R29 ;  /* 0x000000011313a824 */ /* 0x000fe200078e0a1d */
[----:B-1----:R-:W2:Y:S01]  /*1e570*/  LDL R11, [R1+0x32c8] ;  /* 0x0032c800010b7983 */ /* 0x002ea20000100800 */
[----:B0-----:R-:W-:Y:S02]  /*1e580*/  IMAD.SHL.U32 R7, R17, 0x80, RZ ;  /* 0x0000008011077824 */ /* 0x001fe400078e00ff */
[----:B------:R-:W-:Y:S01]  /*1e590*/  IMAD R28, R29, R28, R15 ;  /* 0x0000001c1d1c7224 */ /* 0x000fe200078e020f */
[----:B------:R-:W3:Y:S02]  /*1e5a0*/  LDL R17, [R1+0x32c4] ;  /* 0x0032c40001117983 */ /* 0x000ee40000100800 */
[----:B------:R-:W-:Y:S01]  /*1e5b0*/  LOP3.LUT R7, R16, 0x800, R7, 0xf8, !PT ;  /* 0x0000080010077812 */ /* 0x000fe200078ef807 */
[----:B------:R-:W-:Y:S01]  /*1e5c0*/  @!P5 IMAD.IADD R23, R23, 0x1, -R29 ;  /* 0x000000011717d824 */ /* 0x000fe200078e0a1d */
[----:B------:R-:W4:Y:S01]  /*1e5d0*/  LDL R15, [R1+0x32c0] ;  /* 0x0032c000010f7983 */ /* 0x000f220000100800 */
[----:B------:R-:W-:-:S02]  /*1e5e0*/  ISETP.GE.AND P2, PT, R18, RZ, PT ;  /* 0x000000ff1200720c */ /* 0x000fc40003f46270 */
[----:B------:R-:W-:Y:S01]  /*1e5f0*/  ISETP.GE.AND P5, PT, R14, RZ, PT ;  /* 0x000000ff0e00720c */ /* 0x000fe20003fa6270 */
[----:B------:R0:W-:Y:S04]  /*1e600*/  STL [R1+0x11cc], R7 ;  /* 0x0011cc0701007387 */ /* 0x0001e80000100800 */
[----:B------:R-:W5:Y:S04]  /*1e610*/  LDL R18, [R1+0x32b8] ;  /* 0x0032b80001127983 */ /* 0x000f680000100800 */
[----:B------:R-:W2:Y:S04]  /*1e620*/  LDL R10, [R1+0x32bc] ;  /* 0x0032bc00010a7983 */ /* 0x000ea80000100800 */
[----:B------:R-:W2:Y:S04]  /*1e630*/  LDL R16, [R1+0x32b0] ;  /* 0x0032b00001107983 */ /* 0x000ea80000100800 */
[----:B------:R-:W2:Y:S04]  /*1e640*/  LDL R12, [R1+0x32b4] ;  /* 0x0032b400010c7983 */ /* 0x000ea80000100800 */
[----:B------:R-:W2:Y:S04]  /*1e650*/  LDL R13, [R1+0x32a8] ;  /* 0x0032a800010d7983 */ /* 0x000ea80000100800 */
[----:B------:R-:W2:Y:S04]  /*1e660*/  LDL R14, [R1+0x32ac] ;  /* 0x0032ac00010e7983 */ /* 0x000ea80000100800 */
[----:B0-----:R-:W2:Y:S04]  /*1e670*/  LDL.LU R7, [R1+0x58] ;  /* 0x0000580001077983 */ /* 0x001ea80000300800 */
[----:B------:R-:W5:Y:S01]  /*1e680*/  LDL.LU R9, [R1+0x54] ;  /* 0x0000540001097983 */ /* 0x000f620000300800 */
[----:B------:R-:W-:-:S02]  /*1e690*/  ISETP.GT.U32.AND P0, PT, R29, R2, PT ;  /* 0x000000021d00720c */ /* 0x000fc40003f04070 */
[----:B------:R-:W-:-:S11]  /*1e6a0*/  ISETP.GT.U32.AND P1, PT, R29, R5, PT ;  /* 0x000000051d00720c */ /* 0x000fd60003f24070 */
[----:B------:R-:W-:Y:S01]  /*1e6b0*/  @!P0 IMAD.IADD R2, R2, 0x1, -R29 ;  /* 0x0000000102028824 */ /* 0x000fe200078e0a1d */
[----:B------:R-:W-:-:S04]  /*1e6c0*/  ISETP.GT.U32.AND P0, PT, R29, R6, PT ;  /* 0x000000061d00720c */ /* 0x000fc80003f04070 */
[----:B------:R-:W-:Y:S01]  /*1e6d0*/  ISETP.GT.U32.AND P4, PT, R29, R2, PT ;  /* 0x000000021d00720c */ /* 0x000fe20003f84070 */
[----:B------:R-:W-:Y:S01]  /*1e6e0*/  @!P1 IMAD.IADD R5, R5, 0x1, -R29 ;  /* 0x0000000105059824 */ /* 0x000fe200078e0a1d */
[C---:B------:R-:W-:Y:S02]  /*1e6f0*/  ISETP.GT.U32.AND P1, PT, R29.reuse, R25, PT ;  /* 0x000000191d00720c */ /* 0x040fe40003f24070 */
[----:B------:R-:W-:-:S05]  /*1e700*/  ISETP.GT.U32.AND P6, PT, R29, R27, PT ;  /* 0x0000001b1d00720c */ /* 0x000fca0003fc4070 */
[----:B------:R-:W-:Y:S01]  /*1e710*/  @!P0 IMAD.IADD R6, R6, 0x1, -R29 ;  /* 0x0000000106068824 */ /* 0x000fe200078e0a1d */
[----:B------:R-:W-:-:S03]  /*1e720*/  ISETP.GT.U32.AND P0, PT, R29, R26, PT ;  /* 0x0000001a1d00720c */ /* 0x000fc60003f04070 */
[--C-:B------:R-:W-:Y:S01]  /*1e730*/  @!P4 IMAD.IADD R2, R2, 0x1, -R29.reuse ;  /* 0x000000010202c824 */ /* 0x100fe200078e0a1d */
[----:B------:R-:W-:Y:S01]  /*1e740*/  ISETP.GT.U32.AND P4, PT, R29, R22, PT ;  /* 0x000000161d00720c */ /* 0x000fe20003f84070 */
[--C-:B------:R-:W-:Y:S01]  /*1e750*/  @!P1 IMAD.IADD R25, R25, 0x1, -R29.reuse ;  /* 0x0000000119199824 */ /* 0x100fe200078e0a1d */
[----:B------:R-:W-:Y:S01]  /*1e760*/  ISETP.GT.U32.AND P3, PT, R29, R28, PT ;  /* 0x0000001c1d00720c */ /* 0x000fe20003f64070 */
[----:B------:R-:W-:-:S06]  /*1e770*/  @!P6 IMAD.IADD R27, R27, 0x1, -R29 ;  /* 0x000000011b1be824 */ /* 0x000fcc00078e0a1d */
[--C-:B------:R-:W-:Y:S01]  /*1e780*/  @!P0 IMAD.IADD R26, R26, 0x1, -R29.reuse ;  /* 0x000000011a1a8824 */ /* 0x100fe200078e0a1d */
[C---:B------:R-:W-:Y:S02]  /*1e790*/  ISETP.GT.U32.AND P0, PT, R29.reuse, R20, PT ;  /* 0x000000141d00720c */ /* 0x040fe40003f04070 */
[C---:B------:R-:W-:Y:S01]  /*1e7a0*/  ISETP.GT.U32.AND P1, PT, R29.reuse, R25, PT ;  /* 0x000000191d00720c */ /* 0x040fe20003f24070 */
[--C-:B------:R-:W-:Y:S01]  /*1e7b0*/  @!P4 IMAD.IADD R22, R22, 0x1, -R29.reuse ;  /* 0x000000011616c824 */ /* 0x100fe200078e0a1d */
[C---:B------:R-:W-:Y:S02]  /*1e7c0*/  ISETP.GT.U32.AND P6, PT, R29.reuse, R26, PT ;  /* 0x0000001a1d00720c */ /* 0x040fe40003fc4070 */
[C---:B------:R-:W-:Y:S01]  /*1e7d0*/  ISETP.GT.U32.AND P4, PT, R29.reuse, R24, PT ;  /* 0x000000181d00720c */ /* 0x040fe20003f84070 */
[----:B------:R-:W-:Y:S01]  /*1e7e0*/  @!P3 IMAD.IADD R28, R28, 0x1, -R29 ;  /* 0x000000011c1cb824 */ /* 0x000fe200078e0a1d */
[----:B------:R-:W-:-:S05]  /*1e7f0*/  ISETP.GT.U32.AND P3, PT, R29, R19, PT ;  /* 0x000000131d00720c */ /* 0x000fca0003f64070 */
[--C-:B------:R-:W-:Y:S01]  /*1e800*/  @!P0 IMAD.IADD R20, R20, 0x1, -R29.reuse ;  /* 0x0000000114148824 */ /* 0x100fe200078e0a1d */
[----:B------:R-:W-:Y:S01]  /*1e810*/  ISETP.GT.U32.AND P0, PT, R29, R22, PT ;  /* 0x000000161d00720c */ /* 0x000fe20003f04070 */
[--C-:B------:R-:W-:Y:S01]  /*1e820*/  @!P1 IMAD.IADD R25, R25, 0x1, -R29.reuse ;  /* 0x0000000119199824 */ /* 0x100fe200078e0a1d */
[C---:B------:R-:W-:Y:S01]  /*1e830*/  ISETP.GT.U32.AND P1, PT, R29.reuse, R21, PT ;  /* 0x000000151d00720c */ /* 0x040fe20003f24070 */
[--C-:B------:R-:W-:Y:S01]  /*1e840*/  @!P6 IMAD.IADD R26, R26, 0x1, -R29.reuse ;  /* 0x000000011a1ae824 */ /* 0x100fe200078e0a1d */
[C---:B------:R-:W-:Y:S01]  /*1e850*/  ISETP.GT.U32.AND P6, PT, R29.reuse, R20, PT ;  /* 0x000000141d00720c */ /* 0x040fe20003fc4070 */
[--C-:B------:R-:W-:Y:S01]  /*1e860*/  @!P4 IMAD.IADD R24, R24, 0x1, -R29.reuse ;  /* 0x000000011818c824 */ /* 0x100fe200078e0a1d */
[----:B------:R-:W-:Y:S02]  /*1e870*/  ISETP.GT.U32.AND P4, PT, R29, R28, PT ;  /* 0x0000001c1d00720c */ /* 0x000fe40003f84070 */
[----:B------:R-:W-:Y:S01]  /*1e880*/  LOP3.LUT R8, RZ, c[0x0][0x178], RZ, 0x33, !PT ;  /* 0x00005e00ff087a12 */ /* 0x000fe200078e33ff */
[----:B------:R-:W-:-:S04]  /*1e890*/  @!P3 IMAD.IADD R19, R19, 0x1, -R29 ;  /* 0x000000011313b824 */ /* 0x000fc800078e0a1d */
[--C-:B------:R-:W-:Y:S01]  /*1e8a0*/  @!P0 IMAD.IADD R22, R22, 0x1, -R29.reuse ;  /* 0x0000000116168824 */ /* 0x100fe200078e0a1d */
[----:B------:R-:W-:Y:S01]  /*1e8b0*/  ISETP.NE.AND P0, PT, RZ, c[0x0][0x178], PT ;  /* 0x00005e00ff007a0c */ /* 0x000fe20003f05270 */
[--C-:B------:R-:W-:Y:S02]  /*1e8c0*/  @!P1 IMAD.IADD R21, R21, 0x1, -R29.reuse ;  /* 0x0000000115159824 */ /* 0x100fe400078e0a1d */
[--C-:B------:R-:W-:Y:S02]  /*1e8d0*/  @!P6 IMAD.IADD R20, R20, 0x1, -R29.reuse ;  /* 0x000000011414e824 */ /* 0x100fe400078e0a1d */
[----:B------:R-:W-:Y:S01]  /*1e8e0*/  @!P4 IMAD.IADD R28, R28, 0x1, -R29 ;  /* 0x000000011c1cc824 */ /* 0x000fe200078e0a1d */
[----:B---3--:R-:W-:Y:S02]  /*1e8f0*/  ISETP.GE.AND P6, PT, R17, RZ, PT ;  /* 0x000000ff1100720c */ /* 0x008fe40003fc6270 */
[----:B------:R-:W3:Y:S01]  /*1e900*/  LDL R17, [R1+0x32a0] ;  /* 0x0032a00001117983 */ /* 0x000ee20000100800 */
[----:B----4-:R-:W-:-:S03]  /*1e910*/  ISETP.GE.AND P1, PT, R15, RZ, PT ;  /* 0x000000ff0f00720c */ /* 0x010fc60003f26270 */
[----:B------:R-:W4:Y:S01]  /*1e920*/  LDL R15, [R1+0x32a4] ;  /* 0x0032a400010f7983 */ /* 0x000f220000100800 */
[----:B--2---:R-:W-:Y:S02]  /*1e930*/  @!P2 IMAD.MOV R7, RZ, RZ, -R7 ;  /* 0x000000ffff07a224 */ /* 0x004fe400078e0a07 */
[----:B-----5:R-:W-:-:S03]  /*1e940*/  @!P5 IMAD.MOV R9, RZ, RZ, -R9 ;  /* 0x000000ffff09d224 */ /* 0x020fc600078e0a09 */
[C---:B------:R-:W-:Y:S02]  /*1e950*/  SEL R29, R8.reuse, R7, !P0 ;  /* 0x00000007081d7207 */ /* 0x040fe40004000000 */
[----:B------:R-:W-:Y:S02]  /*1e960*/  ISETP.GE.AND P2, PT, R11, RZ, PT ;  /* 0x000000ff0b00720c */ /* 0x000fe40003f46270 */
[----:B------:R-:W-:Y:S01]  /*1e970*/  SEL R8, R8, R9, !P0 ;  /* 0x0000000908087207 */ /* 0x000fe20004000000 */
[----:B------:R-:W2:Y:S01]  /*1e980*/  LDL R11, [R1+0x329c] ;  /* 0x00329c00010b7983 */ /* 0x000ea20000100800 */
[----:B------:R-:W-:-:S03]  /*1e990*/  ISETP.GE.AND P0, PT, R18, RZ, PT ;  /* 0x000000ff1200720c */ /* 0x000fc60003f06270 */
[----:B------:R-:W5:Y:S04]  /*1e9a0*/  LDL.LU R7, [R1+0x3538] ;  /* 0x0035380001077983 */ /* 0x000f680000300800 */
[----:B------:R-:W-:Y:S04]  /*1e9b0*/  STL [R1+0x8e4], R29 ;  /* 0x0008e41d01007387 */ /* 0x000fe80000100800 */
[----:B------:R-:W2:Y:S04]  /*1e9c0*/  LDL R18, [R1+0x3298] ;  /* 0x0032980001127983 */ /* 0x000ea80000100800 */
[----:B------:R0:W-:Y:S04]  /*1e9d0*/  STL [R1+0x8e8], R8 ;  /* 0x0008e80801007387 */ /* 0x0001e80000100800 */
[----:B0-----:R-:W2:Y:S01]  /*1e9e0*/  LDL.LU R8, [R1+0x50] ;  /* 0x0000500001087983 */ /* 0x001ea20000300800 */
[----:B------:R-:W-:-:S03]  /*1e9f0*/  ISETP.GE.AND P3, PT, R16, RZ, PT ;  /* 0x000000ff1000720c */ /* 0x000fc60003f66270 */
[----:B------:R-:W3:Y:S04]  /*1ea00*/  LDL R16, [R1+0x3294] ;  /* 0x0032940001107983 */ /* 0x000ee80000100800 */
[----:B------:R-:W3:Y:S01]  /*1ea10*/  LDL.LU R9, [R1+0x4c] ;  /* 0x00004c0001097983 */ /* 0x000ee20000300800 */
[----:B--2---:R-:W-:Y:S01]  /*1ea20*/  @!P1 IMAD.MOV R8, RZ, RZ, -R8 ;  /* 0x000000ffff089224 */ /* 0x004fe200078e0a08 */
[----:B------:R-:W-:Y:S02]  /*1ea30*/  ISETP.GE.AND P1, PT, R12, RZ, PT ;  /* 0x000000ff0c00720c */ /* 0x000fe40003f26270 */
[----:B------:R-:W2:Y:S04]  /*1ea40*/  LDL R12, [R1+0x3290] ;  /* 0x00329000010c7983 */ /* 0x000ea80000100800 */
[----:B------:R0:W-:Y:S04]  /*1ea50*/  STL [R1+0x7d8], R8 ;  /* 0x0007d80801007387 */ /* 0x0001e80000100800 */
[----:B0-----:R-:W2:Y:S01]  /*1ea60*/  LDL.LU R8, [R1+0x48] ;  /* 0x0000480001087983 */ /* 0x001ea20000300800 */
[----:B---3--:R-:W-:Y:S01]  /*1ea70*/  @!P6 IMAD.MOV R9, RZ, RZ, -R9 ;  /* 0x000000ffff09e224 */ /* 0x008fe200078e0a09 */
[----:B------:R-:W-:-:S02]  /*1ea80*/  ISETP.GE.AND P5, PT, R13, RZ, PT ;  /* 0x000000ff0d00720c */ /* 0x000fc40003fa6270 */
[----:B------:R-:W3:Y:S04]  /*1ea90*/  LDL R13, [R1+0x328c] ;  /* 0x00328c00010d7983 */ /* 0x000ee80000100800 */
[----:B------:R0:W-:Y:S04]  /*1eaa0*/  STL [R1+0x7d4], R9 ;  /* 0x0007d40901007387 */ /* 0x0001e80000100800 */
[----:B0-----:R-:W3:Y:S01]  /*1eab0*/  LDL.LU R9, [R1+0x44] ;  /* 0x0000440001097983 */ /* 0x001ee20000300800 */
[----:B--2---:R-:W-:Y:S01]  /*1eac0*/  @!P2 IMAD.MOV R8, RZ, RZ, -R8 ;  /* 0x000000ffff08a224 */ /* 0x004fe200078e0a08 */
[----:B------:R-:W-:-:S02]  /*1ead0*/  ISETP.GE.AND P2, PT, R14, RZ, PT ;  /* 0x000000ff0e00720c */ /* 0x000fc40003f46270 */
[----:B------:R-:W2:Y:S04]  /*1eae0*/  LDL R14, [R1+0x3288] ;  /* 0x00328800010e7983 */ /* 0x000ea80000100800 */
[----:B------:R0:W-:Y:S04]  /*1eaf0*/  STL [R1+0x7d0], R8 ;  /* 0x0007d00801007387 */ /* 0x0001e80000100800 */
[----:B0-----:R-:W2:Y:S01]  /*1eb00*/  LDL.LU R8, [R1+0x40] ;  /* 0x0000400001087983 */ /* 0x001ea20000300800 */
[----:B------:R-:W-:Y:S01]  /*1eb10*/  ISETP.GE.AND P4, PT, R10, RZ, PT ;  /* 0x000000ff0a00720c */ /* 0x000fe20003f86270 */
[----:B---3--:R-:W-:Y:S01]  /*1eb20*/  @!P0 IMAD.MOV R9, RZ, RZ, -R9 ;  /* 0x000000ffff098224 */ /* 0x008fe200078e0a09 */
[----:B----4-:R-:W-:-:S02]  /*1eb30*/  ISETP.GE.AND P0, PT, R15, RZ, PT ;  /* 0x000000ff0f00720c */ /* 0x010fc40003f06270 */
[----:B------:R-:W3:Y:S04]  /*1eb40*/  LDL R15, [R1+0x3284] ;  /* 0x00328400010f7983 */ /* 0x000ee80000100800 */
[----:B------:R0:W-:Y:S04]  /*1eb50*/  STL [R1+0x7cc], R9 ;  /* 0x0007cc0901007387 */ /* 0x0001e80000100800 */
[----:B0-----:R-:W4:Y:S01]  /*1eb60*/  LDL.LU R9, [R1+0x3c] ;  /* 0x00003c0001097983 */ /* 0x001f220000300800 */
[----:B--2---:R-:W-:Y:S01]  /*1eb70*/  @!P4 IMAD.MOV R8, RZ, RZ, -R8 ;  /* 0x000000ffff08c224 */ /* 0x004fe200078e0a08 */
[----:B------:R-:W-:-:S02]  /*1eb80*/  ISETP.GE.AND P4, PT, R17, RZ, PT ;  /* 0x000000ff1100720c */ /* 0x000fc40003f86270 */
[----:B------:R-:W2:Y:S04]  /*1eb90*/  LDL R17, [R1+0x3280] ;  /* 0x0032800001117983 */ /* 0x000ea80000100800 */
[----:B------:R0:W-:Y:S04]  /*1eba0*/  STL [R1+0x7c8], R8 ;  /* 0x0007c80801007387 */ /* 0x0001e80000100800 */
[----:B0-----:R-:W2:Y:S01]  /*1ebb0*/  LDL.LU R8, [R1+0x38] ;  /* 0x0000380001087983 */ /* 0x001ea20000300800 */
[----:B----4-:R-:W-:Y:S01]  /*1ebc0*/  @!P3 IMAD.MOV R9, RZ, RZ, -R9 ;  /* 0x000000ffff09b224 */ /* 0x010fe200078e0a09 */
[----:B------:R-:W-:-:S02]  /*1ebd0*/  ISETP.GE.AND P3, PT, R11, RZ, PT ;  /* 0x000000ff0b00720c */ /* 0x000fc40003f66270 */
[----:B------:R-:W4:Y:S04]  /*1ebe0*/  LDL R11, [R1+0x327c] ;  /* 0x00327c00010b7983 */ /* 0x000f280000100800 */
[----:B------:R0:W-:Y:S04]  /*1ebf0*/  STL [R1+0x7c4], R9 ;  /* 0x0007c40901007387 */ /* 0x0001e80000100800 */
[----:B0-----:R-:W3:Y:S01]  /*1ec00*/  LDL.LU R9, [R1+0x34] ;  /* 0x0000340001097983 */ /* 0x001ee20000300800 */
[----:B--2---:R-:W-:Y:S01]  /*1ec10*/  @!P1 IMAD.MOV R8, RZ, RZ, -R8 ;  /* 0x000000ffff089224 */ /* 0x004fe200078e0a08 */
[----:B------:R-:W-:-:S02]  /*1ec20*/  ISETP.GE.AND P1, PT, R18, RZ, PT ;  /* 0x000000ff1200720c */ /* 0x000fc40003f26270 */
        /* <DEDUP_REMOVED lines=1084> */
[----:B----4-:R-:W-:-:S04]  /*22ff0*/  ISETP.GE.AND P5, PT, R16, RZ, PT ;  /* 0x000000ff1000720c */ /* 0x010fc80003fa6270 */
[----:B------:R0:W-:Y:S04]  /*23000*/  STL [R1+0x45c], R9 ;  /* 0x00045c0901007387 */ /* 0x0001e80000100800 */
[----:B0-----:R-:W3:Y:S04]  /*23010*/  LDL.LU R9, [R1+0x450] ;  /* 0x0004500001097983 */ /* 0x001ee80000300800 */
[----:B------:R-:W4:Y:S01]  /*23020*/  LDL R16, [R1+0x2f18] ;  /* 0x002f180001107983 */ /* 0x000f220000100800 */
[----:B--2---:R-:W-:-:S05]  /*23030*/  @!P2 IMAD.MOV R8, RZ, RZ, -R8 ;  /* 0x000000ffff08a224 */ /* 0x004fca00078e0a08 */
[----:B------:R0:W-:Y:S04]  /*23040*/  STL [R1+0x458], R8 ;  /* 0x0004580801007387 */ /* 0x0001e80000100800 */
[----:B0-----:R-:W2:Y:S01]  /*23050*/  LDL.LU R8, [R1+0x448] ;  /* 0x0004480001087983 */ /* 0x001ea20000300800 */
[----:B---3--:R-:W-:Y:S01]  /*23060*/  @!P0 IMAD.MOV R9, RZ, RZ, -R9 ;  /* 0x000000ffff098224 */ /* 0x008fe200078e0a09 */
[----:B------:R-:W-:Y:S02]  /*23070*/  ISETP.GE.AND P2, PT, R12, RZ, PT ;  /* 0x000000ff0c00720c */ /* 0x000fe40003f46270 */
[----:B------:R-:W3:Y:S01]  /*23080*/  LDL R12, [R1+0x2f1c] ;  /* 0x002f1c00010c7983 */ /* 0x000ee20000100800 */
[----:B------:R-:W-:-:S03]  /*23090*/  ISETP.GE.AND P0, PT, R13, RZ, PT ;  /* 0x000000ff0d00720c */ /* 0x000fc60003f06270 */
[----:B------:R0:W-:Y:S04]  /*230a0*/  STL [R1+0x454], R9 ;  /* 0x0004540901007387 */ /* 0x0001e80000100800 */
[----:B0-----:R-:W3:Y:S04]  /*230b0*/  LDL.LU R9, [R1+0x42c] ;  /* 0x00042c0001097983 */ /* 0x001ee80000300800 */
[----:B------:R-:W4:Y:S01]  /*230c0*/  LDL R13, [R1+0x2f10] ;  /* 0x002f1000010d7983 */ /* 0x000f220000100800 */
[----:B--2---:R-:W-:-:S05]  /*230d0*/  @!P4 IMAD.MOV R8, RZ, RZ, -R8 ;  /* 0x000000ffff08c224 */ /* 0x004fca00078e0a08 */
[----:B------:R0:W-:Y:S04]  /*230e0*/  STL [R1+0x450], R8 ;  /* 0x0004500801007387 */ /* 0x0001e80000100800 */
[----:B0-----:R-:W2:Y:S01]  /*230f0*/  LDL.LU R8, [R1+0x434] ;  /* 0x0004340001087983 */ /* 0x001ea20000300800 */
[----:B------:R-:W-:Y:S01]  /*23100*/  ISETP.GE.AND P4, PT, R14, RZ, PT ;  /* 0x000000ff0e00720c */ /* 0x000fe20003f86270 */
[----:B---3--:R-:W-:Y:S02]  /*23110*/  @!P3 IMAD.MOV R9, RZ, RZ, -R9 ;  /* 0x000000ffff09b224 */ /* 0x008fe400078e0a09 */
        /* <DEDUP_REMOVED lines=14> */
[----:B------:R-:W5:Y:S04]  /*23200*/  LDL R10, [R1+0x2f00] ;  /* 0x002f0000010a7983 */ /* 0x000f680000100800 */
[----:B------:R-:W5:Y:S01]  /*23210*/  LDL R11, [R1+0x2f04] ;  /* 0x002f0400010b7983 */ /* 0x000f620000100800 */
[----:B--2---:R-:W-:-:S05]  /*23220*/  @!P2 IMAD.MOV R8, RZ, RZ, -R8 ;  /* 0x000000ffff08a224 */ /* 0x004fca00078e0a08 */
[----:B------:R0:W-:Y:S04]  /*23230*/  STL [R1+0x440], R8 ;  /* 0x0004400801007387 */ /* 0x0001e80000100800 */
[----:B0-----:R-:W2:Y:S01]  /*23240*/  LDL.LU R8, [R1+0x430] ;  /* 0x0004300001087983 */ /* 0x001ea20000300800 */
[----:B------:R-:W-:Y:S01]  /*23250*/  ISETP.GE.AND P2, PT, R18, RZ, PT ;  /* 0x000000ff1200720c */ /* 0x000fe20003f46270 */
[----:B---3--:R-:W-:Y:S02]  /*23260*/  @!P0 IMAD.MOV R9, RZ, RZ, -R9 ;  /* 0x000000ffff098224 */ /* 0x008fe400078e0a09 */
[----:B------:R-:W3:Y:S01]  /*23270*/  LDL R18, [R1+0x2ef8] ;  /* 0x002ef80001127983 */ /* 0x000ee20000100800 */
[----:B----4-:R-:W-:-:S03]  /*23280*/  ISETP.GE.AND P0, PT, R16, RZ, PT ;  /* 0x000000ff1000720c */ /* 0x010fc60003f06270 */
[----:B------:R0:W-:Y:S04]  /*23290*/  STL [R1+0x43c], R9 ;  /* 0x00043c0901007387 */ /* 0x0001e80000100800 */
[----:B0-----:R-:W4:Y:S04]  /*232a0*/  LDL.LU R9, [R1+0x41c] ;  /* 0x00041c0001097983 */ /* 0x001f280000300800 */
[----:B------:R-:W3:Y:S01]  /*232b0*/  LDL R16, [R1+0x2efc] ;  /* 0x002efc0001107983 */ /* 0x000ee20000100800 */
[----:B--2---:R-:W-:-:S05]  /*232c0*/  @!P4 IMAD.MOV R8, RZ, RZ, -R8 ;  /* 0x000000ffff08c224 */ /* 0x004fca00078e0a08 */
[----:B------:R0:W-:Y:S04]  /*232d0*/  STL [R1+0x438], R8 ;  /* 0x0004380801007387 */ /* 0x0001e80000100800 */
[----:B0-----:R-:W2:Y:S01]  /*232e0*/  LDL.LU R8, [R1+0x424] ;  /* 0x0004240001087983 */ /* 0x001ea20000300800 */
[----:B------:R-:W-:Y:S01]  /*232f0*/  ISETP.GE.AND P4, PT, R12, RZ, PT ;  /* 0x000000ff0c00720c */ /* 0x000fe20003f86270 */
[----:B----4-:R-:W-:Y:S02]  /*23300*/  @!P3 IMAD.MOV R9, RZ, RZ, -R9 ;  /* 0x000000ffff09b224 */ /* 0x010fe400078e0a09 */
[----:B------:R-:W4:Y:S01]  /*23310*/  LDL R12, [R1+0x2ef0] ;  /* 0x002ef000010c7983 */ /* 0x000f220000100800 */
        /* <DEDUP_REMOVED lines=19> */
[----:B------:R-:W3:Y:S04]  /*23450*/  LDL R17, [R1+0x2ee0] ;  /* 0x002ee00001117983 */ /* 0x000ee80000100800 */
[----:B------:R0:W-:Y:S04]  /*23460*/  STL [R1+0x424], R9 ;  /* 0x0004240901007387 */ /* 0x0001e80000100800 */
[----:B0-----:R-:W3:Y:S01]  /*23470*/  LDL.LU R9, [R1+0x414] ;  /* 0x0004140001097983 */ /* 0x001ee20000300800 */
[----:B--2---:R-:W-:-:S05]  /*23480*/  @!P4 IMAD.MOV R8, RZ, RZ, -R8 ;  /* 0x000000ffff08c224 */ /* 0x004fca00078e0a08 */
[----:B------:R0:W-:Y:S04]  /*23490*/  STL [R1+0x420], R8 ;  /* 0x0004200801007387 */ /* 0x0001e80000100800 */
[----:B0-----:R-:W2:Y:S01]  /*234a0*/  LDL.LU R8, [R1+0x418] ;  /* 0x0004180001087983 */ /* 0x001ea20000300800 */
[----:B---3--:R-:W-:Y:S01]  /*234b0*/  @!P3 IMAD.MOV R9, RZ, RZ, -R9 ;  /* 0x000000ffff09b224 */ /* 0x008fe200078e0a09 */
[----:B------:R-:W-:Y:S02]  /*234c0*/  ISETP.GE.AND P3, PT, R18, RZ, PT ;  /* 0x000000ff1200720c */ /* 0x000fe40003f66270 */
        /* <DEDUP_REMOVED lines=8> */
[----:B-----5:R-:W-:Y:S01]  /*23550*/  ISETP.GE.AND P4, PT, R11, RZ, PT ;  /* 0x000000ff0b00720c */ /* 0x020fe20003f86270 */
[----:B---3--:R-:W-:-:S02]  /*23560*/  @!P5 IMAD.MOV R9, RZ, RZ, -R9 ;  /* 0x000000ffff09d224 */ /* 0x008fc400078e0a09 */
[----:B------:R-:W3:Y:S01]  /*23570*/  LDL R11, [R1+0x2edc] ;  /* 0x002edc00010b7983 */ /* 0x000ee20000100800 */
[----:B----4-:R-:W-:-:S03]  /*23580*/  ISETP.GE.AND P5, PT, R12, RZ, PT ;  /* 0x000000ff0c00720c */ /* 0x010fc60003fa6270 */
[----:B------:R0:W-:Y:S04]  /*23590*/  STL [R1+0x414], R9 ;  /* 0x0004140901007387 */ /* 0x0001e80000100800 */
[----:B0-----:R-:W4:Y:S04]  /*235a0*/  LDL.LU R9, [R1+0x3f4] ;  /* 0x0003f40001097983 */ /* 0x001f280000300800 */
[----:B------:R-:W5:Y:S01]  /*235b0*/  LDL R12, [R1+0x2ed4] ;  /* 0x002ed400010c7983 */ /* 0x000f620000100800 */
[----:B--2---:R-:W-:-:S05]  /*235c0*/  @!P2 IMAD.MOV R8, RZ, RZ, -R8 ;  /* 0x000000ffff08a224 */ /* 0x004fca00078e0a08 */
[----:B------:R0:W-:Y:S04]  /*235d0*/  STL [R1+0x410], R8 ;  /* 0x0004100801007387 */ /* 0x0001e80000100800 */
[----:B0-----:R-:W2:Y:S01]  /*235e0*/  LDL.LU R8, [R1+0x3fc] ;  /* 0x0003fc0001087983 */ /* 0x001ea20000300800 */
[----:B------:R-:W-:Y:S02]  /*235f0*/  ISETP.GE.AND P0, PT, R10, RZ, PT ;  /* 0x000000ff0a00720c */ /* 0x000fe40003f06270 */
[----:B------:R-:W-:Y:S02]  /*23600*/  ISETP.GE.AND P2, PT, R13, RZ, PT ;  /* 0x000000ff0d00720c */ /* 0x000fe40003f46270 */
[----:B------:R-:W3:Y:S09]  /*23610*/  LDL R13, [R1+0x2ed0] ;  /* 0x002ed000010d7983 */ /* 0x000ef20000100800 */
[----:B----4-:R-:W-:Y:S01]  /*23620*/  @!P0 IMAD.MOV R9, RZ, RZ, -R9 ;  /* 0x000000ffff098224 */ /* 0x010fe200078e0a09 */
[----:B------:R-:W-:-:S04]  /*23630*/  ISETP.GE.AND P0, PT, R14, RZ, PT ;  /* 0x000000ff0e00720c */ /* 0x000fc80003f06270 */
[----:B------:R0:W-:Y:S04]  /*23640*/  STL [R1+0x40c], R9 ;  /* 0x00040c0901007387 */ /* 0x0001e80000100800 */
[----:B0-----:R-:W4:Y:S04]  /*23650*/  LDL.LU R9, [R1+0x400] ;  /* 0x0004000001097983 */ /* 0x001f280000300800 */
[----:B------:R-:W3:Y:S01]  /*23660*/  LDL R14, [R1+0x2ec8] ;  /* 0x002ec800010e7983 */ /* 0x000ee20000100800 */
[----:B--2---:R-:W-:-:S05]  /*23670*/  @!P4 IMAD.MOV R8, RZ, RZ, -R8 ;  /* 0x000000ffff08c224 */ /* 0x004fca00078e0a08 */
[----:B------:R0:W-:Y:S04]  /*23680*/  STL [R1+0x408], R8 ;  /* 0x0004080801007387 */ /* 0x0001e80000100800 */
[----:B0-----:R-:W2:Y:S01]  /*23690*/  LDL.LU R8, [R1+0x3f8] ;  /* 0x0003f80001087983 */ /* 0x001ea20000300800 */
[----:B------:R-:W-:Y:S01]  /*236a0*/  ISETP.GE.AND P4, PT, R15, RZ, PT ;  /* 0x000000ff0f00720c */ /* 0x000fe20003f86270 */
[----:B----4-:R-:W-:Y:S01]  /*236b0*/  @!P3 IMAD.MOV R9, RZ, RZ, -R9 ;  /* 0x000000ffff09b224 */ /* 0x010fe200078e0a09 */
[----:B------:R-:W-:Y:S02]  /*236c0*/  ISETP.GE.AND P3, PT, R17, RZ, PT ;  /* 0x000000ff1100720c */ /* 0x000fe40003f66270 */
[----:B------:R-:W4:Y:S04]  /*236d0*/  LDL R17, [R1+0x2ecc] ;  /* 0x002ecc0001117983 */ /* 0x000f280000100800 */
        /* <DEDUP_REMOVED lines=22> */
[----:B-----5:R-:W-:-:S02]  /*23840*/  ISETP.GE.AND P4, PT, R12, RZ, PT ;  /* 0x000000ff0c00720c */ /* 0x020fc40003f86270 */
[----:B------:R-:W2:Y:S04]  /*23850*/  LDL R12, [R1+0x2eb4] ;  /* 0x002eb400010c7983 */ /* 0x000ea80000100800 */
[----:B------:R0:W-:Y:S04]  /*23860*/  STL [R1+0x3f0], R8 ;  /* 0x0003f00801007387 */ /* 0x0001e80000100800 */
[----:B0-----:R-:W5:Y:S01]  /*23870*/  LDL.LU R8, [R1+0x3e0] ;  /* 0x0003e00001087983 */ /* 0x001f620000300800 */
[----:B---3--:R-:W-:Y:S01]  /*23880*/  @!P3 IMAD.MOV R9, RZ, RZ, -R9 ;  /* 0x000000ffff09b224 */ /* 0x008fe200078e0a09 */
[----:B------:R-:W-:-:S02]  /*23890*/  ISETP.GE.AND P3, PT, R13, RZ, PT ;  /* 0x000000ff0d00720c */ /* 0x000fc40003f66270 */
[----:B------:R-:W3:Y:S04]  /*238a0*/  LDL R13, [R1+0x2eb0] ;  /* 0x002eb000010d7983 */ /* 0x000ee80000100800 */
[----:B------:R0:W-:Y:S04]  /*238b0*/  STL [R1+0x3ec], R9 ;  /* 0x0003ec0901007387 */ /* 0x0001e80000100800 */
[----:B0-----:R-:W2:Y:S01]  /*238c0*/  LDL.LU R9, [R1+0x3cc] ;  /* 0x0003cc0001097983 */ /* 0x001ea20000300800 */
[----:B-----5:R-:W-:Y:S01]  /*238d0*/  @!P5 IMAD.MOV R8, RZ, RZ, -R8 ;  /* 0x000000ffff08d224 */ /* 0x020fe200078e0a08 */
[----:B------:R-:W-:-:S02]  /*238e0*/  ISETP.GE.AND P5, PT, R14, RZ, PT ;  /* 0x000000ff0e00720c */ /* 0x000fc40003fa6270 */
[----:B------:R-:W5:Y:S04]  /*238f0*/  LDL R14, [R1+0x2ea8] ;  /* 0x002ea800010e7983 */ /* 0x000f680000100800 */
[----:B------:R0:W-:Y:S04]  /*23900*/  STL [R1+0x3e8], R8 ;  /* 0x0003e80801007387 */ /* 0x0001e80000100800 */
[----:B0-----:R-:W3:Y:S01]  /*23910*/  LDL.LU R8, [R1+0x3d4] ;  /* 0x0003d40001087983 */ /* 0x001ee20000300800 */
[----:B--2---:R-:W-:Y:S01]  /*23920*/  @!P2 IMAD.MOV R9, RZ, RZ, -R9 ;  /* 0x000000ffff09a224 */ /* 0x004fe200078e0a09 */
[----:B----4-:R-:W-:-:S02]  /*23930*/  ISETP.GE.AND P2, PT, R17, RZ, PT ;  /* 0x000000ff1100720c */ /* 0x010fc40003f46270 */
[----:B------:R-:W2:Y:S04]  /*23940*/  LDL R17, [R1+0x2eac] ;  /* 0x002eac0001117983 */ /* 0x000ea80000100800 */
[----:B------:R0:W-:Y:S04]  /*23950*/  STL [R1+0x3e4], R9 ;  /* 0x0003e40901007387 */ /* 0x0001e80000100800 */
[----:B0-----:R-:W4:Y:S01]  /*23960*/  LDL.LU R9, [R1+0x3d8] ;  /* 0x0003d80001097983 */ /* 0x001f220000300800 */
[----:B---3--:R-:W-:Y:S01]  /*23970*/  @!P0 IMAD.MOV R8, RZ, RZ, -R8 ;  /* 0x000000ffff088224 */ /* 0x008fe200078e0a08 */
[----:B------:R-:W-:-:S02]  /*23980*/  ISETP.GE.AND P0, PT, R15, RZ, PT ;  /* 0x000000ff0f00720c */ /* 0x000fc40003f06270 */
[----:B------:R-:W3:Y:S04]  /*23990*/  LDL R15, [R1+0x2ea4] ;  /* 0x002ea400010f7983 */ /* 0x000ee80000100800 */
        /* <DEDUP_REMOVED lines=123> */
[----:B------:R-:W-:-:S04]  /*24150*/  ISETP.GE.AND P0, PT, R18, RZ, PT ;  /* 0x000000ff1200720c */ /* 0x000fc80003f06270 */
[----:B------:R0:W-:Y:S04]  /*24160*/  STL [R1+0x37c], R9 ;  /* 0x00037c0901007387 */ /* 0x0001e80000100800 */
[----:B------:R-:W3:Y:S04]  /*24170*/  LDL R18, [R1+0x2e44] ;  /* 0x002e440001127983 */ /* 0x000ee80000100800 */
        /* <DEDUP_REMOVED lines=493> */
[----:B------:R-:W2:Y:S02]  /*26050*/  LDL R12, [R1+0x2cb4] ;  /* 0x002cb400010c7983 */ /* 0x000ea40000100800 */
[----:B------:R0:W-:Y:S02]  /*26060*/  STL [R1+0x1f0], R8 ;  /* 0x0001f00801007387 */ /* 0x0001e40000100800 */
[----:B0-----:R-:W2:Y:S01]  /*26070*/  LDL.LU R8, [R1+0x1e8] ;  /* 0x0001e80001087983 */ /* 0x001ea20000300800 */
[----:B---3--:R-:W-:Y:S01]  /*26080*/  @!P0 IMAD.MOV R9, RZ, RZ, -R9 ;  /* 0x000000ffff098224 */ /* 0x008fe200078e0a09 */
[----:B------:R-:W-:Y:S02]  /*26090*/  ISETP.GE.AND P0, PT, R13, RZ, PT ;  /* 0x000000ff0d00720c */ /* 0x000fe40003f06270 */
[----:B------:R-:W3:Y:S02]  /*260a0*/  LDL R13, [R1+0x2cb0] ;  /* 0x002cb000010d7983 */ /* 0x000ee40000100800 */
[----:B------:R0:W-:Y:S02]  /*260b0*/  STL [R1+0x1ec], R9 ;  /* 0x0001ec0901007387 */ /* 0x0001e40000100800 */
[----:B0-----:R-:W3:Y:S01]  /*260c0*/  LDL.LU R9, [R1+0x1e0] ;  /* 0x0001e00001097983 */ /* 0x001ee20000300800 */
[----:B--2---:R-:W-:Y:S01]  /*260d0*/  @!P4 IMAD.MOV R8, RZ, RZ, -R8 ;  /* 0x000000ffff08c224 */ /* 0x004fe200078e0a08 */
[----:B-----5:R-:W-:-:S02]  /*260e0*/  ISETP.GE.AND P4, PT, R14, RZ, PT ;  /* 0x000000ff0e00720c */ /* 0x020fc40003f86270 */
[----:B------:R-:W2:Y:S02]  /*260f0*/  LDL R14, [R1+0x2ca8] ;  /* 0x002ca800010e7983 */ /* 0x000ea40000100800 */
[----:B------:R0:W-:Y:S02]  /*26100*/  STL [R1+0x1e8], R8 ;  /* 0x0001e80801007387 */ /* 0x0001e40000100800 */
[----:B0-----:R-:W5:Y:S01]  /*26110*/  LDL.LU R8, [R1+0x1d8] ;  /* 0x0001d80001087983 */ /* 0x001f620000300800 */
[----:B---3--:R-:W-:Y:S01]  /*26120*/  @!P3 IMAD.MOV R9, RZ, RZ, -R9 ;  /* 0x000000ffff09b224 */ /* 0x008fe200078e0a09 */
[----:B------:R-:W-:Y:S02]  /*26130*/  ISETP.GE.AND P3, PT, R17, RZ, PT ;  /* 0x000000ff1100720c */ /* 0x000fe40003f66270 */
[----:B------:R-:W3:Y:S02]  /*26140*/  LDL R17, [R1+0x2cac] ;  /* 0x002cac0001117983 */ /* 0x000ee40000100800 */
[----:B------:R0:W-:Y:S02]  /*26150*/  STL [R1+0x1e4], R9 ;  /* 0x0001e40901007387 */ /* 0x0001e40000100800 */
[----:B0-----:R-:W2:Y:S01]  /*26160*/  LDL.LU R9, [R1+0x1c0] ;  /* 0x0001c00001097983 */ /* 0x001ea20000300800 */
[----:B-----5:R-:W-:Y:S01]  /*26170*/  @!P5 IMAD.MOV R8, RZ, RZ, -R8 ;  /* 0x000000ffff08d224 */ /* 0x020fe200078e0a08 */
[----:B------:R-:W-:-:S02]  /*26180*/  ISETP.GE.AND P5, PT, R15, RZ, PT ;  /* 0x000000ff0f00720c */ /* 0x000fc40003fa6270 */
[----:B------:R-:W5:Y:S02]  /*26190*/  LDL R15, [R1+0x2ca4] ;  /* 0x002ca400010f7983 */ /* 0x000f640000100800 */
[----:B------:R0:W-:Y:S02]  /*261a0*/  STL [R1+0x1e0], R8 ;  /* 0x0001e00801007387 */ /* 0x0001e40000100800 */
[----:B0-----:R-:W3:Y:S01]  /*261b0*/  LDL.LU R8, [R1+0x1c8] ;  /* 0x0001c80001087983 */ /* 0x001ee20000300800 */
[----:B--2---:R-:W-:Y:S01]  /*261c0*/  @!P2 IMAD.MOV R9, RZ, RZ, -R9 ;  /* 0x000000ffff09a224 */ /* 0x004fe200078e0a09 */
[----:B----4-:R-:W-:Y:S02]  /*261d0*/  ISETP.GE.AND P2, PT, R18, RZ, PT ;  /* 0x000000ff1200720c */ /* 0x010fe40003f46270 */
[----:B------:R-:W2:Y:S02]  /*261e0*/  LDL R18, [R1+0x2ca0] ;  /* 0x002ca00001127983 */ /* 0x000ea40000100800 */
[----:B------:R0:W-:Y:S02]  /*261f0*/  STL [R1+0x1dc], R9 ;  /* 0x0001dc0901007387 */ /* 0x0001e40000100800 */
[----:B0-----:R-:W4:Y:S01]  /*26200*/  LDL.LU R9, [R1+0x1cc] ;  /* 0x0001cc0001097983 */ /* 0x001f220000300800 */
[----:B---3--:R-:W-:Y:S01]  /*26210*/  @!P0 IMAD.MOV R8, RZ, RZ, -R8 ;  /* 0x000000ffff088224 */ /* 0x008fe200078e0a08 */
[----:B------:R-:W-:-:S02]  /*26220*/  ISETP.GE.AND P0, PT, R16, RZ, PT ;  /* 0x000000ff1000720c */ /* 0x000fc40003f06270 */
[----:B------:R-:W3:Y:S02]  /*26230*/  LDL R16, [R1+0x2c98] ;  /* 0x002c980001107983 */ /* 0x000ee40000100800 */
[----:B------:R0:W-:Y:S02]  /*26240*/  STL [R1+0x1d8], R8 ;  /* 0x0001d80801007387 */ /* 0x0001e40000100800 */
[----:B0-----:R-:W2:Y:S01]  /*26250*/  LDL.LU R8, [R1+0x1c4] ;  /* 0x0001c40001087983 */ /* 0x001ea20000300800 */
[----:B----4-:R-:W-:Y:S01]  /*26260*/  @!P4 IMAD.MOV R9, RZ, RZ, -R9 ;  /* 0x000000ffff09c224 */ /* 0x010fe200078e0a09 */
[----:B------:R-:W-:Y:S02]  /*26270*/  ISETP.GE.AND P4, PT, R11, RZ, PT ;  /* 0x000000ff0b00720c */ /* 0x000fe40003f86270 */
[----:B------:R-:W4:Y:S02]  /*26280*/  LDL R11, [R1+0x2c9c] ;  /* 0x002c9c00010b7983 */ /* 0x000f240000100800 */
[----:B------:R0:W-:Y:S02]  /*26290*/  STL [R1+0x1d4], R9 ;  /* 0x0001d40901007387 */ /* 0x0001e40000100800 */
        /* <DEDUP_REMOVED lines=377> */
[----:B------:R-:W-:-:S04]  /*27a30*/  ISETP.GE.AND P3, PT, R17, RZ, PT ;  /* 0x000000ff1100720c */ /* 0x000fc80003f66270 */
[----:B------:R0:W-:Y:S04]  /*27a40*/  STL [R1+0x5c], R9 ;  /* 0x00005c0901007387 */ /* 0x0001e80000100800 */
[----:B0-----:R-:W3:Y:S01]  /*27a50*/  LDL.LU R9, [R1+0x11c] ;  /* 0x00011c0001097983 */ /* 0x001ee20000300800 */
[----:B------:R-:W2:Y:S02]  /*27a60*/  LDL R17, [R1+0x2b6c] ;  /* 0x002b6c0001117983 */ /* 0x000ea40000100800 */
[----:B-----5:R-:W-:-:S05]  /*27a70*/  @!P5 IMAD.MOV R8, RZ, RZ, -R8 ;  /* 0x000000ffff08d224 */ /* 0x020fca00078e0a08 */
[----:B------:R0:W-:Y:S04]  /*27a80*/  STL [R1+0x58], R8 ;  /* 0x0000580801007387 */ /* 0x0001e80000100800 */
[----:B0-----:R-:W5:Y:S01]  /*27a90*/  LDL.LU R8, [R1+0x130] ;  /* 0x0001300001087983 */ /* 0x001f620000300800 */
[----:B------:R-:W-:Y:S02]  /*27aa0*/  ISETP.GE.AND P5, PT, R15, RZ, PT ;  /* 0x000000ff0f00720c */ /* 0x000fe40003fa6270 */
[----:B------:R-:W2:Y:S02]  /*27ab0*/  LDL R15, [R1+0x2b60] ;  /* 0x002b6000010f7983 */ /* 0x000ea40000100800 */
[----:B---3--:R-:W-:Y:S01]  /*27ac0*/  @!P2 IMAD.MOV R9, RZ, RZ, -R9 ;  /* 0x000000ffff09a224 */ /* 0x008fe200078e0a09 */
[----:B----4-:R-:W-:-:S04]  /*27ad0*/  ISETP.GE.AND P2, PT, R18, RZ, PT ;  /* 0x000000ff1200720c */ /* 0x010fc80003f46270 */
[----:B------:R0:W-:Y:S04]  /*27ae0*/  STL [R1+0x54], R9 ;  /* 0x0000540901007387 */ /* 0x0001e80000100800 */
[----:B0-----:R-:W3:Y:S01]  /*27af0*/  LDL.LU R9, [R1+0x134] ;  /* 0x0001340001097983 */ /* 0x001ee20000300800 */
[----:B------:R-:W4:Y:S02]  /*27b00*/  LDL R18, [R1+0x2b64] ;  /* 0x002b640001127983 */ /* 0x000f240000100800 */
[----:B-----5:R-:W-:-:S05]  /*27b10*/  @!P0 IMAD.MOV R8, RZ, RZ, -R8 ;  /* 0x000000ffff088224 */ /* 0x020fca00078e0a08 */
[----:B------:R0:W-:Y:S04]  /*27b20*/  STL [R1+0x50], R8 ;  /* 0x0000500801007387 */ /* 0x0001e80000100800 */
[----:B0-----:R-:W5:Y:S01]  /*27b30*/  LDL.LU R8, [R1+0x12c] ;  /* 0x00012c0001087983 */ /* 0x001f620000300800 */
[----:B------:R-:W-:Y:S02]  /*27b40*/  ISETP.GE.AND P0, PT, R16, RZ, PT ;  /* 0x000000ff1000720c */ /* 0x000fe40003f06270 */
[----:B------:R-:W2:Y:S02]  /*27b50*/  LDL R16, [R1+0x2b58] ;  /* 0x002b580001107983 */ /* 0x000ea40000100800 */
[----:B------:R-:W2:Y:S02]  /*27b60*/  LDL.LU R10, [R1+0xdc] ;  /* 0x0000dc00010a7983 */ /* 0x000ea40000300800 */
[----:B---3--:R-:W-:-:S05]  /*27b70*/  @!P4 IMAD.MOV R9, RZ, RZ, -R9 ;  /* 0x000000ffff09c224 */ /* 0x008fca00078e0a09 */
[----:B------:R0:W-:Y:S04]  /*27b80*/  STL [R1+0x4c], R9 ;  /* 0x00004c0901007387 */ /* 0x0001e80000100800 */
[----:B0-----:R-:W3:Y:S01]  /*27b90*/  LDL R9, [R1+0x2b5c] ;  /* 0x002b5c0001097983 */ /* 0x001ee20000100800 */
[----:B-----5:R-:W-:-:S05]  /*27ba0*/  @!P3 IMAD.MOV R8, RZ, RZ, -R8 ;  /* 0x000000ffff08b224 */ /* 0x020fca00078e0a08 */
[----:B------:R0:W-:Y:S04]  /*27bb0*/  STL [R1+0x48], R8 ;  /* 0x0000480801007387 */ /* 0x0001e80000100800 */
[----:B0-----:R-:W5:Y:S01]  /*27bc0*/  LDL.LU R8, [R1+0xec] ;  /* 0x0000ec0001087983 */ /* 0x001f620000300800 */
[----:B--2---:R-:W-:Y:S01]  /*27bd0*/  @!P5 IMAD.MOV R10, RZ, RZ, -R10 ;  /* 0x000000ffff0ad224 */ /* 0x004fe200078e0a0a */
[----:B------:R-:W-:Y:S02]  /*27be0*/  ISETP.GE.AND P3, PT, R12, RZ, PT ;  /* 0x000000ff0c00720c */ /* 0x000fe40003f66270 */
[----:B------:R-:W-:Y:S02]  /*27bf0*/  ISETP.GE.AND P4, PT, R11, RZ, PT ;  /* 0x000000ff0b00720c */ /* 0x000fe40003f86270 */
[----:B------:R0:W-:Y:S04]  /*27c00*/  STL [R1+0x44], R10 ;  /* 0x0000440a01007387 */ /* 0x0001e80000100800 */
[----:B0-----:R-:W2:Y:S01]  /*27c10*/  LDL R10, [R1+0x2b50] ;  /* 0x002b5000010a7983 */ /* 0x001ea20000100800 */
[----:B------:R-:W2:Y:S02]  /*27c20*/  LDL.LU R12, [R1+0xf4] ;  /* 0x0000f400010c7983 */ /* 0x000ea40000300800 */
[----:B------:R-:W3:Y:S02]  /*27c30*/  LDL R11, [R1+0x2b54] ;  /* 0x002b5400010b7983 */ /* 0x000ee40000100800 */
[----:B-----5:R-:W-:Y:S01]  /*27c40*/  @!P2 IMAD.MOV R8, RZ, RZ, -R8 ;  /* 0x000000ffff08a224 */ /* 0x020fe200078e0a08 */
[----:B------:R-:W-:-:S02]  /*27c50*/  ISETP.GE.AND P2, PT, R14, RZ, PT ;  /* 0x000000ff0e00720c */ /* 0x000fc40003f46270 */
[----:B------:R-:W5:Y:S02]  /*27c60*/  LDL R14, [R1+0x2b48] ;  /* 0x002b4800010e7983 */ /* 0x000f640000100800 */
[----:B------:R0:W-:Y:S02]  /*27c70*/  STL [R1+0x40], R8 ;  /* 0x0000400801007387 */ /* 0x0001e40000100800 */
[----:B0-----:R-:W3:Y:S01]  /*27c80*/  LDL.LU R8, [R1+0x10c] ;  /* 0x00010c0001087983 */ /* 0x001ee20000300800 */
[----:B--2---:R-:W-:Y:S01]  /*27c90*/  @!P0 IMAD.MOV R12, RZ, RZ, -R12 ;  /* 0x000000ffff0c8224 */ /* 0x004fe200078e0a0c */
[----:B------:R-:W-:Y:S02]  /*27ca0*/  ISETP.GE.AND P0, PT, R17, RZ, PT ;  /* 0x000000ff1100720c */ /* 0x000fe40003f06270 */
[----:B------:R-:W-:Y:S02]  /*27cb0*/  ISETP.GE.AND P5, PT, R13, RZ, PT ;  /* 0x000000ff0d00720c */ /* 0x000fe40003fa6270 */
[----:B------:R0:W-:Y:S04]  /*27cc0*/  STL [R1+0x3c], R12 ;  /* 0x00003c0c01007387 */ /* 0x0001e80000100800 */
[----:B0-----:R-:W2:Y:S01]  /*27cd0*/  LDL R12, [R1+0x2b4c] ;  /* 0x002b4c00010c7983 */ /* 0x001ea20000100800 */
[----:B------:R-:W2:Y:S02]  /*27ce0*/  LDL.LU R17, [R1+0xf0] ;  /* 0x0000f00001117983 */ /* 0x000ea40000300800 */
[----:B------:R-:W4:Y:S02]  /*27cf0*/  LDL R13, [R1+0x2b40] ;  /* 0x002b4000010d7983 */ /* 0x000f240000100800 */
[----:B---3--:R-:W-:-:S05]  /*27d00*/  @!P4 IMAD.MOV R8, RZ, RZ, -R8 ;  /* 0x000000ffff08c224 */ /* 0x008fca00078e0a08 */
[----:B------:R0:W-:Y:S04]  /*27d10*/  STL [R1+0x38], R8 ;  /* 0x0000380801007387 */ /* 0x0001e80000100800 */
[----:B0-----:R-:W3:Y:S01]  /*27d20*/  LDL.LU R8, [R1+0xe4] ;  /* 0x0000e40001087983 */ /* 0x001ee20000300800 */
[----:B------:R-:W-:Y:S02]  /*27d30*/  ISETP.GE.AND P4, PT, R15, RZ, PT ;  /* 0x000000ff0f00720c */ /* 0x000fe40003f86270 */
[----:B------:R-:W5:Y:S02]  /*27d40*/  LDL R15, [R1+0x2b44] ;  /* 0x002b4400010f7983 */ /* 0x000f640000100800 */
[----:B--2---:R-:W-:Y:S01]  /*27d50*/  @!P3 IMAD.MOV R17, RZ, RZ, -R17 ;  /* 0x000000ffff11b224 */ /* 0x004fe200078e0a11 */
[----:B----4-:R-:W-:-:S02]  /*27d60*/  ISETP.GE.AND P3, PT, R18, RZ, PT ;  /* 0x000000ff1200720c */ /* 0x010fc40003f66270 */
[----:B------:R-:W2:Y:S01]  /*27d70*/  LDL R18, [R1+0x2b38] ;  /* 0x002b380001127983 */ /* 0x000ea20000100800 */
[----:B------:R-:W4:Y:S02]  /*27d80*/  LDL.LU R29, [R1+0x1c] ;  /* 0x00001c00011d7983 */ /* 0x000f240000300800 */
[----:B------:R0:W-:Y:S02]  /*27d90*/  STL [R1+0x34], R17 ;  /* 0x0000341101007387 */ /* 0x0001e40000100800 */
[----:B0-----:R-:W2:Y:S01]  /*27da0*/  LDL R17, [R1+0x2b3c] ;  /* 0x002b3c0001117983 */ /* 0x001ea20000100800 */
[----:B---3--:R-:W-:-:S05]  /*27db0*/  @!P5 IMAD.MOV R8, RZ, RZ, -R8 ;  /* 0x000000ffff08d224 */ /* 0x008fca00078e0a08 */
[----:B------:R0:W-:Y:S04]  /*27dc0*/  STL [R1+0x30], R8 ;  /* 0x0000300801007387 */ /* 0x0001e80000100800 */
[----:B0-----:R-:W3:Y:S01]  /*27dd0*/  LDL.LU R8, [R1+0xb8] ;  /* 0x0000b80001087983 */ /* 0x001ee20000300800 */
[----:B----4-:R-:W-:Y:S01]  /*27de0*/  @!P2 IMAD.MOV R29, RZ, RZ, -R29 ;  /* 0x000000ffff1da224 */ /* 0x010fe200078e0a1d */
[----:B------:R-:W-:Y:S02]  /*27df0*/  ISETP.GE.AND P5, PT, R16, RZ, PT ;  /* 0x000000ff1000720c */ /* 0x000fe40003fa6270 */
[----:B------:R-:W-:Y:S01]  /*27e00*/  ISETP.GE.AND P2, PT, R9, RZ, PT ;  /* 0x000000ff0900720c */ /* 0x000fe20003f46270 */
[----:B------:R-:W4:Y:S01]  /*27e10*/  LDL R16, [R1+0x2b30] ;  /* 0x002b300001107983 */ /* 0x000f220000100800 */
[----:B------:R-:W2:Y:S02]  /*27e20*/  LDL.LU R9, [R1+0xbc] ;  /* 0x0000bc0001097983 */ /* 0x000ea40000300800 */
[----:B------:R0:W-:Y:S02]  /*27e30*/  STL [R1+0x2c], R29 ;  /* 0x00002c1d01007387 */ /* 0x0001e40000100800 */
[----:B0-----:R-:W2:Y:S01]  /*27e40*/  LDL R29, [R1+0x2b34] ;  /* 0x002b3400011d7983 */ /* 0x001ea20000100800 */
[----:B---3--:R-:W-:Y:S01]  /*27e50*/  @!P0 IMAD.MOV R8, RZ, RZ, -R8 ;  /* 0x000000ffff088224 */ /* 0x008fe200078e0a08 */
[----:B------:R-:W-:-:S04]  /*27e60*/  ISETP.GE.AND P0, PT, R10, RZ, PT ;  /* 0x000000ff0a00720c */ /* 0x000fc80003f06270 */
[----:B------:R0:W-:Y:S04]  /*27e70*/  STL [R1+0x28], R8 ;  /* 0x0000280801007387 */ /* 0x0001e80000100800 */
[----:B0-----:R-:W3:Y:S01]  /*27e80*/  LDL.LU R8, [R1+0x3534] ;  /* 0x0035340001087983 */ /* 0x001ee20000300800 */
[----:B------:R-:W3:Y:S02]  /*27e90*/  LDL.LU R10, [R1+0xb4] ;  /* 0x0000b400010a7983 */ /* 0x000ee40000300800 */
[----:B--2---:R-:W-:Y:S01]  /*27ea0*/  @!P4 IMAD.MOV R9, RZ, RZ, -R9 ;  /* 0x000000ffff09c224 */ /* 0x004fe200078e0a09 */
[----:B------:R-:W-:-:S04]  /*27eb0*/  ISETP.GE.AND P4, PT, R11, RZ, PT ;  /* 0x000000ff0b00720c */ /* 0x000fc80003f86270 */
[----:B------:R0:W-:Y:S04]  /*27ec0*/  STL [R1+0x24], R9 ;  /* 0x0000240901007387 */ /* 0x0001e80000100800 */
[----:B0-----:R-:W2:Y:S01]  /*27ed0*/  LDL.LU R9, [R1+0x3530] ;  /* 0x0035300001097983 */ /* 0x001ea20000300800 */
[----:B------:R-:W2:Y:S02]  /*27ee0*/  LDL.LU R11, [R1+0x18] ;  /* 0x00001800010b7983 */ /* 0x000ea40000300800 */
[----:B---3--:R-:W-:Y:S01]  /*27ef0*/  @!P3 IMAD.MOV R10, RZ, RZ, -R10 ;  /* 0x000000ffff0ab224 */ /* 0x008fe200078e0a0a */
[----:B-----5:R-:W-:-:S04]  /*27f00*/  ISETP.GE.AND P3, PT, R14, RZ, PT ;  /* 0x000000ff0e00720c */ /* 0x020fc80003f66270 */
[----:B------:R0:W-:Y:S04]  /*27f10*/  STL [R1+0x20], R10 ;  /* 0x0000200a01007387 */ /* 0x0001e80000100800 */
[----:B0-----:R-:W3:Y:S01]  /*27f20*/  LDL.LU R10, [R1+0x352c] ;  /* 0x00352c00010a7983 */ /* 0x001ee20000300800 */
[----:B------:R-:W5:Y:S02]  /*27f30*/  LDL.LU R14, [R1+0x14] ;  /* 0x00001400010e7983 */ /* 0x000f640000300800 */
[----:B--2---:R-:W-:Y:S01]  /*27f40*/  @!P5 IMAD.MOV R11, RZ, RZ, -R11 ;  /* 0x000000ffff0bd224 */ /* 0x004fe200078e0a0b */
[----:B------:R-:W-:-:S04]  /*27f50*/  ISETP.GE.AND P5, PT, R12, RZ, PT ;  /* 0x000000ff0c00720c */ /* 0x000fc80003fa6270 */
[----:B------:R0:W-:Y:S04]  /*27f60*/  STL [R1+0x1c], R11 ;  /* 0x00001c0b01007387 */ /* 0x0001e80000100800 */
[----:B0-----:R-:W2:Y:S01]  /*27f70*/  LDL.LU R11, [R1+0x3528] ;  /* 0x00352800010b7983 */ /* 0x001ea20000300800 */
[----:B------:R-:W2:Y:S02]  /*27f80*/  LDL.LU R12, [R1+0x10] ;  /* 0x00001000010c7983 */ /* 0x000ea40000300800 */
[----:B-----5:R-:W-:Y:S01]  /*27f90*/  @!P2 IMAD.MOV R14, RZ, RZ, -R14 ;  /* 0x000000ffff0ea224 */ /* 0x020fe200078e0a0e */
[----:B------:R-:W-:-:S04]  /*27fa0*/  ISETP.GE.AND P2, PT, R13, RZ, PT ;  /* 0x000000ff0d00720c */ /* 0x000fc80003f46270 */
[----:B------:R0:W-:Y:S04]  /*27fb0*/  STL [R1+0x18], R14 ;  /* 0x0000180e01007387 */ /* 0x0001e80000100800 */
[----:B0-----:R-:W5:Y:S01]  /*27fc0*/  LDL R14, [R1+0x2b20] ;  /* 0x002b2000010e7983 */ /* 0x001f620000100800 */
[----:B------:R-:W3:Y:S02]  /*27fd0*/  LDL.LU R13, [R1+0xc] ;  /* 0x00000c00010d7983 */ /* 0x000ee40000300800 */
[----:B--2---:R-:W-:Y:S01]  /*27fe0*/  @!P0 IMAD.MOV R12, RZ, RZ, -R12 ;  /* 0x000000ffff0c8224 */ /* 0x004fe200078e0a0c */
[----:B------:R-:W-:-:S04]  /*27ff0*/  ISETP.GE.AND P0, PT, R15, RZ, PT ;  /* 0x000000ff0f00720c */ /* 0x000fc80003f06270 */
[----:B------:R0:W-:Y:S04]  /*28000*/  STL [R1+0x14], R12 ;  /* 0x0000140c01007387 */ /* 0x0001e80000100800 */
[----:B0-----:R-:W2:Y:S01]  /*28010*/  LDL.LU R12, [R1+0x3524] ;  /* 0x00352400010c7983 */ /* 0x001ea20000300800 */
[----:B------:R-:W2:Y:S02]  /*28020*/  LDL.LU R15, [R1+0x8] ;  /* 0x00000800010f7983 */ /* 0x000ea40000300800 */
        /* <DEDUP_REMOVED lines=9> */
[----:B------:R-:W2:Y:S02]  /*280c0*/  LDL.LU R17, [R1] ;  /* 0x0000000001117983 */ /* 0x000ea40000300800 */
[----:B---3--:R-:W-:-:S05]  /*280d0*/  @!P5 IMAD.MOV R18, RZ, RZ, -R18 ;  /* 0x000000ffff12d224 */ /* 0x008fca00078e0a12 */
[----:B------:R0:W-:Y:S04]  /*280e0*/  STL [R1+0x8], R18 ;  /* 0x0000081201007387 */ /* 0x0001e80000100800 */
[----:B0-----:R-:W3:Y:S01]  /*280f0*/  LDL.LU R18, [R1+0x3518] ;  /* 0x0035180001127983 */ /* 0x001ee20000300800 */
[----:B--2---:R-:W-:Y:S01]  /*28100*/  @!P2 IMAD.MOV R17, RZ, RZ, -R17 ;  /* 0x000000ffff11a224 */ /* 0x004fe200078e0a11 */
[----:B----4-:R-:W-:Y:S01]  /*28110*/  ISETP.GE.AND P5, PT, R16, RZ, PT ;  /* 0x000000ff1000720c */ /* 0x010fe20003fa6270 */
[----:B---3--:R-:W-:Y:S02]  /*28120*/  IMAD.MOV.U32 R16, RZ, RZ, R18 ;  /* 0x000000ffff107224 */ /* 0x008fe400078e0012 */
[----:B------:R-:W2:Y:S01]  /*28130*/  LDL R18, [R1+0x2b28] ;  /* 0x002b280001127983 */ /* 0x000ea20000100800 */
[----:B------:R0:W-:Y:S03]  /*28140*/  STL [R1+0x4], R17 ;  /* 0x0000041101007387 */ /* 0x0001e60000100800 */
[----:B0-----:R-:W3:Y:S01]  /*28150*/  LDL.LU R17, [R1+0x3514] ;  /* 0x0035140001117983 */ /* 0x001ee20000300800 */
[----:B------:R-:W-:Y:S01]  /*28160*/  @!P0 IMAD.MOV R16, RZ, RZ, -R16 ;  /* 0x000000ffff108224 */ /* 0x000fe200078e0a10 */
[----:B------:R-:W-:Y:S01]  /*28170*/  ISETP.GE.AND P2, PT, R29, RZ, PT ;  /* 0x000000ff1d00720c */ /* 0x000fe20003f46270 */
[----:B---3--:R-:W-:-:S02]  /*28180*/  IMAD.MOV.U32 R29, RZ, RZ, R17 ;  /* 0x000000ffff1d7224 */ /* 0x008fc400078e0011 */
[----:B------:R-:W3:Y:S01]  /*28190*/  LDL R17, [R1+0x2b2c] ;  /* 0x002b2c0001117983 */ /* 0x000ee20000100800 */
[----:B------:R0:W-:Y:S03]  /*281a0*/  STL [R1], R16 ;  /* 0x0000001001007387 */ /* 0x0001e60000100800 */
[----:B0-----:R-:W4:Y:S01]  /*281b0*/  LDL.LU R16, [R1+0x3510] ;  /* 0x0035100001107983 */ /* 0x001f220000300800 */
[----:B--2---:R-:W-:Y:S01]  /*281c0*/  ISETP.GE.AND P0, PT, R18, RZ, PT ;  /* 0x000000ff1200720c */ /* 0x004fe20003f06270 */
[----:B------:R-:W-:-:S05]  /*281d0*/  @!P4 IMAD.MOV R29, RZ, RZ, -R29 ;  /* 0x000000ffff1dc224 */ /* 0x000fca00078e0a1d */
[----:B------:R0:W-:Y:S04]  /*281e0*/  STL [R1+0x33ec], R29 ;  /* 0x0033ec1d01007387 */ /* 0x0001e80000100800 */
[----:B0-----:R-:W2:Y:S01]  /*281f0*/  LDL R29, [R1+0x2b1c] ;  /* 0x002b1c00011d7983 */ /* 0x001ea20000100800 */
[----:B---3--:R-:W-:Y:S01]  /*28200*/  ISETP.GE.AND P4, PT, R17, RZ, PT ;  /* 0x000000ff1100720c */ /* 0x008fe20003f86270 */
[----:B------:R-:W-:Y:S02]  /*28210*/  IMAD.MOV.U32 R17, RZ, RZ, R15 ;  /* 0x000000ffff117224 */ /* 0x000fe400078e000f */
[----:B------:R-:W3:Y:S01]  /*28220*/  LDL R15, [R1+0x2b10] ;  /* 0x002b1000010f7983 */ /* 0x000ee20000100800 */
[----:B----4-:R-:W-:Y:S02]  /*28230*/  IMAD.MOV.U32 R18, RZ, RZ, R16 ;  /* 0x000000ffff127224 */ /* 0x010fe400078e0010 */
[----:B------:R-:W-:Y:S01]  /*28240*/  @!P5 IMAD.MOV R17, RZ, RZ, -R17 ;  /* 0x000000ffff11d224 */ /* 0x000fe200078e0a11 */
[----:B------:R-:W4:Y:S01]  /*28250*/  LDL R16, [R1+0x2b08] ;  /* 0x002b080001107983 */ /* 0x000f220000100800 */
[----:B------:R-:W-:Y:S01]  /*28260*/  @!P3 IMAD.MOV R18, RZ, RZ, -R18 ;  /* 0x000000ffff12b224 */ /* 0x000fe200078e0a12 */
[----:B-----5:R-:W-:-:S04]  /*28270*/  ISETP.GE.AND P3, PT, R14, RZ, PT ;  /* 0x000000ff0e00720c */ /* 0x020fc80003f66270 */
[----:B------:R0:W-:Y:S04]  /*28280*/  STL [R1+0x33f0], R18 ;  /* 0x0033f01201007387 */ /* 0x0001e80000100800 */
[----:B0-----:R-:W5:Y:S01]  /*28290*/  LDL R18, [R1+0x2b18] ;  /* 0x002b180001127983 */ /* 0x001f620000100800 */
[----:B------:R-:W3:Y:S02]  /*282a0*/  LDL.LU R14, [R1+0x350c] ;  /* 0x00350c00010e7983 */ /* 0x000ee40000300800 */
[----:B------:R0:W-:Y:S02]  /*282b0*/  STL [R1+0x33f4], R17 ;  /* 0x0033f41101007387 */ /* 0x0001e40000100800 */
[----:B0-----:R-:W4:Y:S01]  /*282c0*/  LDL R17, [R1+0x2b24] ;  /* 0x002b240001117983 */ /* 0x001f220000100800 */
[----:B------:R-:W-:Y:S01]  /*282d0*/  @!P0 IMAD.MOV R13, RZ, RZ, -R13 ;  /* 0x000000ffff0d8224 */ /* 0x000fe200078e0a0d */
[----:B--2---:R-:W-:Y:S01]  /*282e0*/  ISETP.GE.AND P0, PT, R29, RZ, PT ;  /* 0x000000ff1d00720c */ /* 0x004fe20003f06270 */
[----:B------:R-:W-:-:S02]  /*282f0*/  @!P4 IMAD.MOV R12, RZ, RZ, -R12 ;  /* 0x000000ffff0cc224 */ /* 0x000fc400078e0a0c */
[----:B---3--:R-:W-:Y:S01]  /*28300*/  @!P2 IMAD.MOV R14, RZ, RZ, -R14 ;  /* 0x000000ffff0ea224 */ /* 0x008fe200078e0a0e */
[----:B-----5:R-:W-:Y:S02]  /*28310*/  ISETP.GE.AND P2, PT, R18, RZ, PT ;  /* 0x000000ff1200720c */ /* 0x020fe40003f46270 */
[----:B----4-:R-:W-:Y:S02]  /*28320*/  ISETP.GE.AND P5, PT, R17, RZ, PT ;  /* 0x000000ff1100720c */ /* 0x010fe40003fa6270 */
[----:B------:R-:W2:Y:S01]  /*28330*/  LDL R17, [R1+0x2b00] ;  /* 0x002b000001117983 */ /* 0x000ea20000100800 */
[----:B------:R0:W-:Y:S02]  /*28340*/  STL [R1+0x33f8], R14 ;  /* 0x0033f80e01007387 */ /* 0x0001e40000100800 */
[----:B------:R-:W3:Y:S01]  /*28350*/  LDL R18, [R1+0x2b04] ;  /* 0x002b040001127983 */ /* 0x000ee20000100800 */
[----:B0-----:R-:W4:Y:S01]  /*28360*/  LDL R14, [R1+0x2b0c] ;  /* 0x002b0c00010e7983 */ /* 0x001f220000100800 */
[----:B------:R0:W-:Y:S02]  /*28370*/  STL [R1+0x33fc], R13 ;  /* 0x0033fc0d01007387 */ /* 0x0001e40000100800 */
[----:B------:R-:W5:Y:S01]  /*28380*/  LDL R29, [R1+0x2af8] ;  /* 0x002af800011d7983 */ /* 0x000f620000100800 */
[----:B0-----:R-:W3:Y:S01]  /*28390*/  LDL R13, [R1+0x2b14] ;  /* 0x002b1400010d7983 */ /* 0x001ee20000100800 */
[----:B------:R0:W-:Y:S01]  /*283a0*/  STL [R1+0x3400], R12 ;  /* 0x0034000c01007387 */ /* 0x0001e20000100800 */
[----:B------:R-:W-:-:S02]  /*283b0*/  ISETP.GE.AND P4, PT, R15, RZ, PT ;  /* 0x000000ff0f00720c */ /* 0x000fc40003f86270 */
[----:B------:R-:W5:Y:S01]  /*283c0*/  LDL R15, [R1+0x2afc] ;  /* 0x002afc00010f7983 */ /* 0x000f620000100800 */
[----:B------:R-:W-:Y:S02]  /*283d0*/  @!P3 IMAD.MOV R11, RZ, RZ, -R11 ;  /* 0x000000ffff0bb224 */ /* 0x000fe400078e0a0b */
[----:B------:R-:W-:Y:S01]  /*283e0*/  @!P5 IMAD.MOV R10, RZ, RZ, -R10 ;  /* 0x000000ffff0ad224 */ /* 0x000fe200078e0a0a */
[----:B------:R-:W-:Y:S02]  /*283f0*/  ISETP.GE.AND P5, PT, R16, RZ, PT ;  /* 0x000000ff1000720c */ /* 0x000fe40003fa6270 */
[----:B------:R-:W-:Y:S02]  /*28400*/  STL [R1+0x3404], R11 ;  /* 0x0034040b01007387 */ /* 0x000fe40000100800 */
[----:B------:R-:W-:Y:S02]  /*28410*/  STL [R1+0x3408], R10 ;  /* 0x0034080a01007387 */ /* 0x000fe40000100800 */
[----:B------:R-:W5:Y:S02]  /*28420*/  LDL R16, [R1+0x2af0] ;  /* 0x002af00001107983 */ /* 0x000f640000100800 */
[----:B------:R-:W-:-:S02]  /*28430*/  @!P2 IMAD.MOV R9, RZ, RZ, -R9 ;  /* 0x000000ffff09a224 */ /* 0x000fc400078e0a09 */
[----:B------:R-:W-:Y:S02]  /*28440*/  @!P0 IMAD.MOV R8, RZ, RZ, -R8 ;  /* 0x000000ffff088224 */ /* 0x000fe400078e0a08 */
[----:B------:R-:W-:Y:S01]  /*28450*/  @!P4 IMAD.MOV R7, RZ, RZ, -R7 ;  /* 0x000000ffff07c224 */ /* 0x000fe200078e0a07 */
[----:B------:R-:W-:Y:S01]  /*28460*/  STL [R1+0x340c], R9 ;  /* 0x00340c0901007387 */ /* 0x000fe20000100800 */
[----:B0-----:R-:W5:Y:S02]  /*28470*/  LDL R12, [R1+0x2af4] ;  /* 0x002af400010c7983 */ /* 0x001f640000100800 */
[----:B------:R-:W-:Y:S01]  /*28480*/  @!P5 IMAD.MOV R5, RZ, RZ, -R5 ;  /* 0x000000ffff05d224 */ /* 0x000fe200078e0a05 */
[----:B--2---:R-:W-:Y:S02]  /*28490*/  ISETP.GE.AND P0, PT, R17, RZ, PT ;  /* 0x000000ff1100720c */ /* 0x004fe40003f06270 */
[----:B---3--:R-:W-:Y:S02]  /*284a0*/  ISETP.GE.AND P3, PT, R13, RZ, PT ;  /* 0x000000ff0d00720c */ /* 0x008fe40003f66270 */
[----:B----4-:R-:W-:Y:S01]  /*284b0*/  ISETP.GE.AND P2, PT, R14, RZ, PT ;  /* 0x000000ff0e00720c */ /* 0x010fe20003f46270 */
[----:B------:R-:W2:Y:S01]  /*284c0*/  LDL R13, [R1+0x2ae8] ;  /* 0x002ae800010d7983 */ /* 0x000ea20000100800 */
[----:B------:R-:W-:Y:S02]  /*284d0*/  STL [R1+0x3410], R8 ;  /* 0x0034100801007387 */ /* 0x000fe40000100800 */
[----:B------:R-:W3:Y:S02]  /*284e0*/  LDL R14, [R1+0x2aec] ;  /* 0x002aec00010e7983 */ /* 0x000ee40000100800 */
[----:B------:R-:W-:Y:S01]  /*284f0*/  STL [R1+0x3414], R7 ;  /* 0x0034140701007387 */ /* 0x000fe20000100800 */
[----:B------:R-:W4:Y:S04]  /*28500*/  LDL R17, [R1+0x2ae0] ;  /* 0x002ae00001117983 */ /* 0x000f280000100800 */
[----:B------:R-:W-:Y:S01]  /*28510*/  @!P3 IMAD.MOV R6, RZ, RZ, -R6 ;  /* 0x000000ffff06b224 */ /* 0x000fe200078e0a06 */
[----:B-----5:R-:W-:-:S04]  /*28520*/  ISETP.GE.AND P3, PT, R29, RZ, PT ;  /* 0x000000ff1d00720c */ /* 0x020fc80003f66270 */
[----:B------:R-:W-:Y:S01]  /*28530*/  STL [R1+0x3418], R6 ;  /* 0x0034180601007387 */ /* 0x000fe20000100800 */
[----:B------:R-:W5:Y:S02]  /*28540*/  LDL R29, [R1+0x11c0] ;  /* 0x0011c000011d7983 */ /* 0x000f640000100800 */
[----:B------:R-:W-:Y:S01]  /*28550*/  STL [R1+0x341c], R5 ;  /* 0x00341c0501007387 */ /* 0x000fe20000100800 */
[----:B------:R-:W-:Y:S02]  /*28560*/  ISETP.GE.AND P5, PT, R15, RZ, PT ;  /* 0x000000ff0f00720c */ /* 0x000fe40003fa6270 */
[----:B------:R-:W4:Y:S01]  /*28570*/  LDL R15, [R1+0x2ad8] ;  /* 0x002ad800010f7983 */ /* 0x000f220000100800 */
[----:B------:R-:W-:Y:S01]  /*28580*/  @!P2 IMAD.MOV R4, RZ, RZ, -R4 ;  /* 0x000000ffff04a224 */ /* 0x000fe200078e0a04 */
[----:B------:R-:W-:Y:S02]  /*28590*/  ISETP.GE.AND P2, PT, R16, RZ, PT ;  /* 0x000000ff1000720c */ /* 0x000fe40003f46270 */
[----:B------:R-:W-:Y:S01]  /*285a0*/  ISETP.GE.AND P4, PT, R18, RZ, PT ;  /* 0x000000ff1200720c */ /* 0x000fe20003f86270 */
[----:B------:R-:W-:Y:S01]  /*285b0*/  @!P0 IMAD.MOV R3, RZ, RZ, -R3 ;  /* 0x000000ffff038224 */ /* 0x000fe200078e0a03 */
[----:B------:R-:W-:Y:S01]  /*285c0*/  ISETP.GE.AND P0, PT, R12, RZ, PT ;  /* 0x000000ff0c00720c */ /* 0x000fe20003f06270 */
[----:B------:R-:W-:Y:S01]  /*285d0*/  @!P3 IMAD.MOV R0, RZ, RZ, -R0 ;  /* 0x000000ffff00b224 */ /* 0x000fe200078e0a00 */
[----:B------:R-:W4:Y:S07]  /*285e0*/  LDL R18, [R1+0x2ae4] ;  /* 0x002ae40001127983 */ /* 0x000f2e0000100800 */
[----:B------:R-:W-:-:S02]  /*285f0*/  @!P2 IMAD.MOV R26, RZ, RZ, -R26 ;  /* 0x000000ffff1aa224 */ /* 0x000fc400078e0a1a */
[----:B------:R-:W-:Y:S01]  /*28600*/  @!P4 IMAD.MOV R2, RZ, RZ, -R2 ;  /* 0x000000ffff02c224 */ /* 0x000fe200078e0a02 */
[----:B------:R-:W-:Y:S01]  /*28610*/  STL [R1+0x3420], R4 ;  /* 0x0034200401007387 */ /* 0x000fe20000100800 */
[----:B------:R-:W4:Y:S02]  /*28620*/  LDL R16, [R1+0x2adc] ;  /* 0x002adc0001107983 */ /* 0x000f240000100800 */
[----:B------:R-:W-:Y:S02]  /*28630*/  @!P5 IMAD.MOV R27, RZ, RZ, -R27 ;  /* 0x000000ffff1bd224 */ /* 0x000fe400078e0a1b */
[----:B------:R-:W-:Y:S02]  /*28640*/  STL [R1+0x3424], R3 ;  /* 0x0034240301007387 */ /* 0x000fe40000100800 */
[----:B------:R-:W-:Y:S01]  /*28650*/  @!P0 IMAD.MOV R25, RZ, RZ, -R25 ;  /* 0x000000ffff198224 */ /* 0x000fe200078e0a19 */
[----:B------:R-:W-:Y:S01]  /*28660*/  STL [R1+0x3428], R2 ;  /* 0x0034280201007387 */ /* 0x000fe20000100800 */
[----:B------:R-:W-:Y:S02]  /*28670*/  STL [R1+0x342c], R0 ;  /* 0x00342c0001007387 */ /* 0x000fe40000100800 */
[----:B------:R-:W-:Y:S02]  /*28680*/  STL [R1+0x3430], R27 ;  /* 0x0034301b01007387 */ /* 0x000fe40000100800 */
[----:B------:R-:W-:Y:S01]  /*28690*/  STL [R1+0x3434], R26 ;  /* 0x0034341a01007387 */ /* 0x000fe20000100800 */
[----:B------:R0:W-:Y:S01]  /*286a0*/  STL [R1+0x3438], R25 ;  /* 0x0034381901007387 */ /* 0x0001e20000100800 */
[----:B--2---:R-:W-:-:S02]  /*286b0*/  ISETP.GE.AND P4, PT, R13, RZ, PT ;  /* 0x000000ff0d00720c */ /* 0x004fc40003f86270 */
[----:B---3--:R-:W-:Y:S02]  /*286c0*/  ISETP.GE.AND P3, PT, R14, RZ, PT ;  /* 0x000000ff0e00720c */ /* 0x008fe40003f66270 */
[----:B-----5:R-:W-:Y:S02]  /*286d0*/  ISETP.GE.AND P2, PT, R29, RZ, PT ;  /* 0x000000ff1d00720c */ /* 0x020fe40003f46270 */
[----:B------:R-:W1:Y:S07]  /*286e0*/  S2R R29, SR_TID.X ;  /* 0x00000000001d7919 */ /* 0x000e6e0000002100 */
[----:B------:R-:W-:-:S02]  /*286f0*/  @!P4 IMAD.MOV R24, RZ, RZ, -R24 ;  /* 0x000000ffff18c224 */ /* 0x000fc400078e0a18 */
[----:B------:R-:W-:-:S03]  /*28700*/  @!P3 IMAD.MOV R23, RZ, RZ, -R23 ;  /* 0x000000ffff17b224 */ /* 0x000fc600078e0a17 */
[----:B------:R-:W-:Y:S02]  /*28710*/  STL [R1+0x343c], R24 ;  /* 0x00343c1801007387 */ /* 0x000fe40000100800 */
[----:B------:R-:W-:Y:S02]  /*28720*/  STL [R1+0x3440], R23 ;  /* 0x0034401701007387 */ /* 0x000fe40000100800 */
[----:B0-----:R-:W2:Y:S01]  /*28730*/  LDL.LU R25, [R1+0x7d8] ;  /* 0x0007d80001197983 */ /* 0x001ea20000300800 */
[----:B----4-:R-:W-:Y:S01]  /*28740*/  ISETP.GE.AND P4, PT, R15, RZ, PT ;  /* 0x000000ff0f00720c */ /* 0x010fe20003f86270 */
[----:B------:R-:W3:Y:S01]  /*28750*/  LDL.LU R26, [R1+0x7d4] ;  /* 0x0007d400011a7983 */ /* 0x000ee20000300800 */
[----:B------:R-:W4:Y:S01]  /*28760*/  LDL.LU R27, [R1+0x7d0] ;  /* 0x0007d000011b7983 */ /* 0x000f220000300800 */
[----:B-1----:R-:W-:-:S05]  /*28770*/  LOP3.LUT R29, R29, 0x3f, RZ, 0xc0, !PT ;  /* 0x0000003f1d1d7812 */ /* 0x002fca00078ec0ff */
[----:B------:R-:W-:-:S05]  /*28780*/  IMAD R0, R29, c[0x0][0x18c], RZ ;  /* 0x000063001d007a24 */ /* 0x000fca00078e02ff */
[----:B------:R-:W-:Y:S02]  /*28790*/  LEA R15, P6, R0, c[0x0][0x168], 0x1 ;  /* 0x00005a00000f7a11 */ /* 0x000fe400078c08ff */
[----:B------:R-:W5:Y:S01]  /*287a0*/  LDL.LU R0, [R1+0x7cc] ;  /* 0x0007cc0001007983 */ /* 0x000f620000300800 */
[----:B------:R-:W5:Y:S02]  /*287b0*/  LDL.LU R2, [R1+0x7c8] ;  /* 0x0007c80001027983 */ /* 0x000f640000300800 */
[----:B------:R-:W5:Y:S02]  /*287c0*/  LDL.LU R3, [R1+0x7c4] ;  /* 0x0007c40001037983 */ /* 0x000f640000300800 */
[----:B------:R-:W5:Y:S01]  /*287d0*/  LDL.LU R4, [R1+0x7c0] ;  /* 0x0007c00001047983 */ /* 0x000f620000300800 */
        /* <DEDUP_REMOVED lines=9> */
[----:B------:R-:W-:Y:S01]  /*28870*/  ISETP.GE.AND P5, PT, R17, RZ, PT ;  /* 0x000000ff1100720c */ /* 0x000fe20003fa6270 */
[----:B------:R-:W5:Y:S02]  /*28880*/  LDL.LU R14, [R1+0x798] ;  /* 0x00079800010e7983 */ /* 0x000f640000300800 */
[----:B------:R-:W5:Y:S01]  /*28890*/  LDL.LU R17, [R1+0x794] ;  /* 0x0007940001117983 */ /* 0x000f620000300800 */
[----:B------:R-:W-:-:S02]  /*288a0*/  ISETP.GE.AND P0, PT, R18, RZ, PT ;  /* 0x000000ff1200720c */ /* 0x000fc40003f06270 */
[----:B------:R-:W-:Y:S02]  /*288b0*/  ISETP.GE.AND P3, PT, R16, RZ, PT ;  /* 0x000000ff1000720c */ /* 0x000fe40003f66270 */
[----:B------:R-:W-:Y:S01]  /*288c0*/  ISETP.NE.AND P1, PT, RZ, c[0x0][0x17c], PT ;  /* 0x00005f00ff007a0c */ /* 0x000fe20003f25270 */
[----:B------:R-:W-:Y:S02]  /*288d0*/  LOP3.LUT R16, RZ, c[0x0][0x17c], RZ, 0x33, !PT ;  /* 0x00005f00ff107a12 */ /* 0x000fe400078e33ff */
[----:B------:R-:W-:Y:S01]  /*288e0*/  @!P2 IMAD.MOV R21, RZ, RZ, -R21 ;  /* 0x000000ffff15a224 */ /* 0x000fe200078e0a15 */
[----:B------:R-:W5:Y:S01]  /*288f0*/  LDL.LU R18, [R1+0x790] ;  /* 0x0007900001127983 */ /* 0x000f620000300800 */
[----:B------:R-:W5:Y:S02]  /*28900*/  LDL.LU R29, [R1+0x78c] ;  /* 0x00078c00011d7983 */ /* 0x000f640000300800 */
[----:B------:R-:W-:Y:S02]  /*28910*/  @!P4 IMAD.MOV R19, RZ, RZ, -R19 ;  /* 0x000000ffff13c224 */ /* 0x000fe400078e0a13 */
[----:B------:R-:W-:Y:S01]  /*28920*/  @!P5 IMAD.MOV R22, RZ, RZ, -R22 ;  /* 0x000000ffff16d224 */ /* 0x000fe200078e0a16 */
[----:B------:R2:W-:Y:S01]  /*28930*/  STL [R1+0x3324], R15 ;  /* 0x0033240f01007387 */ /* 0x0005e20000100800 */
[----:B------:R-:W-:-:S02]  /*28940*/  @!P0 IMAD.MOV R20, RZ, RZ, -R20 ;  /* 0x000000ffff148224 */ /* 0x000fc400078e0a14 */
[----:B------:R-:W-:Y:S01]  /*28950*/  @!P3 IMAD.MOV R28, RZ, RZ, -R28 ;  /* 0x000000ffff1cb224 */ /* 0x000fe200078e0a1c */
[----:B------:R-:W-:Y:S01]  /*28960*/  STL [R1+0x3444], R22 ;  /* 0x0034441601007387 */ /* 0x000fe20000100800 */
[----:B------:R-:W-:Y:S02]  /*28970*/  STL [R1+0x3448], R21 ;  /* 0x0034481501007387 */ /* 0x000fe40000100800 */
[----:B------:R3:W-:Y:S02]  /*28980*/  STL [R1+0x344c], R20 ;  /* 0x00344c1401007387 */ /* 0x0007e40000100800 */
[----:B------:R4:W-:Y:S01]  /*28990*/  STL [R1+0x3450], R19 ;  /* 0x0034501301007387 */ /* 0x0009e20000100800 */
[----:B------:R-:W-:Y:S01]  /*289a0*/  STL [R1+0x3454], R28 ;  /* 0x0034541c01007387 */ /* 0x000fe20000100800 */
[C---:B--2---:R-:W-:Y:S02]  /*289b0*/  SEL R15, R16.reuse, R25, !P1 ;  /* 0x00000019100f7207 */ /* 0x044fe40004800000 */
[----:B---3--:R-:W-:-:S02]  /*289c0*/  SEL R20, R16, R26, !P1 ;  /* 0x0000001a10147207 */ /* 0x008fc40004800000 */
[C---:B----4-:R-:W-:Y:S01]  /*289d0*/  SEL R19, R16.reuse, R27, !P1 ;  /* 0x0000001b10137207 */ /* 0x050fe20004800000 */
[----:B------:R5:W-:Y:S02]  /*289e0*/  STL [R1+0x8e0], R15 ;  /* 0x0008e00f01007387 */ /* 0x000be40000100800 */
[----:B------:R-:W-:Y:S02]  /*289f0*/  STL [R1+0x8dc], R20 ;  /* 0x0008dc1401007387 */ /* 0x000fe40000100800 */
[----:B------:R-:W-:Y:S01]  /*28a00*/  STL [R1+0x8d8], R19 ;  /* 0x0008d81301007387 */ /* 0x000fe20000100800 */
[C---:B-----5:R-:W-:Y:S01]  /*28a10*/  SEL R15, R16.reuse, R0, !P1 ;  /* 0x00000000100f7207 */ /* 0x060fe20004800000 */
[C---:B------:R-:W-:Y:S01]  /*28a20*/  SEL R0, R16.reuse, R2, !P1 ;  /* 0x0000000210007207 */ /* 0x040fe20004800000 */
[C---:B------:R-:W-:Y:S02]  /*28a30*/  SEL R3, R16.reuse, R3, !P1 ;  /* 0x0000000310037207 */ /* 0x040fe40004800000 */
[C---:B------:R-:W-:Y:S01]  /*28a40*/  SEL R2, R16.reuse, R4, !P1 ;  /* 0x0000000410027207 */ /* 0x040fe20004800000 */
[----:B------:R-:W-:Y:S01]  /*28a50*/  STL [R1+0x8d4], R15 ;  /* 0x0008d40f01007387 */ /* 0x000fe20000100800 */
[----:B------:R0:W-:Y:S02]  /*28a60*/  STL [R1+0x8d0], R0 ;  /* 0x0008d00001007387 */ /* 0x0001e40000100800 */
[----:B------:R1:W-:Y:S02]  /*28a70*/  STL [R1+0x8cc], R3 ;  /* 0x0008cc0301007387 */ /* 0x0003e40000100800 */
[----:B------:R2:W-:Y:S01]  /*28a80*/  STL [R1+0x8c8], R2 ;  /* 0x0008c80201007387 */ /* 0x0005e20000100800 */
[----:B0-----:R-:W-:-:S02]  /*28a90*/  SEL R0, R16, R5, !P1 ;  /* 0x0000000510007207 */ /* 0x001fc40004800000 */
[C---:B-1----:R-:W-:Y:S02]  /*28aa0*/  SEL R3, R16.reuse, R6, !P1 ;  /* 0x0000000610037207 */ /* 0x042fe40004800000 */
[C---:B--2---:R-:W-:Y:S01]  /*28ab0*/  SEL R2, R16.reuse, R7, !P1 ;  /* 0x0000000710027207 */ /* 0x044fe20004800000 */
[----:B------:R0:W-:Y:S02]  /*28ac0*/  STL [R1+0x8c4], R0 ;  /* 0x0008c40001007387 */ /* 0x0001e40000100800 */
[----:B------:R1:W-:Y:S02]  /*28ad0*/  STL [R1+0x8c0], R3 ;  /* 0x0008c00301007387 */ /* 0x0003e40000100800 */
[----:B------:R2:W-:Y:S01]  /*28ae0*/  STL [R1+0x8bc], R2 ;  /* 0x0008bc0201007387 */ /* 0x0005e20000100800 */
[C---:B0-----:R-:W-:Y:S02]  /*28af0*/  SEL R0, R16.reuse, R8, !P1 ;  /* 0x0000000810007207 */ /* 0x041fe40004800000 */
[----:B-1----:R-:W-:-:S02]  /*28b00*/  SEL R3, R16, R9, !P1 ;  /* 0x0000000910037207 */ /* 0x002fc40004800000 */
[C---:B--2---:R-:W-:Y:S01]  /*28b10*/  SEL R2, R16.reuse, R10, !P1 ;  /* 0x0000000a10027207 */ /* 0x044fe20004800000 */
[----:B------:R0:W-:Y:S02]  /*28b20*/  STL [R1+0x8b8], R0 ;  /* 0x0008b80001007387 */ /* 0x0001e40000100800 */
[----:B------:R1:W-:Y:S02]  /*28b30*/  STL [R1+0x8b4], R3 ;  /* 0x0008b40301007387 */ /* 0x0003e40000100800 */
[----:B------:R2:W-:Y:S01]  /*28b40*/  STL [R1+0x8b0], R2 ;  /* 0x0008b00201007387 */ /* 0x0005e20000100800 */
[C---:B0-----:R-:W-:Y:S02]  /*28b50*/  SEL R0, R16.reuse, R11, !P1 ;  /* 0x0000000b10007207 */ /* 0x041fe40004800000 */
[C---:B-1----:R-:W-:Y:S02]  /*28b60*/  SEL R3, R16.reuse, R12, !P1 ;  /* 0x0000000c10037207 */ /* 0x042fe40004800000 */
[C---:B--2---:R-:W-:Y:S01]  /*28b70*/  SEL R2, R16.reuse, R13, !P1 ;  /* 0x0000000d10027207 */ /* 0x044fe20004800000 */
[----:B------:R0:W-:Y:S02]  /*28b80*/  STL [R1+0x8ac], R0 ;  /* 0x0008ac0001007387 */ /* 0x0001e40000100800 */
[----:B------:R1:W-:Y:S02]  /*28b90*/  STL [R1+0x8a8], R3 ;  /* 0x0008a80301007387 */ /* 0x0003e40000100800 */
[----:B------:R2:W-:Y:S01]  /*28ba0*/  STL [R1+0x8a4], R2 ;  /* 0x0008a40201007387 */ /* 0x0005e20000100800 */
[----:B0-----:R-:W-:-:S02]  /*28bb0*/  SEL R0, R16, R14, !P1 ;  /* 0x0000000e10007207 */ /* 0x001fc40004800000 */
[----:B-1----:R-:W-:-:S03]  /*28bc0*/  SEL R3, R16, R17, !P1 ;  /* 0x0000001110037207 */ /* 0x002fc60004800000 */
[----:B------:R0:W-:Y:S02]  /*28bd0*/  STL [R1+0x8a0], R0 ;  /* 0x0008a00001007387 */ /* 0x0001e40000100800 */
[----:B------:R-:W-:Y:S02]  /*28be0*/  STL [R1+0x89c], R3 ;  /* 0x00089c0301007387 */ /* 0x000fe40000100800 */
[----:B------:R-:W3:Y:S01]  /*28bf0*/  LDL.LU R28, [R1+0x77c] ;  /* 0x00077c00011c7983 */ /* 0x000ee20000300800 */
[C---:B--2---:R-:W-:Y:S02]  /*28c00*/  SEL R2, R16.reuse, R18, !P1 ;  /* 0x0000001210027207 */ /* 0x044fe40004800000 */
[----:B0-----:R-:W-:-:S03]  /*28c10*/  SEL R0, R16, R29, !P1 ;  /* 0x0000001d10007207 */ /* 0x001fc60004800000 */
[----:B------:R-:W-:Y:S04]  /*28c20*/  STL [R1+0x898], R2 ;  /* 0x0008980201007387 */ /* 0x000fe80000100800 */
[----:B---3--:R0:W-:Y:S01]  /*28c30*/  STL [R1+0x3500], R28 ;  /* 0x0035001c01007387 */ /* 0x0081e20000100800 */
[----:B------:R-:W-:Y:S03]  /*28c40*/  STL [R1+0x894], R0 ;  /* 0x0008940001007387 */ /* 0x000fe60000100800 */
[----:B0-----:R-:W2:Y:S04]  /*28c50*/  LDL.LU R28, [R1+0x780] ;  /* 0x00078000011c7983 */ /* 0x001ea80000300800 */
[----:B--2---:R0:W-:Y:S04]  /*28c60*/  STL [R1+0x3504], R28 ;  /* 0x0035041c01007387 */ /* 0x0041e80000100800 */
[----:B0-----:R-:W2:Y:S04]  /*28c70*/  LDL.LU R28, [R1+0x784] ;  /* 0x00078400011c7983 */ /* 0x001ea80000300800 */
[----:B--2---:R0:W-:Y:S04]  /*28c80*/  STL [R1+0x3508], R28 ;  /* 0x0035081c01007387 */ /* 0x0041e80000100800 */
[----:B0-----:R-:W2:Y:S01]  /*28c90*/  LDL.LU R28, [R1+0x788] ;  /* 0x00078800011c7983 */ /* 0x001ea20000300800 */
[----:B------:R-:W3:Y:S02]  /*28ca0*/  LDL.LU R19, [R1+0x778] ;  /* 0x0007780001137983 */ /* 0x000ee40000300800 */
[----:B------:R-:W4:Y:S02]  /*28cb0*/  LDL.LU R20, [R1+0x774] ;  /* 0x0007740001147983 */ /* 0x000f240000300800 */
[----:B------:R-:W5:Y:S01]  /*28cc0*/  LDL.LU R21, [R1+0x770] ;  /* 0x0007700001157983 */ /* 0x000f620000300800 */
[----:B------:R-:W3:Y:S01]  /*28cd0*/  LDL.LU R22, [R1+0x76c] ;  /* 0x00076c0001167983 */ /* 0x000ee20000300800 */
[----:B------:R-:W3:Y:S02]  /*28ce0*/  LDL.LU R15, [R1+0x768] ;  /* 0x00076800010f7983 */ /* 0x000ee40000300800 */
[----:B------:R-:W3:Y:S02]  /*28cf0*/  LDL.LU R23, [R1+0x764] ;  /* 0x0007640001177983 */ /* 0x000ee40000300800 */
[----:B------:R-:W3:Y:S01]  /*28d00*/  LDL.LU R24, [R1+0x760] ;  /* 0x0007600001187983 */ /* 0x000ee20000300800 */
        /* <DEDUP_REMOVED lines=20> */
[----:B--2---:R-:W-:-:S05]  /*28e50*/  SEL R28, R16, R28, !P1 ;  /* 0x0000001c101c7207 */ /* 0x004fca0004800000 */
[----:B------:R0:W-:Y:S04]  /*28e60*/  STL [R1+0x890], R28 ;  /* 0x0008901c01007387 */ /* 0x0001e80000100800 */
[----:B0-----:R-:W2:Y:S02]  /*28e70*/  LDL.LU R28, [R1+0x3508] ;  /* 0x00350800011c7983 */ /* 0x001ea40000300800 */
[----:B--2---:R-:W-:-:S05]  /*28e80*/  SEL R28, R16, R28, !P1 ;  /* 0x0000001c101c7207 */ /* 0x004fca0004800000 */
[----:B------:R0:W-:Y:S04]  /*28e90*/  STL [R1+0x88c], R28 ;  /* 0x00088c1c01007387 */ /* 0x0001e80000100800 */
[----:B0-----:R-:W2:Y:S02]  /*28ea0*/  LDL.LU R28, [R1+0x3504] ;  /* 0x00350400011c7983 */ /* 0x001ea40000300800 */
[----:B--2---:R-:W-:-:S05]  /*28eb0*/  SEL R28, R16, R28, !P1 ;  /* 0x0000001c101c7207 */ /* 0x004fca0004800000 */
[----:B------:R0:W-:Y:S04]  /*28ec0*/  STL [R1+0x888], R28 ;  /* 0x0008881c01007387 */ /* 0x0001e80000100800 */
[----:B0-----:R-:W2:Y:S01]  /*28ed0*/  LDL.LU R28, [R1+0x3500] ;  /* 0x00350000011c7983 */ /* 0x001ea20000300800 */
[C---:B---3--:R-:W-:Y:S02]  /*28ee0*/  SEL R19, R16.reuse, R19, !P1 ;  /* 0x0000001310137207 */ /* 0x048fe40004800000 */
[C---:B------:R-:W-:Y:S02]  /*28ef0*/  SEL R15, R16.reuse, R15, !P1 ;  /* 0x0000000f100f7207 */ /* 0x040fe40004800000 */
[C---:B------:R-:W-:Y:S02]  /*28f00*/  SEL R3, R16.reuse, R3, !P1 ;  /* 0x0000000310037207 */ /* 0x040fe40004800000 */
[----:B--2---:R-:W-:-:S05]  /*28f10*/  SEL R28, R16, R28, !P1 ;  /* 0x0000001c101c7207 */ /* 0x004fca0004800000 */
[----:B------:R4:W-:Y:S01]  /*28f20*/  STL [R1+0x884], R28 ;  /* 0x0008841c01007387 */ /* 0x0009e20000100800 */
[----:B------:R0:W-:Y:S01]  /*28f30*/  STL [R1+0x880], R19 ;  /* 0x0008801301007387 */ /* 0x0001e20000100800 */
[C---:B----4-:R-:W-:Y:S01]  /*28f40*/  SEL R28, R16.reuse, R20, !P1 ;  /* 0x00000014101c7207 */ /* 0x050fe20004800000 */
[C---:B-----5:R-:W-:Y:S01]  /*28f50*/  SEL R20, R16.reuse, R21, !P1 ;  /* 0x0000001510147207 */ /* 0x060fe20004800000 */
[----:B0-----:R-:W-:-:S03]  /*28f60*/  SEL R19, R16, R22, !P1 ;  /* 0x0000001610137207 */ /* 0x001fc60004800000 */
[----:B------:R-:W-:Y:S01]  /*28f70*/  STL [R1+0x87c], R28 ;  /* 0x00087c1c01007387 */ /* 0x000fe20000100800 */
        /* <DEDUP_REMOVED lines=10> */
[C---:B-1----:R-:W-:Y:S02]  /*29020*/  SEL R19, R16.reuse, R27, !P1 ;  /* 0x0000001b10137207 */ /* 0x042fe40004800000 */
[C---:B--2---:R-:W-:Y:S01]  /*29030*/  SEL R15, R16.reuse, R0, !P1 ;  /* 0x00000000100f7207 */ /* 0x044fe20004800000 */
[C---:B------:R-:W-:Y:S01]  /*29040*/  SEL R0, R16.reuse, R2, !P1 ;  /* 0x0000000210007207 */ /* 0x040fe20004800000 */
[----:B------:R-:W-:Y:S01]  /*29050*/  STL [R1+0x860], R20 ;  /* 0x0008601401007387 */ /* 0x000fe20000100800 */
[----:B------:R-:W-:Y:S02]  /*29060*/  STL [R1+0x85c], R19 ;  /* 0x00085c1301007387 */ /* 0x000fe40000100800 */
[----:B------:R-:W-:Y:S01]  /*29070*/  STL [R1+0x858], R15 ;  /* 0x0008580f01007387 */ /* 0x000fe20000100800 */
[C---:B------:R-:W-:Y:S01]  /*29080*/  SEL R2, R16.reuse, R4, !P1 ;  /* 0x0000000410027207 */ /* 0x040fe20004800000 */
[----:B------:R0:W-:Y:S01]  /*29090*/  STL [R1+0x854], R0 ;  /* 0x0008540001007387 */ /* 0x0001e20000100800 */
[----:B------:R1:W-:Y:S03]  /*290a0*/  STL [R1+0x850], R3 ;  /* 0x0008500301007387 */ /* 0x0003e60000100800 */
        /* <DEDUP_REMOVED lines=1347> */
[----:B------:R-:W3:Y:S01]  /*2e4e0*/  LDL.LU R15, [R1] ;  /* 0x00000000010f7983 */ /* 0x000ee20000300800 */
        /* <DEDUP_REMOVED lines=10> */
[C---:B----4-:R-:W-:Y:S02]  /*2e590*/  SEL R20, R16.reuse, R20, !P1 ;  /* 0x0000001410147207 */ /* 0x050fe40004800000 */
[C---:B-----5:R-:W-:Y:S02]  /*2e5a0*/  SEL R21, R16.reuse, R21, !P1 ;  /* 0x0000001510157207 */ /* 0x060fe40004800000 */
[----:B------:R-:W-:-:S02]  /*2e5b0*/  SEL R22, R16, R22, !P1 ;  /* 0x0000001610167207 */ /* 0x000fc40004800000 */
[C---:B------:R-:W-:Y:S02]  /*2e5c0*/  SEL R23, R16.reuse, R23, !P1 ;  /* 0x0000001710177207 */ /* 0x040fe40004800000 */
[C---:B------:R-:W-:Y:S02]  /*2e5d0*/  SEL R24, R16.reuse, R24, !P1 ;  /* 0x0000001810187207 */ /* 0x040fe40004800000 */
[C---:B------:R-:W-:Y:S02]  /*2e5e0*/  SEL R25, R16.reuse, R25, !P1 ;  /* 0x0000001910197207 */ /* 0x040fe40004800000 */
[C---:B------:R-:W-:Y:S02]  /*2e5f0*/  SEL R26, R16.reuse, R26, !P1 ;  /* 0x0000001a101a7207 */ /* 0x040fe40004800000 */
[C---:B------:R-:W-:Y:S02]  /*2e600*/  SEL R27, R16.reuse, R27, !P1 ;  /* 0x0000001b101b7207 */ /* 0x040fe40004800000 */
        /* <DEDUP_REMOVED lines=17> */
[----:B--2---:R-:W-:-:S05]  /*2e720*/  SEL R28, R16, R28, !P1 ;  /* 0x0000001c101c7207 */ /* 0x004fca0004800000 */
[----:B------:R0:W-:Y:S04]  /*2e730*/  STL [R1+0xe4], R28 ;  /* 0x0000e41c01007387 */ /* 0x0001e80000100800 */
[----:B0-----:R-:W2:Y:S01]  /*2e740*/  LDL.LU R28, [R1+0x3454] ;  /* 0x00345400011c7983 */ /* 0x001ea20000300800 */
[----:B------:R0:W-:Y:S03]  /*2e750*/  STL [R1+0xe0], R19 ;  /* 0x0000e01301007387 */ /* 0x0001e60000100800 */
[----:B0-----:R-:W3:Y:S01]  /*2e760*/  LDL.LU R19, [R1+0x3450] ;  /* 0x0034500001137983 */ /* 0x001ee20000300800 */
[----:B------:R0:W-:Y:S03]  /*2e770*/  STL [R1+0xdc], R20 ;  /* 0x0000dc1401007387 */ /* 0x0001e60000100800 */
[----:B0-----:R-:W4:Y:S01]  /*2e780*/  LDL.LU R20, [R1+0x344c] ;  /* 0x00344c0001147983 */ /* 0x001f220000300800 */
[----:B------:R0:W-:Y:S03]  /*2e790*/  STL [R1+0xd8], R21 ;  /* 0x0000d81501007387 */ /* 0x0001e60000100800 */
[----:B0-----:R-:W5:Y:S01]  /*2e7a0*/  LDL.LU R21, [R1+0x3448] ;  /* 0x0034480001157983 */ /* 0x001f620000300800 */
[----:B------:R0:W-:Y:S03]  /*2e7b0*/  STL [R1+0xd4], R22 ;  /* 0x0000d41601007387 */ /* 0x0001e60000100800 */
[----:B0-----:R-:W2:Y:S01]  /*2e7c0*/  LDL.LU R22, [R1+0x3444] ;  /* 0x0034440001167983 */ /* 0x001ea20000300800 */
        /* <DEDUP_REMOVED lines=44> */
[----:B------:R-:W-:-:S05]  /*2ea90*/  SEL R15, R16, R15, !P1 ;  /* 0x0000000f100f7207 */ /* 0x000fca0004800000 */
[----:B------:R0:W-:Y:S01]  /*2eaa0*/  STL [R1+0x78], R15 ;  /* 0x0000780f01007387 */ /* 0x0001e20000100800 */
[C---:B---3--:R-:W-:Y:S02]  /*2eab0*/  SEL R19, R16.reuse, R19, !P1 ;  /* 0x0000001310137207 */ /* 0x048fe40004800000 */
[C---:B----4-:R-:W-:Y:S02]  /*2eac0*/  SEL R20, R16.reuse, R20, !P1 ;  /* 0x0000001410147207 */ /* 0x050fe40004800000 */
[C---:B-----5:R-:W-:Y:S02]  /*2ead0*/  SEL R21, R16.reuse, R21, !P1 ;  /* 0x0000001510157207 */ /* 0x060fe40004800000 */
[C---:B--2---:R-:W-:Y:S02]  /*2eae0*/  SEL R22, R16.reuse, R22, !P1 ;  /* 0x0000001610167207 */ /* 0x044fe40004800000 */
        /* <DEDUP_REMOVED lines=11> */
[----:B0-----:R-:W-:-:S05]  /*2eba0*/  SEL R15, R16, R29, !P1 ;  /* 0x0000001d100f7207 */ /* 0x001fca0004800000 */
[----:B------:R0:W-:Y:S01]  /*2ebb0*/  STL [R1+0x74], R15 ;  /* 0x0000740f01007387 */ /* 0x0001e20000100800 */
[----:B------:R-:W-:Y:S02]  /*2ebc0*/  STL [R1+0x70], R18 ;  /* 0x0000701201007387 */ /* 0x000fe40000100800 */
[----:B------:R-:W-:Y:S01]  /*2ebd0*/  STL [R1+0x6c], R17 ;  /* 0x00006c1101007387 */ /* 0x000fe20000100800 */
[C---:B0-----:R-:W-:Y:S01]  /*2ebe0*/  SEL R15, R16.reuse, R14, !P1 ;  /* 0x0000000e100f7207 */ /* 0x041fe20004800000 */
[C---:B------:R-:W-:Y:S01]  /*2ebf0*/  SEL R14, R16.reuse, R13, !P1 ;  /* 0x0000000d100e7207 */ /* 0x040fe20004800000 */
[C---:B------:R-:W-:Y:S01]  /*2ec00*/  SEL R13, R16.reuse, R12, !P1 ;  /* 0x0000000c100d7207 */ /* 0x040fe20004800000 */
[C---:B------:R-:W-:Y:S01]  /*2ec10*/  SEL R12, R16.reuse, R11, !P1 ;  /* 0x0000000b100c7207 */ /* 0x040fe20004800000 */
[C---:B------:R-:W-:Y:S01]  /*2ec20*/  SEL R11, R16.reuse, R10, !P1 ;  /* 0x0000000a100b7207 */ /* 0x040fe20004800000 */
[----:B------:R0:W-:Y:S01]  /*2ec30*/  STL [R1+0x68], R15 ;  /* 0x0000680f01007387 */ /* 0x0001e20000100800 */
[C---:B------:R-:W-:Y:S01]  /*2ec40*/  SEL R10, R16.reuse, R9, !P1 ;  /* 0x00000009100a7207 */ /* 0x040fe20004800000 */
[----:B------:R-:W-:Y:S02]  /*2ec50*/  STL [R1+0x64], R14 ;  /* 0x0000640e01007387 */ /* 0x000fe40000100800 */
[----:B------:R-:W-:Y:S01]  /*2ec60*/  STL [R1+0x54], R13 ;  /* 0x0000540d01007387 */ /* 0x000fe20000100800 */
[----:B------:R-:W-:Y:S01]  /*2ec70*/  STL [R1+0x4c], R12 ;  /* 0x00004c0c01007387 */ /* 0x000fe20000100800 */
[----:B------:R-:W-:Y:S01]  /*2ec80*/  STL [R1+0x38], R11 ;  /* 0x0000380b01007387 */ /* 0x000fe20000100800 */
[C---:B------:R-:W-:Y:S01]  /*2ec90*/  SEL R9, R16.reuse, R7, !P1 ;  /* 0x0000000710097207 */ /* 0x040fe20004800000 */
[----:B------:R-:W-:Y:S01]  /*2eca0*/  STL [R1+0x2c], R10 ;  /* 0x00002c0a01007387 */ /* 0x000fe20000100800 */
[----:B------:R-:W2:Y:S01]  /*2ecb0*/  LDL.LU R7, [R1+0x8e0] ;  /* 0x0008e00001077983 */ /* 0x000ea20000300800 */
[----:B------:R1:W-:Y:S01]  /*2ecc0*/  STL [R1+0x1c], R8 ;  /* 0x00001c0801007387 */ /* 0x0003e20000100800 */
[----:B0-----:R-:W-:-:S02]  /*2ecd0*/  SEL R15, R16, R6, !P1 ;  /* 0x00000006100f7207 */ /* 0x001fc40004800000 */
[C---:B------:R-:W-:Y:S01]  /*2ece0*/  SEL R29, R16.reuse, R5, !P1 ;  /* 0x00000005101d7207 */ /* 0x040fe20004800000 */
[----:B-1----:R-:W3:Y:S01]  /*2ecf0*/  LDL.LU R8, [R1+0x8dc] ;  /* 0x0008dc0001087983 */ /* 0x002ee20000300800 */
[----:B------:R0:W-:Y:S03]  /*2ed00*/  STL [R1+0x14], R9 ;  /* 0x0000140901007387 */ /* 0x0001e60000100800 */
[----:B0-----:R-:W4:Y:S01]  /*2ed10*/  LDL.LU R9, [R1+0x8d8] ;  /* 0x0008d80001097983 */ /* 0x001f220000300800 */
[----:B------:R-:W5:Y:S02]  /*2ed20*/  LDL.LU R10, [R1+0x8d4] ;  /* 0x0008d400010a7983 */ /* 0x000f640000300800 */
[----:B------:R-:W2:Y:S02]  /*2ed30*/  LDL.LU R11, [R1+0x8d0] ;  /* 0x0008d000010b7983 */ /* 0x000ea40000300800 */
[----:B------:R-:W2:Y:S01]  /*2ed40*/  LDL.LU R12, [R1+0x8cc] ;  /* 0x0008cc00010c7983 */ /* 0x000ea20000300800 */
[----:B------:R-:W2:Y:S01]  /*2ed50*/  LDL.LU R13, [R1+0x8c8] ;  /* 0x0008c800010d7983 */ /* 0x000ea20000300800 */
[----:B------:R-:W2:Y:S02]  /*2ed60*/  LDL.LU R6, [R1+0x8e8] ;  /* 0x0008e80001067983 */ /* 0x000ea40000300800 */
[----:B------:R0:W-:Y:S02]  /*2ed70*/  STL [R1+0x3328], R15 ;  /* 0x0033280f01007387 */ /* 0x0001e40000100800 */
[----:B------:R-:W2:Y:S01]  /*2ed80*/  LDL.LU R5, [R1+0x8e4] ;  /* 0x0008e40001057983 */ /* 0x000ea20000300800 */
[----:B------:R-:W1:Y:S01]  /*2ed90*/  S2R R17, SR_TID.X ;  /* 0x0000000000117919 */ /* 0x000e620000002100 */
[----:B------:R-:W-:-:S03]  /*2eda0*/  SEL R18, R16, R4, !P1 ;  /* 0x0000000410127207 */ /* 0x000fc60004800000 */
[----:B------:R-:W-:Y:S04]  /*2edb0*/  STL [R1+0x332c], R29 ;  /* 0x00332c1d01007387 */ /* 0x000fe80000100800 */
[----:B------:R-:W-:Y:S01]  /*2edc0*/  STL [R1+0x3330], R18 ;  /* 0x0033301201007387 */ /* 0x000fe20000100800 */
[----:B------:R-:W-:Y:S02]  /*2edd0*/  STL [R1+0x3334], R3 ;  /* 0x0033340301007387 */ /* 0x000fe40000100800 */
[----:B------:R-:W-:Y:S02]  /*2ede0*/  STL [R1+0x3338], R2 ;  /* 0x0033380201007387 */ /* 0x000fe40000100800 */
[----:B------:R-:W-:Y:S01]  /*2edf0*/  STL [R1+0x333c], R0 ;  /* 0x00333c0001007387 */ /* 0x000fe20000100800 */
[----:B------:R-:W-:Y:S01]  /*2ee00*/  STL [R1+0x3340], R27 ;  /* 0x0033401b01007387 */ /* 0x000fe20000100800 */
[----:B------:R-:W-:Y:S02]  /*2ee10*/  STL [R1+0x3344], R26 ;  /* 0x0033441a01007387 */ /* 0x000fe40000100800 */
[----:B------:R-:W-:Y:S02]  /*2ee20*/  STL [R1+0x3348], R25 ;  /* 0x0033481901007387 */ /* 0x000fe40000100800 */
[----:B------:R0:W-:Y:S01]  /*2ee30*/  STL [R1+0x334c], R24 ;  /* 0x00334c1801007387 */ /* 0x0001e20000100800 */
[----:B------:R-:W-:Y:S01]  /*2ee40*/  STL [R1+0x3350], R23 ;  /* 0x0033501701007387 */ /* 0x000fe20000100800 */
[----:B------:R-:W-:Y:S01]  /*2ee50*/  SEL R16, R16, R28, !P1 ;  /* 0x0000001c10107207 */ /* 0x000fe20004800000 */
[----:B------:R-:W-:Y:S02]  /*2ee60*/  STL [R1+0x3354], R22 ;  /* 0x0033541601007387 */ /* 0x000fe40000100800 */
[----:B------:R-:W-:Y:S01]  /*2ee70*/  STL [R1+0x3358], R21 ;  /* 0x0033581501007387 */ /* 0x000fe20000100800 */
[----:B------:R-:W-:Y:S01]  /*2ee80*/  STL [R1+0x335c], R20 ;  /* 0x00335c1401007387 */ /* 0x000fe20000100800 */
[----:B-1----:R-:W-:-:S03]  /*2ee90*/  LOP3.LUT R17, R17, 0x3f, RZ, 0xc0, !PT ;  /* 0x0000003f11117812 */ /* 0x002fc600078ec0ff */
[----:B------:R-:W-:Y:S01]  /*2eea0*/  STL [R1+0x3360], R19 ;  /* 0x0033601301007387 */ /* 0x000fe20000100800 */
[----:B------:R-:W-:Y:S02]  /*2eeb0*/  STL [R1+0x3364], R16 ;  /* 0x0033641001007387 */ /* 0x000fe40000100800 */
[----:B------:R-:W3:Y:S02]  /*2eec0*/  LDL.LU R14, [R1+0x8c4] ;  /* 0x0008c400010e7983 */ /* 0x000ee40000300800 */
[----:B------:R-:W-:-:S05]  /*2eed0*/  IMAD R17, R17, c[0x0][0x18c], RZ ;  /* 0x0000630011117a24 */ /* 0x000fca00078e02ff */
[----:B------:R-:W-:Y:S02]  /*2eee0*/  LEA.HI.X.SX32 R4, R17, c[0x0][0x16c], 0x1, P6 ;  /* 0x00005b0011047a11 */ /* 0x000fe400030f0eff */
[----:B------:R-:W5:Y:S01]  /*2eef0*/  LDL.LU R17, [R1+0x8c0] ;  /* 0x0008c00001117983 */ /* 0x000f620000300800 */
[----:B0-----:R-:W5:Y:S02]  /*2ef00*/  LDL.LU R15, [R1+0x8bc] ;  /* 0x0008bc00010f7983 */ /* 0x001f640000300800 */
[----:B------:R0:W-:Y:S02]  /*2ef10*/  STL [R1+0x330c], R4 ;  /* 0x00330c0401007387 */ /* 0x0001e40000100800 */
[----:B------:R-:W5:Y:S02]  /*2ef20*/  LDL.LU R24, [R1+0x8b8] ;  /* 0x0008b80001187983 */ /* 0x000f640000300800 */
[----:B--2---:R-:W-:Y:S02]  /*2ef30*/  IMAD R0, R5, c[0x0][0x184], RZ ;  /* 0x0000610005007a24 */ /* 0x004fe400078e02ff */
[----:B0-----:R-:W-:-:S03]  /*2ef40*/  IMAD R4, R6, c[0x0][0x184], RZ ;  /* 0x0000610006047a24 */ /* 0x001fc600078e02ff */
[----:B------:R0:W-:Y:S01]  /*2ef50*/  STL [R1+0x60], R0 ;  /* 0x0000600001007387 */ /* 0x0001e20000100800 */
[----:B------:R-:W2:Y:S02]  /*2ef60*/  LDL.LU R25, [R1+0x8b4] ;  /* 0x0008b40001197983 */ /* 0x000ea40000300800 */
[----:B------:R-:W2:Y:S02]  /*2ef70*/  LDL.LU R26, [R1+0x8b0] ;  /* 0x0008b000011a7983 */ /* 0x000ea40000300800 */
[----:B------:R-:W2:Y:S02]  /*2ef80*/  LDL.LU R27, [R1+0x8ac] ;  /* 0x0008ac00011b7983 */ /* 0x000ea40000300800 */
[----:B------:R-:W-:Y:S01]  /*2ef90*/  IMAD R6, R7, c[0x0][0x190], RZ ;  /* 0x0000640007067a24 */ /* 0x000fe200078e02ff */
[----:B0-----:R-:W2:Y:S01]  /*2efa0*/  LDL.LU R0, [R1+0x8a8] ;  /* 0x0008a80001007983 */ /* 0x001ea20000300800 */
[----:B------:R-:W2:Y:S02]  /*2efb0*/  LDL.LU R2, [R1+0x8a4] ;  /* 0x0008a40001027983 */ /* 0x000ea40000300800 */
[----:B------:R-:W2:Y:S02]  /*2efc0*/  LDL.LU R3, [R1+0x8a0] ;  /* 0x0008a00001037983 */ /* 0x000ea40000300800 */
[----:B------:R3:W-:Y:S01]  /*2efd0*/  STL [R1+0x3368], R4 ;  /* 0x0033680401007387 */ /* 0x0007e20000100800 */
[----:B------:R-:W2:Y:S01]  /*2efe0*/  LDL.LU R5, [R1+0x89c] ;  /* 0x00089c0001057983 */ /* 0x000ea20000300800 */
[----:B------:R0:W-:Y:S02]  /*2eff0*/  STL [R1+0x58], R6 ;  /* 0x0000580601007387 */ /* 0x0001e40000100800 */
[----:B---3--:R-:W-:-:S02]  /*2f000*/  IMAD R4, R8, c[0x0][0x190], RZ ;  /* 0x0000640008047a24 */ /* 0x008fc400078e02ff */
[----:B----4-:R-:W-:Y:S01]  /*2f010*/  IMAD R8, R9, c[0x0][0x190], RZ ;  /* 0x0000640009087a24 */ /* 0x010fe200078e02ff */
[----:B0-----:R-:W3:Y:S02]  /*2f020*/  LDL.LU R6, [R1+0x898] ;  /* 0x0008980001067983 */ /* 0x001ee40000300800 */
[----:B------:R5:W-:Y:S02]  /*2f030*/  STL [R1+0x50], R4 ;  /* 0x0000500401007387 */ /* 0x000be40000100800 */
[----:B------:R-:W4:Y:S01]  /*2f040*/  LDL.LU R7, [R1+0x894] ;  /* 0x0008940001077983 */ /* 0x000f220000300800 */
[----:B------:R0:W-:Y:S01]  /*2f050*/  STL [R1+0x48], R8 ;  /* 0x0000480801007387 */ /* 0x0001e20000100800 */
[----:B-----5:R-:W-:Y:S02]  /*2f060*/  IMAD R4, R10, c[0x0][0x190], RZ ;  /* 0x000064000a047a24 */ /* 0x020fe400078e02ff */
[----:B------:R-:W-:Y:S01]  /*2f070*/  IMAD R10, R11, c[0x0][0x190], RZ ;  /* 0x000064000b0a7a24 */ /* 0x000fe200078e02ff */
[----:B0-----:R-:W5:Y:S02]  /*2f080*/  LDL.LU R8, [R1+0x890] ;  /* 0x0008900001087983 */ /* 0x001f640000300800 */
[----:B------:R0:W-:Y:S02]  /*2f090*/  STL [R1+0x44], R4 ;  /* 0x0000440401007387 */ /* 0x0001e40000100800 */
[----:B------:R-:W5:Y:S02]  /*2f0a0*/  LDL.LU R9, [R1+0x88c] ;  /* 0x00088c0001097983 */ /* 0x000f640000300800 */
[----:B------:R1:W-:Y:S02]  /*2f0b0*/  STL [R1+0x40], R10 ;  /* 0x0000400a01007387 */ /* 0x0003e40000100800 */
[----:B0-----:R-:W-:Y:S01]  /*2f0c0*/  IMAD R4, R12, c[0x0][0x190], RZ ;  /* 0x000064000c047a24 */ /* 0x001fe200078e02ff */
[----:B-1----:R-:W5:Y:S01]  /*2f0d0*/  LDL.LU R10, [R1+0x888] ;  /* 0x00088800010a7983 */ /* 0x002f620000300800 */
[----:B------:R-:W5:Y:S03]  /*2f0e0*/  LDL.LU R11, [R1+0x884] ;  /* 0x00088400010b7983 */ /* 0x000f660000300800 */
[----:B------:R0:W-:Y:S02]  /*2f0f0*/  STL [R1+0x3c], R4 ;  /* 0x00003c0401007387 */ /* 0x0001e40000100800 */
[----:B------:R-:W5:Y:S02]  /*2f100*/  LDL.LU R12, [R1+0x880] ;  /* 0x00088000010c7983 */ /* 0x000f640000300800 */
[----:B------:R-:W-:-:S02]  /*2f110*/  IMAD R16, R17, c[0x0][0x190], RZ ;  /* 0x0000640011107a24 */ /* 0x000fc400078e02ff */
[----:B0-----:R-:W-:Y:S02]  /*2f120*/  IMAD R4, R13, c[0x0][0x190], RZ ;  /* 0x000064000d047a24 */ /* 0x001fe400078e02ff */
[----:B------:R-:W5:Y:S03]  /*2f130*/  LDL.LU R13, [R1+0x87c] ;  /* 0x00087c00010d7983 */ /* 0x000f660000300800 */
[----:B------:R0:W-:Y:S02]  /*2f140*/  STL [R1+0x34], R4 ;  /* 0x0000340401007387 */ /* 0x0001e40000100800 */
[----:B0-----:R-:W-:Y:S02]  /*2f150*/  IMAD R4, R14, c[0x0][0x190], RZ ;  /* 0x000064000e047a24 */ /* 0x001fe400078e02ff */
[----:B------:R-:W5:Y:S03]  /*2f160*/  LDL.LU R14, [R1+0x878] ;  /* 0x00087800010e7983 */ /* 0x000f660000300800 */
[----:B------:R0:W-:Y:S02]  /*2f170*/  STL [R1+0x30], R4 ;  /* 0x0000300401007387 */ /* 0x0001e40000100800 */
[----:B------:R-:W5:Y:S02]  /*2f180*/  LDL.LU R17, [R1+0x874] ;  /* 0x0008740001117983 */ /* 0x000f640000300800 */
[----:B------:R1:W-:Y:S01]  /*2f190*/  STL [R1+0x28], R16 ;  /* 0x0000281001007387 */ /* 0x0003e20000100800 */
[----:B------:R-:W5:Y:S01]  /*2f1a0*/  LDL.LU R18, [R1+0x870] ;  /* 0x0008700001127983 */ /* 0x000f620000300800 */
[----:B------:R-:W5:Y:S02]  /*2f1b0*/  LDL.LU R29, [R1+0x86c] ;  /* 0x00086c00011d7983 */ /* 0x000f640000300800 */
[----:B0-----:R-:W-:-:S02]  /*2f1c0*/  IMAD R4, R15, c[0x0][0x190], RZ ;  /* 0x000064000f047a24 */ /* 0x001fc400078e02ff */
[----:B-1----:R-:W-:-:S03]  /*2f1d0*/  IMAD R16, R24, c[0x0][0x190], RZ ;  /* 0x0000640018107a24 */ /* 0x002fc600078e02ff */
[----:B------:R2:W-:Y:S01]  /*2f1e0*/  STL [R1+0x24], R4 ;  /* 0x0000240401007387 */ /* 0x0005e20000100800 */
[----:B------:R-:W5:Y:S02]  /*2f1f0*/  LDL.LU R15, [R1+0x868] ;  /* 0x00086800010f7983 */ /* 0x000f640000300800 */
[----:B------:R0:W-:Y:S02]  /*2f200*/  STL [R1+0x20], R16 ;  /* 0x0000201001007387 */ /* 0x0001e40000100800 */
[----:B--2---:R-:W-:Y:S02]  /*2f210*/  IMAD R4, R25, c[0x0][0x190], RZ ;  /* 0x0000640019047a24 */ /* 0x004fe400078e02ff */
[----:B------:R-:W-:Y:S02]  /*2f220*/  IMAD R19, R26, c[0x0][0x190], RZ ;  /* 0x000064001a137a24 */ /* 0x000fe400078e02ff */
[----:B0-----:R-:W-:Y:S01]  /*2f230*/  IMAD R16, R27, c[0x0][0x190], RZ ;  /* 0x000064001b107a24 */ /* 0x001fe200078e02ff */
[----:B------:R0:W-:Y:S02]  /*2f240*/  STL [R1+0x18], R4 ;  /* 0x0000180401007387 */ /* 0x0001e40000100800 */
[----:B------:R-:W-:Y:S02]  /*2f250*/  STL [R1+0x10], R19 ;  /* 0x0000101301007387 */ /* 0x000fe40000100800 */
[----:B------:R-:W-:Y:S02]  /*2f260*/  STL [R1+0xc], R16 ;  /* 0x00000c1001007387 */ /* 0x000fe40000100800 */
[----:B------:R-:W-:-:S02]  /*2f270*/  IMAD R28, R3, c[0x0][0x190], RZ ;  /* 0x00006400031c7a24 */ /* 0x000fc400078e02ff */
[----:B0-----:R-:W-:Y:S02]  /*2f280*/  IMAD R4, R0, c[0x0][0x190], RZ ;  /* 0x0000640000047a24 */ /* 0x001fe400078e02ff */
[----:B------:R-:W-:Y:S02]  /*2f290*/  IMAD R0, R2, c[0x0][0x190], RZ ;  /* 0x0000640002007a24 */ /* 0x000fe400078e02ff */
[----:B------:R-:W-:Y:S01]  /*2f2a0*/  IMAD R5, R5, c[0x0][0x190], RZ ;  /* 0x0000640005057a24 */ /* 0x000fe200078e02ff */
[----:B------:R-:W-:Y:S01]  /*2f2b0*/  STL [R1+0x8], R4 ;  /* 0x0000080401007387 */ /* 0x000fe20000100800 */
[----:B------:R-:W-:Y:S02]  /*2f2c0*/  STL [R1+0x32f8], R28 ;  /* 0x0032f81c01007387 */ /* 0x000fe40000100800 */
[----:B---3--:R-:W-:Y:S02]  /*2f2d0*/  IMAD R6, R6, c[0x0][0x190], RZ ;  /* 0x0000640006067a24 */ /* 0x008fe400078e02ff */
[----:B----4-:R-:W-:Y:S01]  /*2f2e0*/  IMAD R7, R7, c[0x0][0x190], RZ ;  /* 0x0000640007077a24 */ /* 0x010fe200078e02ff */
[----:B------:R-:W-:Y:S01]  /*2f2f0*/  STL [R1], R0 ;  /* 0x0000000001007387 */ /* 0x000fe20000100800 */
[----:B------:R-:W-:Y:S02]  /*2f300*/  STL [R1+0x32fc], R5 ;  /* 0x0032fc0501007387 */ /* 0x000fe40000100800 */
[----:B------:R-:W-:Y:S01]  /*2f310*/  STL [R1+0x3300], R6 ;  /* 0x0033000601007387 */ /* 0x000fe20000100800 */
[----:B------:R-:W-:Y:S01]  /*2f320*/  STL [R1+0x3304], R7 ;  /* 0x0033040701007387 */ /* 0x000fe20000100800 */
[----:B-----5:R-:W-:-:S02]  /*2f330*/  IMAD R8, R8, c[0x0][0x190], RZ ;  /* 0x0000640008087a24 */ /* 0x020fc400078e02ff */
[----:B------:R-:W-:-:S03]  /*2f340*/  IMAD R9, R9, c[0x0][0x190], RZ ;  /* 0x0000640009097a24 */ /* 0x000fc600078e02ff */
[----:B------:R-:W-:Y:S02]  /*2f350*/  STL [R1+0x3308], R8 ;  /* 0x0033080801007387 */ /* 0x000fe40000100800 */
[----:B------:R-:W-:Y:S02]  /*2f360*/  STL [R1+0x3320], R9 ;  /* 0x0033200901007387 */ /* 0x000fe40000100800 */
[----:B------:R-:W-:Y:S02]  /*2f370*/  IMAD R10, R10, c[0x0][0x190], RZ ;  /* 0x000064000a0a7a24 */ /* 0x000fe400078e02ff */
[----:B------:R-:W-:Y:S02]  /*2f380*/  IMAD R11, R11, c[0x0][0x190], RZ ;  /* 0x000064000b0b7a24 */ /* 0x000fe400078e02ff */
[----:B------:R-:W-:-:S03]  /*2f390*/  IMAD R12, R12, c[0x0][0x190], RZ ;  /* 0x000064000c0c7a24 */ /* 0x000fc600078e02ff */
[----:B------:R-:W-:Y:S01]  /*2f3a0*/  STL.64 [R1+0x3310], R10 ;  /* 0x0033100a01007387 */ /* 0x000fe20000100a00 */
[----:B------:R-:W-:-:S05]  /*2f3b0*/  IMAD R13, R13, c[0x0][0x190], RZ ;  /* 0x000064000d0d7a24 */ /* 0x000fca00078e02ff */
[----:B------:R-:W-:Y:S01]  /*2f3c0*/  STL.64 [R1+0x3318], R12 ;  /* 0x0033180c01007387 */ /* 0x000fe20000100a00 */
[----:B------:R-:W-:Y:S02]  /*2f3d0*/  IMAD R14, R14, c[0x0][0x190], RZ ;  /* 0x000064000e0e7a24 */ /* 0x000fe400078e02ff */
[----:B------:R-:W-:Y:S02]  /*2f3e0*/  IMAD R17, R17, c[0x0][0x190], RZ ;  /* 0x0000640011117a24 */ /* 0x000fe400078e02ff */
[----:B------:R-:W-:Y:S01]  /*2f3f0*/  IMAD R3, R18, c[0x0][0x190], RZ ;  /* 0x0000640012037a24 */ /* 0x000fe200078e02ff */
[----:B------:R-:W-:Y:S02]  /*2f400*/  STL [R1+0x336c], R14 ;  /* 0x00336c0e01007387 */ /* 0x000fe40000100800 */
[----:B------:R0:W-:Y:S02]  /*2f410*/  STL [R1+0x3370], R17 ;  /* 0x0033701101007387 */ /* 0x0001e40000100800 */
[----:B------:R-:W-:Y:S04]  /*2f420*/  STL [R1+0x244], R3 ;  /* 0x0002440301007387 */ /* 0x000fe80000100800 */
[----:B0-----:R-:W2:Y:S01]  /*2f430*/  LDL.LU R17, [R1+0x85c] ;  /* 0x00085c0001117983 */ /* 0x001ea20000300800 */
[----:B------:R-:W-:-:S02]  /*2f440*/  IMAD R2, R29, c[0x0][0x190], RZ ;  /* 0x000064001d027a24 */ /* 0x000fc400078e02ff */
[----:B------:R-:W-:-:S03]  /*2f450*/  IMAD R0, R15, c[0x0][0x190], RZ ;  /* 0x000064000f007a24 */ /* 0x000fc600078e02ff */
[----:B------:R-:W-:Y:S04]  /*2f460*/  STL [R1+0x254], R2 ;  /* 0x0002540201007387 */ /* 0x000fe80000100800 */
[----:B--2---:R0:W-:Y:S01]  /*2f470*/  STL [R1+0x33e4], R17 ;  /* 0x0033e41101007387 */ /* 0x0041e20000100800 */
[----:B------:R-:W-:Y:S03]  /*2f480*/  STL [R1+0x26c], R0 ;  /* 0x00026c0001007387 */ /* 0x000fe60000100800 */
        /* <DEDUP_REMOVED lines=31> */
[----:B--2---:R-:W-:-:S05]  /*2f680*/  IMAD R17, R17, c[0x0][0x190], RZ ;  /* 0x0000640011117a24 */ /* 0x004fca00078e02ff */
[----:B------:R0:W-:Y:S04]  /*2f690*/  STL [R1+0x27c], R17 ;  /* 0x00027c1101007387 */ /* 0x0001e80000100800 */
[----:B0-----:R-:W2:Y:S02]  /*2f6a0*/  LDL.LU R17, [R1+0x33e8] ;  /* 0x0033e80001117983 */ /* 0x001ea40000300800 */
[----:B--2---:R-:W-:-:S05]  /*2f6b0*/  IMAD R17, R17, c[0x0][0x190], RZ ;  /* 0x0000640011117a24 */ /* 0x004fca00078e02ff */
[----:B------:R0:W-:Y:S04]  /*2f6c0*/  STL [R1+0x294], R17 ;  /* 0x0002941101007387 */ /* 0x0001e80000100800 */
[----:B0-----:R-:W2:Y:S01]  /*2f6d0*/  LDL.LU R17, [R1+0x33e4] ;  /* 0x0033e40001117983 */ /* 0x001ea20000300800 */
[----:B-----5:R-:W-:Y:S02]  /*2f6e0*/  IMAD R13, R13, c[0x0][0x190], RZ ;  /* 0x000064000d0d7a24 */ /* 0x020fe400078e02ff */
[----:B---3--:R-:W-:Y:S02]  /*2f6f0*/  IMAD R9, R9, c[0x0][0x190], RZ ;  /* 0x0000640009097a24 */ /* 0x008fe400078e02ff */
[----:B------:R-:W-:Y:S02]  /*2f700*/  IMAD R8, R8, c[0x0][0x190], RZ ;  /* 0x0000640008087a24 */ /* 0x000fe400078e02ff */
[----:B------:R-:W-:-:S02]  /*2f710*/  IMAD R7, R7, c[0x0][0x190], RZ ;  /* 0x0000640007077a24 */ /* 0x000fc400078e02ff */
[----:B------:R-:W-:Y:S02]  /*2f720*/  IMAD R6, R6, c[0x0][0x190], RZ ;  /* 0x0000640006067a24 */ /* 0x000fe400078e02ff */
[----:B------:R-:W-:Y:S02]  /*2f730*/  IMAD R5, R5, c[0x0][0x190], RZ ;  /* 0x0000640005057a24 */ /* 0x000fe400078e02ff */
[----:B------:R-:W-:Y:S02]  /*2f740*/  IMAD R2, R2, c[0x0][0x190], RZ ;  /* 0x0000640002027a24 */ /* 0x000fe400078e02ff */
[----:B--2---:R-:W-:-:S05]  /*2f750*/  IMAD R17, R17, c[0x0][0x190], RZ ;  /* 0x0000640011117a24 */ /* 0x004fca00078e02ff */
[----:B------:R0:W-:Y:S02]  /*2f760*/  STL [R1+0x2a8], R17 ;  /* 0x0002a81101007387 */ /* 0x0001e40000100800 */
[----:B0-----:R-:W-:Y:S02]  /*2f770*/  IMAD R17, R14, c[0x0][0x190], RZ ;  /* 0x000064000e117a24 */ /* 0x001fe400078e02ff */
[----:B----4-:R-:W-:Y:S02]  /*2f780*/  IMAD R14, R12, c[0x0][0x190], RZ ;  /* 0x000064000c0e7a24 */ /* 0x010fe400078e02ff */
[----:B------:R-:W-:Y:S02]  /*2f790*/  IMAD R12, R10, c[0x0][0x190], RZ ;  /* 0x000064000a0c7a24 */ /* 0x000fe400078e02ff */
[----:B------:R-:W-:Y:S01]  /*2f7a0*/  IMAD R10, R11, c[0x0][0x190], RZ ;  /* 0x000064000b0a7a24 */ /* 0x000fe200078e02ff */
        /* <DEDUP_REMOVED lines=8> */
[----:B------:R1:W-:Y:S01]  /*2f830*/  STL [R1+0x364], R6 ;  /* 0x0003640601007387 */ /* 0x0003e20000100800 */
[----:B------:R2:W-:Y:S02]  /*2f840*/  STL [R1+0x378], R5 ;  /* 0x0003780501007387 */ /* 0x0005e40000100800 */
[----:B0-----:R-:W-:-:S02]  /*2f850*/  IMAD R7, R28, c[0x0][0x190], RZ ;  /* 0x000064001c077a24 */ /* 0x001fc400078e02ff */
[----:B-1----:R-:W-:Y:S02]  /*2f860*/  IMAD R6, R4, c[0x0][0x190], RZ ;  /* 0x0000640004067a24 */ /* 0x002fe400078e02ff */
[----:B--2---:R-:W-:Y:S02]  /*2f870*/  IMAD R5, R16, c[0x0][0x190], RZ ;  /* 0x0000640010057a24 */ /* 0x004fe400078e02ff */
[----:B------:R-:W-:Y:S01]  /*2f880*/  IMAD R4, R19, c[0x0][0x190], RZ ;  /* 0x0000640013047a24 */ /* 0x000fe200078e02ff */
[----:B------:R-:W-:Y:S01]  /*2f890*/  STL [R1+0x38c], R7 ;  /* 0x00038c0701007387 */ /* 0x000fe20000100800 */
[----:B------:R0:W-:Y:S02]  /*2f8a0*/  STL [R1+0x3a4], R6 ;  /* 0x0003a40601007387 */ /* 0x0001e40000100800 */
[----:B------:R1:W-:Y:S02]  /*2f8b0*/  STL [R1+0x3b8], R5 ;  /* 0x0003b80501007387 */ /* 0x0003e40000100800 */
[----:B------:R2:W-:Y:S02]  /*2f8c0*/  STL [R1+0x3cc], R4 ;  /* 0x0003cc0401007387 */ /* 0x0005e40000100800 */
[----:B0-----:R-:W-:-:S02]  /*2f8d0*/  IMAD R6, R20, c[0x0][0x190], RZ ;  /* 0x0000640014067a24 */ /* 0x001fc400078e02ff */
[----:B-1----:R-:W-:Y:S02]  /*2f8e0*/  IMAD R5, R21, c[0x0][0x190], RZ ;  /* 0x0000640015057a24 */ /* 0x002fe400078e02ff */
[----:B--2---:R-:W-:Y:S01]  /*2f8f0*/  IMAD R4, R22, c[0x0][0x190], RZ ;  /* 0x0000640016047a24 */ /* 0x004fe200078e02ff */
[----:B------:R0:W-:Y:S02]  /*2f900*/  STL [R1+0x3e4], R6 ;  /* 0x0003e40601007387 */ /* 0x0001e40000100800 */
[----:B------:R1:W-:Y:S02]  /*2f910*/  STL [R1+0x3f4], R5 ;  /* 0x0003f40501007387 */ /* 0x0003e40000100800 */
[----:B------:R2:W-:Y:S02]  /*2f920*/  STL [R1+0x40c], R4 ;  /* 0x00040c0401007387 */ /* 0x0005e40000100800 */
[----:B0-----:R-:W-:Y:S02]  /*2f930*/  IMAD R6, R23, c[0x0][0x190], RZ ;  /* 0x0000640017067a24 */ /* 0x001fe400078e02ff */
[----:B-1----:R-:W-:-:S02]  /*2f940*/  IMAD R5, R24, c[0x0][0x190], RZ ;  /* 0x0000640018057a24 */ /* 0x002fc400078e02ff */
[----:B--2---:R-:W-:Y:S01]  /*2f950*/  IMAD R4, R25, c[0x0][0x190], RZ ;  /* 0x0000640019047a24 */ /* 0x004fe200078e02ff */
[----:B------:R0:W-:Y:S02]  /*2f960*/  STL [R1+0x41c], R6 ;  /* 0x00041c0601007387 */ /* 0x0001e40000100800 */
[----:B------:R1:W-:Y:S02]  /*2f970*/  STL [R1+0x434], R5 ;  /* 0x0004340501007387 */ /* 0x0003e40000100800 */
[----:B------:R2:W-:Y:S02]  /*2f980*/  STL [R1+0x444], R4 ;  /* 0x0004440401007387 */ /* 0x0005e40000100800 */
[----:B0-----:R-:W-:Y:S02]  /*2f990*/  IMAD R6, R26, c[0x0][0x190], RZ ;  /* 0x000064001a067a24 */ /* 0x001fe400078e02ff */
[----:B-1----:R-:W-:Y:S02]  /*2f9a0*/  IMAD R5, R27, c[0x0][0x190], RZ ;  /* 0x000064001b057a24 */ /* 0x002fe400078e02ff */
[----:B--2---:R-:W-:-:S02]  /*2f9b0*/  IMAD R4, R0, c[0x0][0x190], RZ ;  /* 0x0000640000047a24 */ /* 0x004fc400078e02ff */
[----:B------:R-:W-:Y:S02]  /*2f9c0*/  IMAD R0, R3, c[0x0][0x190], RZ ;  /* 0x0000640003007a24 */ /* 0x000fe400078e02ff */
[----:B------:R-:W-:Y:S01]  /*2f9d0*/  IMAD R3, R18, c[0x0][0x190], RZ ;  /* 0x0000640012037a24 */ /* 0x000fe200078e02ff */
[----:B------:R-:W-:Y:S01]  /*2f9e0*/  STL [R1+0x45c], R6 ;  /* 0x00045c0601007387 */ /* 0x000fe20000100800 */
[----:B------:R-:W-:Y:S02]  /*2f9f0*/  STL [R1+0x470], R5 ;  /* 0x0004700501007387 */ /* 0x000fe40000100800 */
[----:B------:R-:W-:Y:S02]  /*2fa00*/  STL [R1+0x484], R4 ;  /* 0x0004840401007387 */ /* 0x000fe40000100800 */
[----:B------:R0:W-:Y:S01]  /*2fa10*/  STL [R1+0x49c], R2 ;  /* 0x00049c0201007387 */ /* 0x0001e20000100800 */
[----:B------:R1:W-:Y:S01]  /*2fa20*/  STL [R1+0x4b0], R0 ;  /* 0x0004b00001007387 */ /* 0x0003e20000100800 */
[----:B------:R-:W-:Y:S02]  /*2fa30*/  STL [R1+0x4c4], R3 ;  /* 0x0004c40301007387 */ /* 0x000fe40000100800 */
[----:B------:R-:W2:Y:S02]  /*2fa40*/  LDL.LU R17, [R1+0x7e0] ;  /* 0x0007e00001117983 */ /* 0x000ea40000300800 */
[----:B0-----:R-:W-:-:S02]  /*2fa50*/  IMAD R2, R29, c[0x0][0x190], RZ ;  /* 0x000064001d027a24 */ /* 0x001fc400078e02ff */
[----:B-1----:R-:W-:-:S03]  /*2fa60*/  IMAD R0, R15, c[0x0][0x190], RZ ;  /* 0x000064000f007a24 */ /* 0x002fc600078e02ff */
        /* <DEDUP_REMOVED lines=1301> */
[----:B---3--:R-:W-:Y:S02]  /*34bc0*/  IMAD R14, R14, c[0x0][0x190], RZ ;  /* 0x000064000e0e7a24 */ /* 0x008fe400078e02ff */
[----:B----4-:R-:W-:Y:S02]  /*34bd0*/  IMAD R4, R4, c[0x0][0x190], RZ ;  /* 0x0000640004047a24 */ /* 0x010fe400078e02ff */
[----:B-----5:R-:W-:Y:S02]  /*34be0*/  IMAD R16, R16, c[0x0][0x190], RZ ;  /* 0x0000640010107a24 */ /* 0x020fe400078e02ff */
[----:B------:R-:W-:-:S02]  /*34bf0*/  IMAD R19, R19, c[0x0][0x190], RZ ;  /* 0x0000640013137a24 */ /* 0x000fc400078e02ff */
[----:B------:R-:W-:Y:S02]  /*34c00*/  IMAD R20, R20, c[0x0][0x190], RZ ;  /* 0x0000640014147a24 */ /* 0x000fe400078e02ff */
[----:B------:R-:W-:Y:S02]  /*34c10*/  IMAD R21, R21, c[0x0][0x190], RZ ;  /* 0x0000640015157a24 */ /* 0x000fe400078e02ff */
[----:B------:R-:W-:Y:S02]  /*34c20*/  IMAD R22, R22, c[0x0][0x190], RZ ;  /* 0x0000640016167a24 */ /* 0x000fe400078e02ff */
[----:B------:R-:W-:Y:S02]  /*34c30*/  IMAD R23, R23, c[0x0][0x190], RZ ;  /* 0x0000640017177a24 */ /* 0x000fe400078e02ff */
[----:B------:R-:W-:Y:S02]  /*34c40*/  IMAD R24, R24, c[0x0][0x190], RZ ;  /* 0x0000640018187a24 */ /* 0x000fe400078e02ff */
        /* <DEDUP_REMOVED lines=9> */
[----:B--2---:R-:W-:-:S05]  /*34ce0*/  IMAD R17, R17, c[0x0][0x190], RZ ;  /* 0x0000640011117a24 */ /* 0x004fca00078e02ff */
        /* <DEDUP_REMOVED lines=38> */
[----:B------:R-:W-:-:S02]  /*34f50*/  IMAD R12, R12, c[0x0][0x190], RZ ;  /* 0x000064000c0c7a24 */ /* 0x000fc400078e02ff */
[----:B------:R-:W-:Y:S02]  /*34f60*/  IMAD R13, R13, c[0x0][0x190], RZ ;  /* 0x000064000d0d7a24 */ /* 0x000fe400078e02ff */
[----:B------:R-:W-:Y:S01]  /*34f70*/  IMAD R10, R10, c[0x0][0x190], RZ ;  /* 0x000064000a0a7a24 */ /* 0x000fe200078e02ff */
[----:B------:R0:W-:Y:S02]  /*34f80*/  STL [R1+0x70], R12 ;  /* 0x0000700c01007387 */ /* 0x0001e40000100800 */
[----:B------:R-:W-:Y:S02]  /*34f90*/  STL [R1+0x6c], R13 ;  /* 0x00006c0d01007387 */ /* 0x000fe40000100800 */
[----:B------:R1:W-:Y:S02]  /*34fa0*/  STL [R1+0x68], R10 ;  /* 0x0000680a01007387 */ /* 0x0003e40000100800 */
[----:B0-----:R-:W-:Y:S02]  /*34fb0*/  IMAD R12, R11, c[0x0][0x190], RZ ;  /* 0x000064000b0c7a24 */ /* 0x001fe400078e02ff */
[----:B------:R-:W-:-:S02]  /*34fc0*/  IMAD R11, R9, c[0x0][0x190], RZ ;  /* 0x00006400090b7a24 */ /* 0x000fc400078e02ff */
[----:B-1----:R-:W-:Y:S02]  /*34fd0*/  IMAD R10, R8, c[0x0][0x190], RZ ;  /* 0x00006400080a7a24 */ /* 0x002fe400078e02ff */
[----:B------:R-:W-:Y:S02]  /*34fe0*/  IMAD R9, R7, c[0x0][0x190], RZ ;  /* 0x0000640007097a24 */ /* 0x000fe400078e02ff */
[----:B------:R-:W-:Y:S01]  /*34ff0*/  IMAD R8, R6, c[0x0][0x190], RZ ;  /* 0x0000640006087a24 */ /* 0x000fe200078e02ff */
[----:B------:R-:W-:Y:S01]  /*35000*/  STL [R1+0x64], R12 ;  /* 0x0000640c01007387 */ /* 0x000fe20000100800 */
[----:B------:R-:W-:Y:S02]  /*35010*/  IMAD R7, R5, c[0x0][0x190], RZ ;  /* 0x0000640005077a24 */ /* 0x000fe400078e02ff */
[----:B------:R-:W-:Y:S02]  /*35020*/  STL [R1+0x54], R11 ;  /* 0x0000540b01007387 */ /* 0x000fe40000100800 */
[----:B------:R-:W-:Y:S02]  /*35030*/  STL [R1+0x4c], R10 ;  /* 0x00004c0a01007387 */ /* 0x000fe40000100800 */
[----:B------:R-:W-:Y:S01]  /*35040*/  IMAD R6, R28, c[0x0][0x190], RZ ;  /* 0x000064001c067a24 */ /* 0x000fe200078e02ff */
[----:B------:R0:W-:Y:S01]  /*35050*/  STL [R1+0x38], R9 ;  /* 0x0000380901007387 */ /* 0x0001e20000100800 */
[----:B------:R1:W-:Y:S02]  /*35060*/  STL [R1+0x2c], R8 ;  /* 0x00002c0801007387 */ /* 0x0003e40000100800 */
[----:B------:R0:W-:Y:S02]  /*35070*/  STL [R1+0x1c], R7 ;  /* 0x00001c0701007387 */ /* 0x0001e40000100800 */
[----:B--2---:R-:W-:-:S02]  /*35080*/  IMAD R22, R22, c[0x0][0x190], RZ ;  /* 0x0000640016167a24 */ /* 0x004fc400078e02ff */
[----:B---3--:R-:W-:Y:S02]  /*35090*/  IMAD R23, R23, c[0x0][0x190], RZ ;  /* 0x0000640017177a24 */ /* 0x008fe400078e02ff */
[----:B----4-:R-:W-:Y:S02]  /*350a0*/  IMAD R24, R24, c[0x0][0x190], RZ ;  /* 0x0000640018187a24 */ /* 0x010fe400078e02ff */
[----:B-----5:R-:W-:Y:S02]  /*350b0*/  IMAD R25, R25, c[0x0][0x190], RZ ;  /* 0x0000640019197a24 */ /* 0x020fe400078e02ff */
        /* <DEDUP_REMOVED lines=8> */
[----:B------:R-:W2:Y:S01]  /*35140*/  LDL.LU R15, [R1+0x3324] ;  /* 0x00332400010f7983 */ /* 0x000ea20000300800 */
[----:B------:R3:W-:Y:S02]  /*35150*/  STL [R1+0x14], R6 ;  /* 0x0000140601007387 */ /* 0x0007e40000100800 */
[----:B0-----:R-:W4:Y:S02]  /*35160*/  LDL.LU R9, [R1+0x60] ;  /* 0x0000600001097983 */ /* 0x001f240000300800 */
[----:B-1----:R-:W2:Y:S01]  /*35170*/  LDL.LU R8, [R1+0x58] ;  /* 0x0000580001087983 */ /* 0x002ea20000300800 */
[----:B------:R0:W-:Y:S01]  /*35180*/  STL [R1+0x4], R5 ;  /* 0x0000040501007387 */ /* 0x0001e20000100800 */
[----:B------:R-:W5:Y:S03]  /*35190*/  LDL.LU R7, [R1+0x50] ;  /* 0x0000500001077983 */ /* 0x000f660000300800 */
[----:B---3--:R-:W3:Y:S01]  /*351a0*/  LDL.LU R6, [R1+0x48] ;  /* 0x0000480001067983 */ /* 0x008ee20000300800 */
[----:B0-----:R-:W3:Y:S03]  /*351b0*/  LDL.LU R5, [R1+0x44] ;  /* 0x0000440001057983 */ /* 0x001ee60000300800 */
[----:B------:R-:W3:Y:S01]  /*351c0*/  LDL.LU R28, [R1+0x40] ;  /* 0x00004000011c7983 */ /* 0x000ee20000300800 */
[----:B------:R0:W-:Y:S03]  /*351d0*/  STL [R1+0x32cc], R29 ;  /* 0x0032cc1d01007387 */ /* 0x0001e60000100800 */
[----:B0-----:R-:W3:Y:S01]  /*351e0*/  LDL.LU R29, [R1] ;  /* 0x00000000011d7983 */ /* 0x001ee20000300800 */
[----:B------:R0:W-:Y:S03]  /*351f0*/  STL [R1+0x32d0], R18 ;  /* 0x0032d01201007387 */ /* 0x0001e60000100800 */
[----:B0-----:R-:W3:Y:S01]  /*35200*/  LDL.LU R18, [R1+0x8] ;  /* 0x0000080001127983 */ /* 0x001ee20000300800 */
        /* <DEDUP_REMOVED lines=18> */
[----:B------:R-:W-:-:S02]  /*35330*/  LEA R10, P5, R4, c[0x0][0x160], 0x1 ;  /* 0x00005800040a7a11 */ /* 0x000fc400078a08ff */
[-C--:B--2---:R-:W-:Y:S02]  /*35340*/  LEA R13, P0, R8, R15.reuse, 0x1 ;  /* 0x0000000f080d7211 */ /* 0x084fe400078008ff */
[----:B-----5:R-:W-:-:S03]  /*35350*/  LEA R11, P1, R7, R15, 0x1 ;  /* 0x0000000f070b7211 */ /* 0x020fc600078208ff */
[----:B------:R3:W-:Y:S01]  /*35360*/  STL [R1+0x2a90], R13 ;  /* 0x002a900d01007387 */ /* 0x0007e20000100800 */
[----:B----4-:R-:W-:Y:S01]  /*35370*/  LEA R12, P4, R9, c[0x0][0x160], 0x1 ;  /* 0x00005800090c7a11 */ /* 0x010fe200078808ff */
[----:B------:R0:W-:Y:S01]  /*35380*/  STL [R1+0x2a94], R11 ;  /* 0x002a940b01007387 */ /* 0x0001e20000100800 */
[-C--:B---3--:R-:W-:Y:S02]  /*35390*/  LEA R13, P2, R6, R15.reuse, 0x1 ;  /* 0x0000000f060d7211 */ /* 0x088fe400078408ff */
[----:B0-----:R-:W-:-:S03]  /*353a0*/  LEA R11, P3, R5, R15, 0x1 ;  /* 0x0000000f050b7211 */ /* 0x001fc600078608ff */
[----:B------:R0:W-:Y:S02]  /*353b0*/  STL [R1+0x2a98], R13 ;  /* 0x002a980d01007387 */ /* 0x0001e40000100800 */
[----:B0-----:R-:W-:Y:S02]  /*353c0*/  LEA.HI.X.SX32 R13, R9, c[0x0][0x164], 0x1, P4 ;  /* 0x00005900090d7a11 */ /* 0x001fe400020f0eff */
[----:B------:R-:W2:Y:S01]  /*353d0*/  LDL.LU R9, [R1+0x3320] ;  /* 0x0033200001097983 */ /* 0x000ea20000300800 */
[----:B------:R0:W-:Y:S02]  /*353e0*/  STL [R1+0x2a9c], R11 ;  /* 0x002a9c0b01007387 */ /* 0x0001e40000100800 */
[----:B------:R1:W-:Y:S01]  /*353f0*/  STL.64 [R1+0x11d8], R12 ;  /* 0x0011d80c01007387 */ /* 0x0003e20000100a00 */
[----:B0-----:R-:W-:Y:S01]  /*35400*/  LEA R11, P4, R28, R15, 0x1 ;  /* 0x0000000f1c0b7211 */ /* 0x001fe200078808ff */
[----:B-1----:R-:W3:Y:S04]  /*35410*/  LDL.LU.64 R12, [R1+0x3318] ;  /* 0x00331800010c7983 */ /* 0x002ee80000300a00 */
[----:B------:R0:W-:Y:S02]  /*35420*/  STL [R1+0x2a8c], R11 ;  /* 0x002a8c0b01007387 */ /* 0x0001e40000100800 */
[----:B0-----:R-:W-:-:S05]  /*35430*/  LEA.HI.X.SX32 R11, R4, c[0x0][0x164], 0x1, P5 ;  /* 0x00005900040b7a11 */ /* 0x001fca00028f0eff */
[----:B------:R0:W-:Y:S04]  /*35440*/  STL.64 [R1+0x11d0], R10 ;  /* 0x0011d00a01007387 */ /* 0x0001e80000100a00 */
[----:B0-----:R-:W4:Y:S01]  /*35450*/  LDL.LU.64 R10, [R1+0x3310] ;  /* 0x00331000010a7983 */ /* 0x001f220000300a00 */
[----:B------:R-:W-:-:S05]  /*35460*/  LEA R4, P5, R22, R15, 0x1 ;  /* 0x0000000f16047211 */ /* 0x000fca00078a08ff */
[----:B------:R0:W-:Y:S02]  /*35470*/  STL [R1+0x2a84], R4 ;  /* 0x002a840401007387 */ /* 0x0001e40000100800 */
[----:B0-----:R-:W-:-:S05]  /*35480*/  LEA R4, P6, R23, R15, 0x1 ;  /* 0x0000000f17047211 */ /* 0x001fca00078c08ff */
[----:B------:R0:W-:Y:S04]  /*35490*/  STL [R1+0x2a88], R4 ;  /* 0x002a880401007387 */ /* 0x0001e80000100800 */
[----:B0-----:R-:W5:Y:S02]  /*354a0*/  LDL.LU R4, [R1+0x330c] ;  /* 0x00330c0001047983 */ /* 0x001f640000300800 */
[-C--:B-----5:R-:W-:Y:S02]  /*354b0*/  LEA.HI.X.SX32 R8, R8, R4.reuse, 0x1, P0 ;  /* 0x0000000408087211 */ /* 0x0a0fe400000f0eff */
[----:B------:R-:W-:-:S03]  /*354c0*/  LEA.HI.X.SX32 R7, R7, R4, 0x1, P1 ;  /* 0x0000000407077211 */ /* 0x000fc600008f0eff */
[----:B------:R0:W-:Y:S02]  /*354d0*/  STL [R1+0x2a7c], R8 ;  /* 0x002a7c0801007387 */ /* 0x0001e40000100800 */
[----:B0-----:R-:W-:-:S05]  /*354e0*/  LEA R8, P0, R24, R15, 0x1 ;  /* 0x0000000f18087211 */ /* 0x001fca00078008ff */
[----:B------:R0:W-:Y:S01]  /*354f0*/  STL [R1+0x2a80], R8 ;  /* 0x002a800801007387 */ /* 0x0001e20000100800 */
[----:B------:R-:W-:-:S03]  /*35500*/  LEA.HI.X.SX32 R6, R6, R4, 0x1, P2 ;  /* 0x0000000406067211 */ /* 0x000fc600010f0eff */
[----:B0-----:R-:W5:Y:S01]  /*35510*/  LDL.LU R8, [R1+0x3308] ;  /* 0x0033080001087983 */ /* 0x001f620000300800 */
[----:B------:R0:W-:Y:S02]  /*35520*/  STL [R1+0x2a74], R7 ;  /* 0x002a740701007387 */ /* 0x0001e40000100800 */
[----:B0-----:R-:W-:-:S05]  /*35530*/  LEA R7, P1, R25, R15, 0x1 ;  /* 0x0000000f19077211 */ /* 0x001fca00078208ff */
[----:B------:R0:W-:Y:S01]  /*35540*/  STL [R1+0x2a78], R7 ;  /* 0x002a780701007387 */ /* 0x0001e20000100800 */
[----:B------:R-:W-:-:S03]  /*35550*/  LEA.HI.X.SX32 R5, R5, R4, 0x1, P3 ;  /* 0x0000000405057211 */ /* 0x000fc600018f0eff */
[----:B0-----:R-:W2:Y:S01]  /*35560*/  LDL.LU R7, [R1+0x3304] ;  /* 0x0033040001077983 */ /* 0x001ea20000300800 */
[----:B------:R0:W-:Y:S02]  /*35570*/  STL [R1+0x2a6c], R6 ;  /* 0x002a6c0601007387 */ /* 0x0001e40000100800 */
[----:B0-----:R-:W-:-:S05]  /*35580*/  LEA R6, P2, R26, R15, 0x1 ;  /* 0x0000000f1a067211 */ /* 0x001fca00078408ff */
[----:B------:R0:W-:Y:S01]  /*35590*/  STL [R1+0x2a70], R6 ;  /* 0x002a700601007387 */ /* 0x0001e20000100800 */
[----:B------:R-:W-:-:S03]  /*355a0*/  LEA.HI.X.SX32 R28, R28, R4, 0x1, P4 ;  /* 0x000000041c1c7211 */ /* 0x000fc600020f0eff */
[----:B0-----:R-:W2:Y:S01]  /*355b0*/  LDL.LU R6, [R1+0x3300] ;  /* 0x0033000001067983 */ /* 0x001ea20000300800 */
[----:B------:R0:W-:Y:S02]  /*355c0*/  STL [R1+0x2a64], R5 ;  /* 0x002a640501007387 */ /* 0x0001e40000100800 */
[----:B0-----:R-:W-:-:S05]  /*355d0*/  LEA R5, P3, R27, R15, 0x1 ;  /* 0x0000000f1b057211 */ /* 0x001fca00078608ff */
[----:B------:R0:W-:Y:S04]  /*355e0*/  STL [R1+0x2a68], R5 ;  /* 0x002a680501007387 */ /* 0x0001e80000100800 */
[----:B0-----:R-:W2:Y:S01]  /*355f0*/  LDL.LU R5, [R1+0x32fc] ;  /* 0x0032fc0001057983 */ /* 0x001ea20000300800 */
[----:B------:R0:W-:Y:S02]  /*35600*/  STL [R1+0x2a5c], R28 ;  /* 0x002a5c1c01007387 */ /* 0x0001e40000100800 */
[----:B0-----:R-:W-:-:S05]  /*35610*/  LEA R28, P4, R0, R15, 0x1 ;  /* 0x0000000f001c7211 */ /* 0x001fca00078808ff */
[----:B------:R0:W-:Y:S04]  /*35620*/  STL [R1+0x2a60], R28 ;  /* 0x002a601c01007387 */ /* 0x0001e80000100800 */
[----:B0-----:R-:W3:Y:S01]  /*35630*/  LDL.LU R28, [R1+0x32f8] ;  /* 0x0032f800011c7983 */ /* 0x001ee20000300800 */
[----:B------:R-:W-:-:S05]  /*35640*/  LEA.HI.X.SX32 R22, R22, R4, 0x1, P5 ;  /* 0x0000000416167211 */ /* 0x000fca00028f0eff */
[----:B------:R0:W-:Y:S02]  /*35650*/  STL [R1+0x2a54], R22 ;  /* 0x002a541601007387 */ /* 0x0001e40000100800 */
[----:B0-----:R-:W-:-:S05]  /*35660*/  LEA R22, P5, R2, R15, 0x1 ;  /* 0x0000000f02167211 */ /* 0x001fca00078a08ff */
[----:B------:R0:W-:Y:S02]  /*35670*/  STL [R1+0x2a58], R22 ;  /* 0x002a581601007387 */ /* 0x0001e40000100800 */
[----:B0-----:R-:W-:Y:S01]  /*35680*/  LEA.HI.X.SX32 R22, R23, R4, 0x1, P6 ;  /* 0x0000000417167211 */ /* 0x001fe200030f0eff */
[----:B------:R-:W-:-:S04]  /*35690*/  LEA R23, P6, R3, R15, 0x1 ;  /* 0x0000000f03177211 */ /* 0x000fc800078c08ff */
[----:B------:R0:W-:Y:S01]  /*356a0*/  STL [R1+0x2a4c], R22 ;  /* 0x002a4c1601007387 */ /* 0x0001e20000100800 */
[----:B------:R1:W-:Y:S01]  /*356b0*/  STL [R1+0x2a50], R23 ;  /* 0x002a501701007387 */ /* 0x0003e20000100800 */
[-C--:B0-----:R-:W-:Y:S01]  /*356c0*/  LEA.HI.X.SX32 R22, R24, R4.reuse, 0x1, P0 ;  /* 0x0000000418167211 */ /* 0x081fe200000f0eff */
[----:B-1----:R-:W-:Y:S01]  /*356d0*/  LEA R23, P0, R18, R15, 0x1 ;  /* 0x0000000f12177211 */ /* 0x002fe200078008ff */
[----:B------:R-:W-:-:S03]  /*356e0*/  LEA.HI.X.SX32 R24, R25, R4, 0x1, P1 ;  /* 0x0000000419187211 */ /* 0x000fc600008f0eff */
[----:B------:R0:W-:Y:S01]  /*356f0*/  STL [R1+0x2a44], R22 ;  /* 0x002a441601007387 */ /* 0x0001e20000100800 */
[----:B------:R1:W-:Y:S02]  /*35700*/  STL [R1+0x2a48], R23 ;  /* 0x002a481701007387 */ /* 0x0003e40000100800 */
[----:B------:R-:W-:Y:S01]  /*35710*/  STL [R1+0x2a3c], R24 ;  /* 0x002a3c1801007387 */ /* 0x000fe20000100800 */
[----:B0-----:R-:W-:Y:S02]  /*35720*/  LEA R22, P1, R29, R15, 0x1 ;  /* 0x0000000f1d167211 */ /* 0x001fe400078208ff */
[----:B-1----:R-:W-:-:S03]  /*35730*/  LEA.HI.X.SX32 R23, R26, R4, 0x1, P2 ;  /* 0x000000041a177211 */ /* 0x002fc600010f0eff */
[----:B------:R0:W-:Y:S02]  /*35740*/  STL [R1+0x2a40], R22 ;  /* 0x002a401601007387 */ /* 0x0001e40000100800 */
[----:B------:R2:W-:Y:S01]  /*35750*/  STL [R1+0x2a34], R23 ;  /* 0x002a341701007387 */ /* 0x0005e20000100800 */
[-C--:B------:R-:W-:Y:S02]  /*35760*/  LEA.HI.X.SX32 R0, R0, R4.reuse, 0x1, P4 ;  /* 0x0000000400007211 */ /* 0x080fe400020f0eff */
[-C--:B------:R-:W-:Y:S02]  /*35770*/  LEA.HI.X.SX32 R2, R2, R4.reuse, 0x1, P5 ;  /* 0x0000000402027211 */ /* 0x080fe400028f0eff */
[-C--:B0-----:R-:W-:Y:S02]  /*35780*/  LEA.HI.X.SX32 R22, R27, R4.reuse, 0x1, P3 ;  /* 0x000000041b167211 */ /* 0x081fe400018f0eff */
[----:B------:R-:W-:Y:S02]  /*35790*/  LEA.HI.X.SX32 R3, R3, R4, 0x1, P6 ;  /* 0x0000000403037211 */ /* 0x000fe400030f0eff */
[----:B--2---:R-:W-:-:S02]  /*357a0*/  LEA R23, P3, R5, R15, 0x1 ;  /* 0x0000000f05177211 */ /* 0x004fc400078608ff */
[----:B---3--:R-:W-:-:S05]  /*357b0*/  LEA R24, P2, R28, R15, 0x1 ;  /* 0x0000000f1c187211 */ /* 0x008fca00078408ff */
[----:B------:R-:W-:Y:S01]  /*357c0*/  STL [R1+0x2a38], R24 ;  /* 0x002a381801007387 */ /* 0x000fe20000100800 */
[----:B------:R0:W-:Y:S02]  /*357d0*/  STL [R1+0x2a2c], R22 ;  /* 0x002a2c1601007387 */ /* 0x0001e40000100800 */
[----:B------:R-:W-:Y:S02]  /*357e0*/  STL [R1+0x2a30], R23 ;  /* 0x002a301701007387 */ /* 0x000fe40000100800 */
[----:B------:R1:W-:Y:S01]  /*357f0*/  STL [R1+0x2a24], R0 ;  /* 0x002a240001007387 */ /* 0x0003e20000100800 */
[-C--:B0-----:R-:W-:Y:S02]  /*35800*/  LEA R22, P4, R6, R15.reuse, 0x1 ;  /* 0x0000000f06167211 */ /* 0x081fe400078808ff */
[----:B-1----:R-:W-:-:S03]  /*35810*/  LEA R0, P5, R7, R15, 0x1 ;  /* 0x0000000f07007211 */ /* 0x002fc600078a08ff */
[----:B------:R0:W-:Y:S01]  /*35820*/  STL [R1+0x2a28], R22 ;  /* 0x002a281601007387 */ /* 0x0001e20000100800 */
[----:B------:R5:W-:Y:S02]  /*35830*/  STL [R1+0x2a1c], R2 ;  /* 0x002a1c0201007387 */ /* 0x000be40000100800 */
[----:B------:R1:W-:Y:S02]  /*35840*/  STL [R1+0x2a20], R0 ;  /* 0x002a200001007387 */ /* 0x0003e40000100800 */
[----:B------:R-:W-:Y:S01]  /*35850*/  STL [R1+0x2a14], R3 ;  /* 0x002a140301007387 */ /* 0x000fe20000100800 */
[----:B0-----:R-:W2:Y:S01]  /*35860*/  LDL.LU R22, [R1+0x27c] ;  /* 0x00027c0001167983 */ /* 0x001ea20000300800 */
[----:B-----5:R-:W-:Y:S02]  /*35870*/  LEA R2, P6, R8, R15, 0x1 ;  /* 0x0000000f08027211 */ /* 0x020fe400078c08ff */
[----:B-1----:R-:W-:-:S03]  /*35880*/  LEA.HI.X.SX32 R0, R18, R4, 0x1, P0 ;  /* 0x0000000412007211 */ /* 0x002fc600000f0eff */
[----:B------:R0:W-:Y:S02]  /*35890*/  STL [R1+0x2a18], R2 ;  /* 0x002a180201007387 */ /* 0x0001e40000100800 */
[----:B------:R1:W-:Y:S02]  /*358a0*/  STL [R1+0x2a0c], R0 ;  /* 0x002a0c0001007387 */ /* 0x0003e40000100800 */
[----:B------:R-:W3:Y:S01]  /*358b0*/  LDL.LU R23, [R1+0x294] ;  /* 0x0002940001177983 */ /* 0x000ee20000300800 */
[----:B0-----:R-:W-:Y:S02]  /*358c0*/  LEA R2, P0, R9, R15, 0x1 ;  /* 0x0000000f09027211 */ /* 0x001fe400078008ff */
[----:B-1----:R-:W-:-:S03]  /*358d0*/  LEA.HI.X.SX32 R0, R29, R4, 0x1, P1 ;  /* 0x000000041d007211 */ /* 0x002fc600008f0eff */
[----:B------:R4:W-:Y:S02]  /*358e0*/  STL [R1+0x2a10], R2 ;  /* 0x002a100201007387 */ /* 0x0009e40000100800 */
[----:B------:R0:W-:Y:S01]  /*358f0*/  STL [R1+0x2a04], R0 ;  /* 0x002a040001007387 */ /* 0x0001e20000100800 */
[----:B----4-:R-:W-:Y:S02]  /*35900*/  LEA R2, P1, R10, R15, 0x1 ;  /* 0x0000000f0a027211 */ /* 0x010fe400078208ff */
[-C--:B0-----:R-:W-:Y:S02]  /*35910*/  LEA.HI.X.SX32 R0, R28, R4.reuse, 0x1, P2 ;  /* 0x000000041c007211 */ /* 0x081fe400010f0eff */
[----:B------:R-:W4:Y:S01]  /*35920*/  LDL.LU R28, [R1+0x254] ;  /* 0x00025400011c7983 */ /* 0x000f220000300800 */
[----:B------:R0:W-:Y:S02]  /*35930*/  STL [R1+0x2a08], R2 ;  /* 0x002a080201007387 */ /* 0x0001e40000100800 */
[----:B------:R-:W5:Y:S02]  /*35940*/  LDL.LU R24, [R1+0x2a8] ;  /* 0x0002a80001187983 */ /* 0x000f640000300800 */
[----:B------:R1:W-:Y:S01]  /*35950*/  STL [R1+0x29fc], R0 ;  /* 0x0029fc0001007387 */ /* 0x0003e20000100800 */
[----:B------:R-:W2:Y:S01]  /*35960*/  LDL.LU R25, [R1+0x2bc] ;  /* 0x0002bc0001197983 */ /* 0x000ea20000300800 */
[----:B0-----:R-:W-:-:S02]  /*35970*/  LEA.HI.X.SX32 R2, R5, R4, 0x1, P3 ;  /* 0x0000000405027211 */ /* 0x001fc400018f0eff */
[----:B-1----:R-:W-:-:S05]  /*35980*/  LEA R0, P2, R11, R15, 0x1 ;  /* 0x0000000f0b007211 */ /* 0x002fca00078408ff */
[----:B------:R0:W-:Y:S01]  /*35990*/  STL [R1+0x2a00], R0 ;  /* 0x002a000001007387 */ /* 0x0001e20000100800 */
[----:B------:R1:W-:Y:S02]  /*359a0*/  STL [R1+0x29f4], R2 ;  /* 0x0029f40201007387 */ /* 0x0003e40000100800 */
[----:B------:R-:W2:Y:S01]  /*359b0*/  LDL.LU R26, [R1+0x2d4] ;  /* 0x0002d400011a7983 */ /* 0x000ea20000300800 */
[----:B0-----:R-:W-:Y:S02]  /*359c0*/  LEA R0, P3, R12, R15, 0x1 ;  /* 0x0000000f0c007211 */ /* 0x001fe400078608ff */
[----:B-1----:R-:W-:-:S03]  /*359d0*/  LEA.HI.X.SX32 R2, R6, R4, 0x1, P4 ;  /* 0x0000000406027211 */ /* 0x002fc600020f0eff */
[----:B------:R0:W-:Y:S02]  /*359e0*/  STL [R1+0x29f8], R0 ;  /* 0x0029f80001007387 */ /* 0x0001e40000100800 */
[----:B------:R1:W-:Y:S02]  /*359f0*/  STL [R1+0x29ec], R2 ;  /* 0x0029ec0201007387 */ /* 0x0003e40000100800 */
[----:B------:R-:W2:Y:S01]  /*35a00*/  LDL.LU R27, [R1+0x2e8] ;  /* 0x0002e800011b7983 */ /* 0x000ea20000300800 */
[----:B0-----:R-:W-:Y:S02]  /*35a10*/  LEA R0, P4, R13, R15, 0x1 ;  /* 0x0000000f0d007211 */ /* 0x001fe400078808ff */
[----:B-1----:R-:W-:-:S03]  /*35a20*/  LEA.HI.X.SX32 R2, R7, R4, 0x1, P5 ;  /* 0x0000000407027211 */ /* 0x002fc600028f0eff */
[----:B------:R0:W-:Y:S02]  /*35a30*/  STL [R1+0x29f0], R0 ;  /* 0x0029f00001007387 */ /* 0x0001e40000100800 */
[----:B------:R1:W-:Y:S01]  /*35a40*/  STL [R1+0x29e4], R2 ;  /* 0x0029e40201007387 */ /* 0x0003e20000100800 */
[-C--:B------:R-:W-:Y:S02]  /*35a50*/  LEA.HI.X.SX32 R3, R9, R4.reuse, 0x1, P0 ;  /* 0x0000000409037211 */ /* 0x080fe400000f0eff */
[-C--:B0-----:R-:W-:Y:S02]  /*35a60*/  LEA R0, P5, R14, R15.reuse, 0x1 ;  /* 0x0000000f0e007211 */ /* 0x081fe400078a08ff */
[----:B-1----:R-:W-:Y:S02]  /*35a70*/  LEA.HI.X.SX32 R2, R8, R4, 0x1, P6 ;  /* 0x0000000408027211 */ /* 0x002fe400030f0eff */
[----:B------:R-:W2:Y:S01]  /*35a80*/  LDL.LU R8, [R1+0x26c] ;  /* 0x00026c0001087983 */ /* 0x000ea20000300800 */
[----:B------:R0:W-:Y:S03]  /*35a90*/  STL [R1+0x29e8], R0 ;  /* 0x0029e80001007387 */ /* 0x0001e60000100800 */
[----:B0-----:R-:W2:Y:S01]  /*35aa0*/  LDL.LU R0, [R1+0x2fc] ;  /* 0x0002fc0001007983 */ /* 0x001ea20000300800 */
[----:B------:R0:W-:Y:S02]  /*35ab0*/  STL [R1+0x29dc], R2 ;  /* 0x0029dc0201007387 */ /* 0x0001e40000100800 */
[----:B------:R-:W2:Y:S01]  /*35ac0*/  LDL.LU R9, [R1+0x244] ;  /* 0x0002440001097983 */ /* 0x000ea20000300800 */
[----:B0-----:R-:W-:-:S05]  /*35ad0*/  LEA R2, P6, R17, R15, 0x1 ;  /* 0x0000000f11027211 */ /* 0x001fca00078c08ff */
[----:B------:R0:W-:Y:S01]  /*35ae0*/  STL [R1+0x29e0], R2 ;  /* 0x0029e00201007387 */ /* 0x0001e20000100800 */
[----:B------:R-:W-:-:S03]  /*35af0*/  LEA.HI.X.SX32 R5, R10, R4, 0x1, P1 ;  /* 0x000000040a057211 */ /* 0x000fc600008f0eff */
[----:B0-----:R-:W3:Y:S01]  /*35b00*/  LDL.LU R2, [R1+0x314] ;  /* 0x0003140001027983 */ /* 0x001ee20000300800 */
[----:B------:R0:W-:Y:S03]  /*35b10*/  STL [R1+0x29d4], R3 ;  /* 0x0029d40301007387 */ /* 0x0001e60000100800 */
[----:B0-----:R-:W3:Y:S01]  /*35b20*/  LDL.LU R3, [R1+0x324] ;  /* 0x0003240001037983 */ /* 0x001ee20000300800 */
[----:B--2---:R-:W-:-:S05]  /*35b30*/  LEA R6, P0, R9, R15, 0x1 ;  /* 0x0000000f09067211 */ /* 0x004fca00078008ff */
[----:B------:R4:W-:Y:S01]  /*35b40*/  STL [R1+0x29d8], R6 ;  /* 0x0029d80601007387 */ /* 0x0009e20000100800 */
[----:B------:R0:W-:Y:S02]  /*35b50*/  STL [R1+0x29cc], R5 ;  /* 0x0029cc0501007387 */ /* 0x0001e40000100800 */
[----:B------:R-:W2:Y:S01]  /*35b60*/  LDL.LU R18, [R1+0x33c] ;  /* 0x00033c0001127983 */ /* 0x000ea20000300800 */
[----:B----4-:R-:W-:Y:S02]  /*35b70*/  LEA R6, P1, R28, R15, 0x1 ;  /* 0x0000000f1c067211 */ /* 0x010fe400078208ff */
[----:B0-----:R-:W-:-:S03]  /*35b80*/  LEA.HI.X.SX32 R5, R11, R4, 0x1, P2 ;  /* 0x000000040b057211 */ /* 0x001fc600010f0eff */
[----:B------:R0:W-:Y:S02]  /*35b90*/  STL [R1+0x29d0], R6 ;  /* 0x0029d00601007387 */ /* 0x0001e40000100800 */
[----:B------:R1:W-:Y:S02]  /*35ba0*/  STL [R1+0x29c4], R5 ;  /* 0x0029c40501007387 */ /* 0x0003e40000100800 */
[----:B------:R-:W4:Y:S01]  /*35bb0*/  LDL.LU R29, [R1+0x34c] ;  /* 0x00034c00011d7983 */ /* 0x000f220000300800 */
[----:B0-----:R-:W-:Y:S02]  /*35bc0*/  LEA R6, P2, R8, R15, 0x1 ;  /* 0x0000000f08067211 */ /* 0x001fe400078408ff */
[----:B-1----:R-:W-:-:S03]  /*35bd0*/  LEA.HI.X.SX32 R5, R12, R4, 0x1, P3 ;  /* 0x000000040c057211 */ /* 0x002fc600018f0eff */
[----:B------:R0:W-:Y:S02]  /*35be0*/  STL [R1+0x29c8], R6 ;  /* 0x0029c80601007387 */ /* 0x0001e40000100800 */
[----:B------:R1:W-:Y:S02]  /*35bf0*/  STL [R1+0x29bc], R5 ;  /* 0x0029bc0501007387 */ /* 0x0003e40000100800 */
[----:B------:R-:W4:Y:S01]  /*35c00*/  LDL.LU R7, [R1+0x364] ;  /* 0x0003640001077983 */ /* 0x000f220000300800 */
[-C--:B0-----:R-:W-:Y:S02]  /*35c10*/  LEA R6, P3, R22, R15.reuse, 0x1 ;  /* 0x0000000f16067211 */ /* 0x081fe400078608ff */
[-C--:B-1----:R-:W-:Y:S01]  /*35c20*/  LEA.HI.X.SX32 R5, R13, R4.reuse, 0x1, P4 ;  /* 0x000000040d057211 */ /* 0x082fe200020f0eff */
[-C--:B---3--:R-:W-:Y:S02]  /*35c30*/  LEA R10, P4, R23, R15.reuse, 0x1 ;  /* 0x0000000f170a7211 */ /* 0x088fe400078808ff */
[----:B------:R0:W-:Y:S02]  /*35c40*/  STL [R1+0x29c0], R6 ;  /* 0x0029c00601007387 */ /* 0x0001e40000100800 */
[----:B------:R1:W-:Y:S02]  /*35c50*/  STL [R1+0x29b4], R5 ;  /* 0x0029b40501007387 */ /* 0x0003e40000100800 */
[----:B0-----:R-:W3:Y:S01]  /*35c60*/  LDL.LU R6, [R1+0x378] ;  /* 0x0003780001067983 */ /* 0x001ee20000300800 */
[----:B-1----:R-:W-:Y:S01]  /*35c70*/  LEA.HI.X.SX32 R5, R14, R4, 0x1, P5 ;  /* 0x000000040e057211 */ /* 0x002fe200028f0eff */
[----:B------:R-:W-:Y:S04]  /*35c80*/  STL [R1+0x29b8], R10 ;  /* 0x0029b80a01007387 */ /* 0x000fe80000100800 */
[----:B------:R0:W-:Y:S01]  /*35c90*/  STL [R1+0x29ac], R5 ;  /* 0x0029ac0501007387 */ /* 0x0001e20000100800 */
[----:B-----5:R-:W-:-:S03]  /*35ca0*/  LEA R11, P5, R24, R15, 0x1 ;  /* 0x0000000f180b7211 */ /* 0x020fc600078a08ff */
[----:B0-----:R-:W5:Y:S01]  /*35cb0*/  LDL.LU R5, [R1+0x38c] ;  /* 0x00038c0001057983 */ /* 0x001f620000300800 */
[-C--:B------:R-:W-:Y:S01]  /*35cc0*/  LEA.HI.X.SX32 R10, R17, R4.reuse, 0x1, P6 ;  /* 0x00000004110a7211 */ /* 0x080fe200030f0eff */
[----:B------:R-:W-:Y:S04]  /*35cd0*/  STL [R1+0x29b0], R11 ;  /* 0x0029b00b01007387 */ /* 0x000fe80000100800 */
[----:B------:R0:W-:Y:S02]  /*35ce0*/  STL [R1+0x1ac0], R10 ;  /* 0x001ac00a01007387 */ /* 0x0001e40000100800 */
[----:B0-----:R-:W-:Y:S02]  /*35cf0*/  LEA.HI.X.SX32 R10, R9, R4, 0x1, P0 ;  /* 0x00000004090a7211 */ /* 0x001fe400000f0eff */
[----:B------:R-:W5:Y:S01]  /*35d00*/  LDL.LU R9, [R1+0x3a4] ;  /* 0x0003a40001097983 */ /* 0x000f620000300800 */
[----:B------:R-:W-:-:S05]  /*35d10*/  LEA R11, P6, R25, R15, 0x1 ;  /* 0x0000000f190b7211 */ /* 0x000fca00078c08ff */
[----:B------:R-:W-:Y:S01]  /*35d20*/  STL [R1+0x1ae0], R11 ;  /* 0x001ae00b01007387 */ /* 0x000fe20000100800 */
[----:B------:R0:W-:Y:S02]  /*35d30*/  STL [R1+0x1ac4], R10 ;  /* 0x001ac40a01007387 */ /* 0x0001e40000100800 */
[----:B0-----:R-:W-:Y:S02]  /*35d40*/  LEA.HI.X.SX32 R10, R28, R4, 0x1, P1 ;  /* 0x000000041c0a7211 */ /* 0x001fe400008f0eff */
[----:B------:R-:W5:Y:S01]  /*35d50*/  LDL.LU R28, [R1+0x3b8] ;  /* 0x0003b800011c7983 */ /* 0x000f620000300800 */
[----:B------:R-:W-:-:S05]  /*35d60*/  LEA R11, P0, R26, R15, 0x1 ;  /* 0x0000000f1a0b7211 */ /* 0x000fca00078008ff */
[----:B------:R0:W-:Y:S01]  /*35d70*/  STL [R1+0x1ae8], R11 ;  /* 0x001ae80b01007387 */ /* 0x0001e20000100800 */
[----:B------:R1:W-:Y:S01]  /*35d80*/  STL [R1+0x1ac8], R10 ;  /* 0x001ac80a01007387 */ /* 0x0003e20000100800 */
[-C--:B0-----:R-:W-:Y:S02]  /*35d90*/  LEA R11, P1, R27, R15.reuse, 0x1 ;  /* 0x0000000f1b0b7211 */ /* 0x081fe400078208ff */
[----:B-1----:R-:W-:Y:S02]  /*35da0*/  LEA.HI.X.SX32 R10, R8, R4, 0x1, P2 ;  /* 0x00000004080a7211 */ /* 0x002fe400010f0eff */
[----:B------:R-:W5:Y:S01]  /*35db0*/  LDL.LU R8, [R1+0x3cc] ;  /* 0x0003cc0001087983 */ /* 0x000f620000300800 */
[----:B------:R0:W-:Y:S02]  /*35dc0*/  STL [R1+0x1af0], R11 ;  /* 0x001af00b01007387 */ /* 0x0001e40000100800 */
[----:B------:R1:W-:Y:S01]  /*35dd0*/  STL [R1+0x1acc], R10 ;  /* 0x001acc0a01007387 */ /* 0x0003e20000100800 */
[----:B0-----:R-:W-:-:S02]  /*35de0*/  LEA R11, P2, R0, R15, 0x1 ;  /* 0x0000000f000b7211 */ /* 0x001fc400078408ff */
[-C--:B-1----:R-:W-:Y:S02]  /*35df0*/  LEA.HI.X.SX32 R10, R22, R4.reuse, 0x1, P3 ;  /* 0x00000004160a7211 */ /* 0x082fe400018f0eff */
[----:B------:R-:W5:Y:S01]  /*35e00*/  LDL.LU R22, [R1+0x3e4] ;  /* 0x0003e40001167983 */ /* 0x000f620000300800 */
[----:B------:R0:W-:Y:S02]  /*35e10*/  STL [R1+0x1af8], R11 ;  /* 0x001af80b01007387 */ /* 0x0001e40000100800 */
        /* <DEDUP_REMOVED lines=9> */
[----:B------:R-:W-:Y:S02]  /*35eb0*/  STL [R1+0x1b08], R11 ;  /* 0x001b080b01007387 */ /* 0x000fe40000100800 */
[----:B------:R0:W-:Y:S02]  /*35ec0*/  STL [R1+0x1ad8], R10 ;  /* 0x001ad80a01007387 */ /* 0x0001e40000100800 */
[----:B0-----:R-:W-:Y:S02]  /*35ed0*/  LEA.HI.X.SX32 R10, R25, R4, 0x1, P6 ;  /* 0x00000004190a7211 */ /* 0x001fe400030f0eff */
[----:B------:R-:W5:Y:S01]  /*35ee0*/  LDL.LU R25, [R1+0x41c] ;  /* 0x00041c0001197983 */ /* 0x000f620000300800 */
[----:B--2---:R-:W-:-:S05]  /*35ef0*/  LEA R11, P5, R18, R15, 0x1 ;  /* 0x0000000f120b7211 */ /* 0x004fca00078a08ff */
[----:B------:R4:W-:Y:S01]  /*35f00*/  STL [R1+0x1b10], R11 ;  /* 0x001b100b01007387 */ /* 0x0009e20000100800 */
[----:B------:R0:W-:Y:S01]  /*35f10*/  STL [R1+0x1adc], R10 ;  /* 0x001adc0a01007387 */ /* 0x0001e20000100800 */
[----:B----4-:R-:W-:Y:S02]  /*35f20*/  LEA R11, P6, R29, R15, 0x1 ;  /* 0x0000000f1d0b7211 */ /* 0x010fe400078c08ff */
[-C--:B0-----:R-:W-:Y:S02]  /*35f30*/  LEA.HI.X.SX32 R10, R26, R4.reuse, 0x1, P0 ;  /* 0x000000041a0a7211 */ /* 0x081fe400000f0eff */
[----:B------:R-:W2:Y:S01]  /*35f40*/  LDL.LU R26, [R1+0x434] ;  /* 0x00043400011a7983 */ /* 0x000ea20000300800 */
[----:B------:R-:W-:Y:S02]  /*35f50*/  STL [R1+0x1b18], R11 ;  /* 0x001b180b01007387 */ /* 0x000fe40000100800 */
[----:B------:R0:W-:Y:S02]  /*35f60*/  STL [R1+0x1ae4], R10 ;  /* 0x001ae40a01007387 */ /* 0x0001e40000100800 */
[----:B0-----:R-:W-:-:S02]  /*35f70*/  LEA.HI.X.SX32 R10, R27, R4, 0x1, P1 ;  /* 0x000000041b0a7211 */ /* 0x001fc400008f0eff */
[----:B------:R-:W4:Y:S01]  /*35f80*/  LDL.LU R27, [R1+0x444] ;  /* 0x00044400011b7983 */ /* 0x000f220000300800 */
[----:B------:R-:W-:-:S05]  /*35f90*/  LEA R11, P0, R7, R15, 0x1 ;  /* 0x0000000f070b7211 */ /* 0x000fca00078008ff */
[----:B------:R-:W-:Y:S01]  /*35fa0*/  STL [R1+0x1b20], R11 ;  /* 0x001b200b01007387 */ /* 0x000fe20000100800 */
[----:B------:R0:W-:Y:S02]  /*35fb0*/  STL [R1+0x1aec], R10 ;  /* 0x001aec0a01007387 */ /* 0x0001e40000100800 */
[----:B0-----:R-:W-:Y:S02]  /*35fc0*/  LEA.HI.X.SX32 R10, R0, R4, 0x1, P2 ;  /* 0x00000004000a7211 */ /* 0x001fe400010f0eff */
[----:B------:R-:W4:Y:S01]  /*35fd0*/  LDL.LU R0, [R1+0x45c] ;  /* 0x00045c0001007983 */ /* 0x000f220000300800 */
[----:B---3--:R-:W-:-:S05]  /*35fe0*/  LEA R11, P1, R6, R15, 0x1 ;  /* 0x0000000f060b7211 */ /* 0x008fca00078208ff */
[----:B------:R5:W-:Y:S01]  /*35ff0*/  STL [R1+0x1b28], R11 ;  /* 0x001b280b01007387 */ /* 0x000be20000100800 */
[----:B------:R0:W-:Y:S01]  /*36000*/  STL [R1+0x1af4], R10 ;  /* 0x001af40a01007387 */ /* 0x0001e20000100800 */
[----:B-----5:R-:W-:Y:S02]  /*36010*/  LEA R11, P2, R5, R15, 0x1 ;  /* 0x0000000f050b7211 */ /* 0x020fe400078408ff */
[-C--:B0-----:R-:W-:Y:S02]  /*36020*/  LEA.HI.X.SX32 R10, R2, R4.reuse, 0x1, P3 ;  /* 0x00000004020a7211 */ /* 0x081fe400018f0eff */
[----:B------:R-:W3:Y:S01]  /*36030*/  LDL.LU R2, [R1+0x470] ;  /* 0x0004700001027983 */ /* 0x000ee20000300800 */
[----:B------:R-:W-:Y:S02]  /*36040*/  STL [R1+0x1b30], R11 ;  /* 0x001b300b01007387 */ /* 0x000fe40000100800 */
[----:B------:R0:W-:Y:S02]  /*36050*/  STL [R1+0x1afc], R10 ;  /* 0x001afc0a01007387 */ /* 0x0001e40000100800 */
[----:B0-----:R-:W-:-:S02]  /*36060*/  LEA.HI.X.SX32 R10, R3, R4, 0x1, P4 ;  /* 0x00000004030a7211 */ /* 0x001fc400020f0eff */
[----:B------:R-:W5:Y:S01]  /*36070*/  LDL.LU R3, [R1+0x484] ;  /* 0x0004840001037983 */ /* 0x000f620000300800 */
[----:B------:R-:W-:-:S05]  /*36080*/  LEA R11, P3, R9, R15, 0x1 ;  /* 0x0000000f090b7211 */ /* 0x000fca00078608ff */
[----:B------:R-:W-:Y:S01]  /*36090*/  STL [R1+0x1b38], R11 ;  /* 0x001b380b01007387 */ /* 0x000fe20000100800 */
        /* <DEDUP_REMOVED lines=1890> */
[----:B------:R0:W-:Y:S01]  /*3d6c0*/  STL [R1+0x26d4], R10 ;  /* 0x0026d40a01007387 */ /* 0x0001e20000100800 */
[-C--:B------:R-:W-:Y:S02]  /*3d6d0*/  LEA.HI.X.SX32 R9, R9, R4.reuse, 0x1, P6 ;  /* 0x0000000409097211 */ /* 0x080fe400030f0eff */
[-C--:B0-----:R-:W-:Y:S02]  /*3d6e0*/  LEA.HI.X.SX32 R10, R5, R4.reuse, 0x1, P5 ;  /* 0x00000004050a7211 */ /* 0x081fe400028f0eff */
[----:B------:R-:W5:Y:S01]  /*3d6f0*/  LDL.LU R5, [R1+0x13c] ;  /* 0x00013c0001057983 */ /* 0x000f620000300800 */
[----:B------:R-:W-:-:S02]  /*3d700*/  LEA.HI.X.SX32 R8, R8, R4, 0x1, P1 ;  /* 0x0000000408087211 */ /* 0x000fc400008f0eff */
[----:B--2---:R-:W-:-:S05]  /*3d710*/  LEA R11, P4, R24, R15, 0x1 ;  /* 0x0000000f180b7211 */ /* 0x004fca00078808ff */
[----:B------:R4:W-:Y:S01]  /*3d720*/  STL [R1+0x2710], R11 ;  /* 0x0027100b01007387 */ /* 0x0009e20000100800 */
[----:B------:R0:W-:Y:S01]  /*3d730*/  STL [R1+0x26dc], R10 ;  /* 0x0026dc0a01007387 */ /* 0x0001e20000100800 */
[----:B----4-:R-:W-:Y:S02]  /*3d740*/  LEA R11, P5, R25, R15, 0x1 ;  /* 0x0000000f190b7211 */ /* 0x010fe400078a08ff */
[----:B0-----:R-:W2:Y:S04]  /*3d750*/  LDL.LU R10, [R1+0x138] ;  /* 0x00013800010a7983 */ /* 0x001ea80000300800 */
[----:B------:R-:W-:Y:S01]  /*3d760*/  STL [R1+0x2718], R11 ;  /* 0x0027180b01007387 */ /* 0x000fe20000100800 */
[----:B------:R0:W-:Y:S02]  /*3d770*/  STL [R1+0x26e4], R9 ;  /* 0x0026e40901007387 */ /* 0x0001e40000100800 */
[----:B0-----:R-:W-:-:S02]  /*3d780*/  LEA.HI.X.SX32 R9, R28, R4, 0x1, P0 ;  /* 0x000000041c097211 */ /* 0x001fc400000f0eff */
[----:B------:R-:W4:Y:S01]  /*3d790*/  LDL.LU R28, [R1+0x134] ;  /* 0x00013400011c7983 */ /* 0x000f220000300800 */
[----:B------:R-:W-:-:S05]  /*3d7a0*/  LEA R11, P6, R26, R15, 0x1 ;  /* 0x0000000f1a0b7211 */ /* 0x000fca00078c08ff */
[----:B------:R-:W-:Y:S01]  /*3d7b0*/  STL [R1+0x2720], R11 ;  /* 0x0027200b01007387 */ /* 0x000fe20000100800 */
[----:B------:R0:W-:Y:S03]  /*3d7c0*/  STL [R1+0x26ec], R9 ;  /* 0x0026ec0901007387 */ /* 0x0001e60000100800 */
[----:B0-----:R-:W4:Y:S01]  /*3d7d0*/  LDL.LU R9, [R1+0x130] ;  /* 0x0001300001097983 */ /* 0x001f220000300800 */
        /* <DEDUP_REMOVED lines=12> */
[----:B------:R0:W-:Y:S01]  /*3d8a0*/  STL [R1+0x2704], R8 ;  /* 0x0027040801007387 */ /* 0x0001e20000100800 */
[----:B------:R-:W-:Y:S02]  /*3d8b0*/  LEA.HI.X.SX32 R12, R24, R4, 0x1, P4 ;  /* 0x00000004180c7211 */ /* 0x000fe400020f0eff */
[----:B0-----:R-:W5:Y:S01]  /*3d8c0*/  LDL.LU R8, [R1+0x124] ;  /* 0x0001240001087983 */ /* 0x001f620000300800 */
[----:B------:R-:W-:-:S05]  /*3d8d0*/  LEA R11, P3, R3, R15, 0x1 ;  /* 0x0000000f030b7211 */ /* 0x000fca00078608ff */
[----:B------:R0:W-:Y:S01]  /*3d8e0*/  STL [R1+0x2740], R11 ;  /* 0x0027400b01007387 */ /* 0x0001e20000100800 */
[----:B------:R1:W-:Y:S02]  /*3d8f0*/  STL [R1+0x270c], R12 ;  /* 0x00270c0c01007387 */ /* 0x0003e40000100800 */
[----:B------:R-:W5:Y:S01]  /*3d900*/  LDL.LU R24, [R1+0x120] ;  /* 0x0001200001187983 */ /* 0x000f620000300800 */
[----:B0-----:R-:W-:Y:S02]  /*3d910*/  LEA R11, P4, R18, R15, 0x1 ;  /* 0x0000000f120b7211 */ /* 0x001fe400078808ff */
[----:B-1----:R-:W-:-:S03]  /*3d920*/  LEA.HI.X.SX32 R12, R25, R4, 0x1, P5 ;  /* 0x00000004190c7211 */ /* 0x002fc600028f0eff */
[----:B------:R0:W-:Y:S02]  /*3d930*/  STL [R1+0x2748], R11 ;  /* 0x0027480b01007387 */ /* 0x0001e40000100800 */
        /* <DEDUP_REMOVED lines=10> */
[----:B------:R-:W-:Y:S01]  /*3d9e0*/  STL [R1+0x2724], R12 ;  /* 0x0027240c01007387 */ /* 0x000fe20000100800 */
[----:B------:R-:W-:Y:S01]  /*3d9f0*/  LEA.HI.X.SX32 R0, R0, R4, 0x1, P1 ;  /* 0x0000000400007211 */ /* 0x000fe200008f0eff */
[----:B------:R-:W5:Y:S01]  /*3da00*/  LDL.LU R27, [R1+0x114] ;  /* 0x00011400011b7983 */ /* 0x000f620000300800 */
[----:B0-----:R-:W-:-:S05]  /*3da10*/  LEA R11, P0, R6, R15, 0x1 ;  /* 0x0000000f060b7211 */ /* 0x001fca00078008ff */
[----:B------:R0:W-:Y:S01]  /*3da20*/  STL [R1+0x2760], R11 ;  /* 0x0027600b01007387 */ /* 0x0001e20000100800 */
[----:B------:R1:W-:Y:S01]  /*3da30*/  STL [R1+0x272c], R0 ;  /* 0x00272c0001007387 */ /* 0x0003e20000100800 */
[-C--:B------:R-:W-:Y:S02]  /*3da40*/  LEA.HI.X.SX32 R2, R2, R4.reuse, 0x1, P2 ;  /* 0x0000000402027211 */ /* 0x080fe400010f0eff */
[-C--:B------:R-:W-:Y:S02]  /*3da50*/  LEA.HI.X.SX32 R3, R3, R4.reuse, 0x1, P3 ;  /* 0x0000000403037211 */ /* 0x080fe400018f0eff */
[----:B0-----:R-:W-:Y:S01]  /*3da60*/  LEA R11, P1, R5, R15, 0x1 ;  /* 0x0000000f050b7211 */ /* 0x001fe200078208ff */
[----:B-1----:R-:W5:Y:S04]  /*3da70*/  LDL.LU R0, [R1+0x110] ;  /* 0x0001100001007983 */ /* 0x002f680000300800 */
[----:B------:R-:W-:Y:S01]  /*3da80*/  STL [R1+0x2768], R11 ;  /* 0x0027680b01007387 */ /* 0x000fe20000100800 */
[----:B------:R0:W-:Y:S01]  /*3da90*/  STL [R1+0x2734], R2 ;  /* 0x0027340201007387 */ /* 0x0001e20000100800 */
[----:B------:R-:W-:-:S02]  /*3daa0*/  LEA.HI.X.SX32 R12, R18, R4, 0x1, P4 ;  /* 0x00000004120c7211 */ /* 0x000fc400020f0eff */
[----:B0-----:R-:W5:Y:S01]  /*3dab0*/  LDL.LU R2, [R1+0x10c] ;  /* 0x00010c0001027983 */ /* 0x001f620000300800 */
[----:B--2---:R-:W-:-:S05]  /*3dac0*/  LEA R11, P2, R10, R15, 0x1 ;  /* 0x0000000f0a0b7211 */ /* 0x004fca00078408ff */
[----:B------:R-:W-:Y:S01]  /*3dad0*/  STL [R1+0x2770], R11 ;  /* 0x0027700b01007387 */ /* 0x000fe20000100800 */
[----:B------:R0:W-:Y:S03]  /*3dae0*/  STL [R1+0x273c], R3 ;  /* 0x00273c0301007387 */ /* 0x0001e60000100800 */
[----:B0-----:R-:W2:Y:S01]  /*3daf0*/  LDL.LU R3, [R1+0x108] ;  /* 0x0001080001037983 */ /* 0x001ea20000300800 */
[----:B----4-:R-:W-:-:S05]  /*3db00*/  LEA R11, P3, R28, R15, 0x1 ;  /* 0x0000000f1c0b7211 */ /* 0x010fca00078608ff */
[----:B------:R0:W-:Y:S01]  /*3db10*/  STL [R1+0x2778], R11 ;  /* 0x0027780b01007387 */ /* 0x0001e20000100800 */
[----:B------:R1:W-:Y:S02]  /*3db20*/  STL [R1+0x2744], R12 ;  /* 0x0027440c01007387 */ /* 0x0003e40000100800 */
[----:B------:R-:W4:Y:S01]  /*3db30*/  LDL.LU R18, [R1+0x104] ;  /* 0x0001040001127983 */ /* 0x000f220000300800 */
[----:B0-----:R-:W-:Y:S02]  /*3db40*/  LEA R11, P4, R9, R15, 0x1 ;  /* 0x0000000f090b7211 */ /* 0x001fe400078808ff */
[----:B-1----:R-:W-:-:S03]  /*3db50*/  LEA.HI.X.SX32 R12, R29, R4, 0x1, P5 ;  /* 0x000000041d0c7211 */ /* 0x002fc600028f0eff */
[----:B------:R-:W-:Y:S01]  /*3db60*/  STL [R1+0x2780], R11 ;  /* 0x0027800b01007387 */ /* 0x000fe20000100800 */
[----:B------:R-:W4:Y:S02]  /*3db70*/  LDL.LU R29, [R1+0x100] ;  /* 0x00010000011d7983 */ /* 0x000f240000300800 */
[----:B------:R0:W-:Y:S02]  /*3db80*/  STL [R1+0x274c], R12 ;  /* 0x00274c0c01007387 */ /* 0x0001e40000100800 */
[----:B0-----:R-:W-:Y:S02]  /*3db90*/  LEA.HI.X.SX32 R12, R7, R4, 0x1, P6 ;  /* 0x00000004070c7211 */ /* 0x001fe400030f0eff */
[----:B---3--:R-:W-:-:S05]  /*3dba0*/  LEA R11, P5, R22, R15, 0x1 ;  /* 0x0000000f160b7211 */ /* 0x008fca00078a08ff */
[----:B------:R5:W-:Y:S01]  /*3dbb0*/  STL [R1+0x2788], R11 ;  /* 0x0027880b01007387 */ /* 0x000be20000100800 */
[----:B------:R-:W3:Y:S02]  /*3dbc0*/  LDL.LU R7, [R1+0xfc] ;  /* 0x0000fc0001077983 */ /* 0x000ee40000300800 */
[----:B------:R0:W-:Y:S01]  /*3dbd0*/  STL [R1+0x2754], R12 ;  /* 0x0027540c01007387 */ /* 0x0001e20000100800 */
[----:B-----5:R-:W-:Y:S02]  /*3dbe0*/  LEA R11, P6, R23, R15, 0x1 ;  /* 0x0000000f170b7211 */ /* 0x020fe400078c08ff */
[----:B0-----:R-:W-:-:S03]  /*3dbf0*/  LEA.HI.X.SX32 R12, R6, R4, 0x1, P0 ;  /* 0x00000004060c7211 */ /* 0x001fc600000f0eff */
[----:B------:R0:W-:Y:S01]  /*3dc00*/  STL [R1+0x2790], R11 ;  /* 0x0027900b01007387 */ /* 0x0001e20000100800 */
[----:B------:R-:W5:Y:S02]  /*3dc10*/  LDL.LU R6, [R1+0xf8] ;  /* 0x0000f80001067983 */ /* 0x000f640000300800 */
[----:B------:R1:W-:Y:S01]  /*3dc20*/  STL [R1+0x275c], R12 ;  /* 0x00275c0c01007387 */ /* 0x0003e20000100800 */
[----:B0-----:R-:W-:Y:S02]  /*3dc30*/  LEA R11, P0, R8, R15, 0x1 ;  /* 0x0000000f080b7211 */ /* 0x001fe400078008ff */
[----:B-1----:R-:W-:-:S03]  /*3dc40*/  LEA.HI.X.SX32 R12, R5, R4, 0x1, P1 ;  /* 0x00000004050c7211 */ /* 0x002fc600008f0eff */
[----:B------:R0:W-:Y:S01]  /*3dc50*/  STL [R1+0x2798], R11 ;  /* 0x0027980b01007387 */ /* 0x0001e20000100800 */
[----:B------:R-:W5:Y:S02]  /*3dc60*/  LDL.LU R5, [R1+0xf4] ;  /* 0x0000f40001057983 */ /* 0x000f640000300800 */
[----:B------:R1:W-:Y:S01]  /*3dc70*/  STL [R1+0x2764], R12 ;  /* 0x0027640c01007387 */ /* 0x0003e20000100800 */
[-C--:B0-----:R-:W-:Y:S02]  /*3dc80*/  LEA R11, P1, R24, R15.reuse, 0x1 ;  /* 0x0000000f180b7211 */ /* 0x081fe400078208ff */
[-C--:B-1----:R-:W-:Y:S01]  /*3dc90*/  LEA.HI.X.SX32 R12, R10, R4.reuse, 0x1, P2 ;  /* 0x000000040a0c7211 */ /* 0x082fe200010f0eff */
[----:B------:R-:W-:Y:S02]  /*3dca0*/  LEA.HI.X.SX32 R10, R28, R4, 0x1, P3 ;  /* 0x000000041c0a7211 */ /* 0x000fe400018f0eff */
[----:B------:R0:W-:Y:S02]  /*3dcb0*/  STL [R1+0x27a0], R11 ;  /* 0x0027a00b01007387 */ /* 0x0001e40000100800 */
[----:B------:R1:W-:Y:S02]  /*3dcc0*/  STL [R1+0x276c], R12 ;  /* 0x00276c0c01007387 */ /* 0x0003e40000100800 */
[----:B------:R-:W5:Y:S01]  /*3dcd0*/  LDL.LU R28, [R1+0xf0] ;  /* 0x0000f000011c7983 */ /* 0x000f620000300800 */
[----:B0-----:R-:W-:-:S05]  /*3dce0*/  LEA R11, P2, R25, R15, 0x1 ;  /* 0x0000000f190b7211 */ /* 0x001fca00078408ff */
[----:B------:R0:W-:Y:S01]  /*3dcf0*/  STL [R1+0x27a8], R11 ;  /* 0x0027a80b01007387 */ /* 0x0001e20000100800 */
[----:B------:R0:W-:Y:S01]  /*3dd00*/  STL [R1+0x2774], R10 ;  /* 0x0027740a01007387 */ /* 0x0001e20000100800 */
[----:B-1----:R-:W-:Y:S02]  /*3dd10*/  LEA R12, P3, R26, R15, 0x1 ;  /* 0x0000000f1a0c7211 */ /* 0x002fe400078608ff */
[----:B0-----:R-:W5:Y:S01]  /*3dd20*/  LDL.LU R11, [R1+0xec] ;  /* 0x0000ec00010b7983 */ /* 0x001f620000300800 */
[----:B------:R-:W-:-:S03]  /*3dd30*/  LEA.HI.X.SX32 R10, R9, R4, 0x1, P4 ;  /* 0x00000004090a7211 */ /* 0x000fc600020f0eff */
[----:B------:R-:W-:Y:S04]  /*3dd40*/  STL [R1+0x27b0], R12 ;  /* 0x0027b00c01007387 */ /* 0x000fe80000100800 */
[----:B------:R0:W-:Y:S01]  /*3dd50*/  STL [R1+0x277c], R10 ;  /* 0x00277c0a01007387 */ /* 0x0001e20000100800 */
[----:B------:R-:W-:Y:S02]  /*3dd60*/  LEA R9, P4, R27, R15, 0x1 ;  /* 0x0000000f1b097211 */ /* 0x000fe400078808ff */
[-C--:B0-----:R-:W-:Y:S02]  /*3dd70*/  LEA.HI.X.SX32 R10, R22, R4.reuse, 0x1, P5 ;  /* 0x00000004160a7211 */ /* 0x081fe400028f0eff */
[----:B------:R-:W5:Y:S01]  /*3dd80*/  LDL.LU R22, [R1+0xe8] ;  /* 0x0000e80001167983 */ /* 0x000f620000300800 */
[----:B------:R-:W-:Y:S02]  /*3dd90*/  STL [R1+0x27b8], R9 ;  /* 0x0027b80901007387 */ /* 0x000fe40000100800 */
[----:B------:R0:W-:Y:S01]  /*3dda0*/  STL [R1+0x2784], R10 ;  /* 0x0027840a01007387 */ /* 0x0001e20000100800 */
[----:B------:R-:W-:-:S02]  /*3ddb0*/  LEA.HI.X.SX32 R8, R8, R4, 0x1, P0 ;  /* 0x0000000408087211 */ /* 0x000fc400000f0eff */
[----:B0-----:R-:W-:Y:S02]  /*3ddc0*/  LEA.HI.X.SX32 R10, R23, R4, 0x1, P6 ;  /* 0x00000004170a7211 */ /* 0x001fe400030f0eff */
[----:B------:R-:W5:Y:S01]  /*3ddd0*/  LDL.LU R23, [R1+0xe4] ;  /* 0x0000e40001177983 */ /* 0x000f620000300800 */
[----:B------:R-:W-:-:S05]  /*3dde0*/  LEA R9, P5, R0, R15, 0x1 ;  /* 0x0000000f00097211 */ /* 0x000fca00078a08ff */
[----:B------:R0:W-:Y:S01]  /*3ddf0*/  STL [R1+0x27c0], R9 ;  /* 0x0027c00901007387 */ /* 0x0001e20000100800 */
[----:B------:R1:W-:Y:S01]  /*3de00*/  STL [R1+0x278c], R10 ;  /* 0x00278c0a01007387 */ /* 0x0003e20000100800 */
[----:B0-----:R-:W-:Y:S02]  /*3de10*/  LEA R9, P6, R2, R15, 0x1 ;  /* 0x0000000f02097211 */ /* 0x001fe400078c08ff */
[----:B-1----:R-:W5:Y:S04]  /*3de20*/  LDL.LU R10, [R1+0xe0] ;  /* 0x0000e000010a7983 */ /* 0x002f680000300800 */
[----:B------:R-:W-:Y:S01]  /*3de30*/  STL [R1+0x27c8], R9 ;  /* 0x0027c80901007387 */ /* 0x000fe20000100800 */
[----:B------:R0:W-:Y:S02]  /*3de40*/  STL [R1+0x2794], R8 ;  /* 0x0027940801007387 */ /* 0x0001e40000100800 */
[----:B0-----:R-:W-:-:S02]  /*3de50*/  LEA.HI.X.SX32 R8, R24, R4, 0x1, P1 ;  /* 0x0000000418087211 */ /* 0x001fc400008f0eff */
[----:B------:R-:W-:Y:S02]  /*3de60*/  LEA.HI.X.SX32 R2, R2, R4, 0x1, P6 ;  /* 0x0000000402027211 */ /* 0x000fe400030f0eff */
[----:B--2---:R-:W-:-:S05]  /*3de70*/  LEA R12, P0, R3, R15, 0x1 ;  /* 0x0000000f030c7211 */ /* 0x004fca00078008ff */
[----:B------:R-:W-:Y:S01]  /*3de80*/  STL [R1+0x27d0], R12 ;  /* 0x0027d00c01007387 */ /* 0x000fe20000100800 */
[----:B------:R-:W2:Y:S01]  /*3de90*/  LDL.LU R24, [R1+0xdc] ;  /* 0x0000dc0001187983 */ /* 0x000ea20000300800 */
[----:B----4-:R-:W-:Y:S02]  /*3dea0*/  LEA R9, P1, R18, R15, 0x1 ;  /* 0x0000000f12097211 */ /* 0x010fe400078208ff */
[----:B------:R0:W-:Y:S04]  /*3deb0*/  STL [R1+0x279c], R8 ;  /* 0x00279c0801007387 */ /* 0x0001e80000100800 */
[----:B------:R1:W-:Y:S01]  /*3dec0*/  STL [R1+0x27d8], R9 ;  /* 0x0027d80901007387 */ /* 0x0003e20000100800 */
[----:B0-----:R-:W-:-:S03]  /*3ded0*/  LEA.HI.X.SX32 R8, R25, R4, 0x1, P2 ;  /* 0x0000000419087211 */ /* 0x001fc600010f0eff */
[----:B------:R-:W4:Y:S01]  /*3dee0*/  LDL.LU R25, [R1+0xd8] ;  /* 0x0000d80001197983 */ /* 0x000f220000300800 */
[----:B-1----:R-:W-:-:S03]  /*3def0*/  LEA R9, P2, R29, R15, 0x1 ;  /* 0x0000000f1d097211 */ /* 0x002fc600078408ff */
[----:B------:R0:W-:Y:S04]  /*3df00*/  STL [R1+0x27a4], R8 ;  /* 0x0027a40801007387 */ /* 0x0001e80000100800 */
[----:B------:R1:W-:Y:S01]  /*3df10*/  STL [R1+0x27e0], R9 ;  /* 0x0027e00901007387 */ /* 0x0003e20000100800 */
[----:B0-----:R-:W-:-:S03]  /*3df20*/  LEA.HI.X.SX32 R8, R26, R4, 0x1, P3 ;  /* 0x000000041a087211 */ /* 0x001fc600018f0eff */
[----:B-1----:R-:W4:Y:S02]  /*3df30*/  LDL.LU R9, [R1+0xd4] ;  /* 0x0000d40001097983 */ /* 0x002f240000300800 */
[----:B------:R0:W-:Y:S01]  /*3df40*/  STL [R1+0x27ac], R8 ;  /* 0x0027ac0801007387 */ /* 0x0001e20000100800 */
[----:B---3--:R-:W-:Y:S02]  /*3df50*/  LEA R12, P3, R7, R15, 0x1 ;  /* 0x0000000f070c7211 */ /* 0x008fe400078608ff */
[----:B0-----:R-:W-:-:S03]  /*3df60*/  LEA.HI.X.SX32 R8, R27, R4, 0x1, P4 ;  /* 0x000000041b087211 */ /* 0x001fc600020f0eff */
[----:B------:R5:W-:Y:S01]  /*3df70*/  STL [R1+0x27e8], R12 ;  /* 0x0027e80c01007387 */ /* 0x000be20000100800 */
[----:B------:R-:W3:Y:S03]  /*3df80*/  LDL.LU R26, [R1+0xd0] ;  /* 0x0000d000011a7983 */ /* 0x000ee60000300800 */
[----:B------:R0:W-:Y:S01]  /*3df90*/  STL [R1+0x27b4], R8 ;  /* 0x0027b40801007387 */ /* 0x0001e20000100800 */
[----:B-----5:R-:W-:-:S05]  /*3dfa0*/  LEA R12, P4, R6, R15, 0x1 ;  /* 0x0000000f060c7211 */ /* 0x020fca00078808ff */
[----:B------:R-:W-:Y:S01]  /*3dfb0*/  STL [R1+0x27f0], R12 ;  /* 0x0027f00c01007387 */ /* 0x000fe20000100800 */
[----:B------:R-:W5:Y:S01]  /*3dfc0*/  LDL.LU R27, [R1+0xcc] ;  /* 0x0000cc00011b7983 */ /* 0x000f620000300800 */
[----:B0-----:R-:W-:-:S05]  /*3dfd0*/  LEA.HI.X.SX32 R8, R0, R4, 0x1, P5 ;  /* 0x0000000400087211 */ /* 0x001fca00028f0eff */
[----:B------:R-:W-:Y:S01]  /*3dfe0*/  STL [R1+0x27bc], R8 ;  /* 0x0027bc0801007387 */ /* 0x000fe20000100800 */
[----:B------:R-:W-:-:S05]  /*3dff0*/  LEA R0, P5, R5, R15, 0x1 ;  /* 0x0000000f05007211 */ /* 0x000fca00078a08ff */
[----:B------:R0:W-:Y:S04]  /*3e000*/  STL [R1+0x27f8], R0 ;  /* 0x0027f80001007387 */ /* 0x0001e80000100800 */
[----:B0-----:R-:W5:Y:S01]  /*3e010*/  LDL.LU R0, [R1+0xc8] ;  /* 0x0000c80001007983 */ /* 0x001f620000300800 */
[-C--:B------:R-:W-:Y:S02]  /*3e020*/  LEA R8, P6, R28, R15.reuse, 0x1 ;  /* 0x0000000f1c087211 */ /* 0x080fe400078c08ff */
[----:B------:R-:W-:Y:S01]  /*3e030*/  LEA.HI.X.SX32 R3, R3, R4, 0x1, P0 ;  /* 0x0000000403037211 */ /* 0x000fe200000f0eff */
[----:B------:R0:W-:Y:S02]  /*3e040*/  STL [R1+0x27c4], R2 ;  /* 0x0027c40201007387 */ /* 0x0001e40000100800 */
[----:B0-----:R-:W5:Y:S01]  /*3e050*/  LDL.LU R2, [R1+0xc4] ;  /* 0x0000c40001027983 */ /* 0x001f620000300800 */
[----:B------:R-:W-:Y:S02]  /*3e060*/  STL [R1+0x2800], R8 ;  /* 0x0028000801007387 */ /* 0x000fe40000100800 */
[----:B------:R0:W-:Y:S02]  /*3e070*/  STL [R1+0x27cc], R3 ;  /* 0x0027cc0301007387 */ /* 0x0001e40000100800 */
[----:B0-----:R-:W5:Y:S01]  /*3e080*/  LDL.LU R3, [R1+0xc0] ;  /* 0x0000c00001037983 */ /* 0x001f620000300800 */
[----:B------:R-:W-:-:S02]  /*3e090*/  LEA R8, P0, R11, R15, 0x1 ;  /* 0x0000000f0b087211 */ /* 0x000fc400078008ff */
[----:B------:R-:W-:-:S03]  /*3e0a0*/  LEA.HI.X.SX32 R12, R18, R4, 0x1, P1 ;  /* 0x00000004120c7211 */ /* 0x000fc600008f0eff */
[----:B------:R0:W-:Y:S02]  /*3e0b0*/  STL [R1+0x2808], R8 ;  /* 0x0028080801007387 */ /* 0x0001e40000100800 */
[----:B------:R1:W-:Y:S02]  /*3e0c0*/  STL [R1+0x27d4], R12 ;  /* 0x0027d40c01007387 */ /* 0x0003e40000100800 */
[----:B------:R-:W5:Y:S01]  /*3e0d0*/  LDL.LU R18, [R1+0xbc] ;  /* 0x0000bc0001127983 */ /* 0x000f620000300800 */
[----:B0-----:R-:W-:Y:S02]  /*3e0e0*/  LEA R8, P1, R22, R15, 0x1 ;  /* 0x0000000f16087211 */ /* 0x001fe400078208ff */
[----:B-1----:R-:W-:-:S03]  /*3e0f0*/  LEA.HI.X.SX32 R12, R29, R4, 0x1, P2 ;  /* 0x000000041d0c7211 */ /* 0x002fc600010f0eff */
[----:B------:R0:W-:Y:S01]  /*3e100*/  STL [R1+0x2810], R8 ;  /* 0x0028100801007387 */ /* 0x0001e20000100800 */
[----:B------:R-:W5:Y:S02]  /*3e110*/  LDL.LU R29, [R1+0xb8] ;  /* 0x0000b800011d7983 */ /* 0x000f640000300800 */
[----:B------:R1:W-:Y:S01]  /*3e120*/  STL [R1+0x27dc], R12 ;  /* 0x0027dc0c01007387 */ /* 0x0003e20000100800 */
[----:B0-----:R-:W-:Y:S02]  /*3e130*/  LEA R8, P2, R23, R15, 0x1 ;  /* 0x0000000f17087211 */ /* 0x001fe400078408ff */
[----:B-1----:R-:W-:-:S03]  /*3e140*/  LEA.HI.X.SX32 R12, R7, R4, 0x1, P3 ;  /* 0x00000004070c7211 */ /* 0x002fc600018f0eff */
[----:B------:R0:W-:Y:S01]  /*3e150*/  STL [R1+0x2818], R8 ;  /* 0x0028180801007387 */ /* 0x0001e20000100800 */
[-C--:B------:R-:W-:Y:S02]  /*3e160*/  LEA.HI.X.SX32 R6, R6, R4.reuse, 0x1, P4 ;  /* 0x0000000406067211 */ /* 0x080fe400020f0eff */
[----:B------:R-:W-:Y:S01]  /*3e170*/  LEA.HI.X.SX32 R5, R5, R4, 0x1, P5 ;  /* 0x0000000405057211 */ /* 0x000fe200028f0eff */
[----:B0-----:R-:W5:Y:S01]  /*3e180*/  LDL.LU R8, [R1+0xb4] ;  /* 0x0000b40001087983 */ /* 0x001f620000300800 */
[----:B------:R-:W-:Y:S01]  /*3e190*/  STL [R1+0x27e4], R12 ;  /* 0x0027e40c01007387 */ /* 0x000fe20000100800 */
[----:B------:R-:W-:-:S05]  /*3e1a0*/  LEA R7, P3, R10, R15, 0x1 ;  /* 0x0000000f0a077211 */ /* 0x000fca00078608ff */
[----:B------:R0:W-:Y:S04]  /*3e1b0*/  STL [R1+0x2820], R7 ;  /* 0x0028200701007387 */ /* 0x0001e80000100800 */
[----:B0-----:R-:W5:Y:S01]  /*3e1c0*/  LDL.LU R7, [R1+0xb0] ;  /* 0x0000b00001077983 */ /* 0x001f620000300800 */
[----:B------:R0:W-:Y:S01]  /*3e1d0*/  STL [R1+0x27ec], R6 ;  /* 0x0027ec0601007387 */ /* 0x0001e20000100800 */
[----:B------:R-:W-:Y:S02]  /*3e1e0*/  LEA.HI.X.SX32 R13, R28, R4, 0x1, P6 ;  /* 0x000000041c0d7211 */ /* 0x000fe400030f0eff */
[----:B0-----:R-:W5:Y:S01]  /*3e1f0*/  LDL.LU R6, [R1+0xac] ;  /* 0x0000ac0001067983 */ /* 0x001f620000300800 */
[----:B--2---:R-:W-:-:S05]  /*3e200*/  LEA R12, P4, R24, R15, 0x1 ;  /* 0x0000000f180c7211 */ /* 0x004fca00078808ff */
[----:B------:R4:W-:Y:S01]  /*3e210*/  STL [R1+0x2828], R12 ;  /* 0x0028280c01007387 */ /* 0x0009e20000100800 */
[----:B------:R0:W-:Y:S01]  /*3e220*/  STL [R1+0x27f4], R5 ;  /* 0x0027f40501007387 */ /* 0x0001e20000100800 */
[----:B----4-:R-:W-:Y:S02]  /*3e230*/  LEA R12, P5, R25, R15, 0x1 ;  /* 0x0000000f190c7211 */ /* 0x010fe400078a08ff */
[----:B0-----:R-:W2:Y:S04]  /*3e240*/  LDL.LU R5, [R1+0xa8] ;  /* 0x0000a80001057983 */ /* 0x001ea80000300800 */
[----:B------:R-:W-:Y:S01]  /*3e250*/  STL [R1+0x2830], R12 ;  /* 0x0028300c01007387 */ /* 0x000fe20000100800 */
[----:B------:R0:W-:Y:S02]  /*3e260*/  STL [R1+0x27fc], R13 ;  /* 0x0027fc0d01007387 */ /* 0x0001e40000100800 */
[----:B------:R-:W4:Y:S01]  /*3e270*/  LDL.LU R28, [R1+0xa4] ;  /* 0x0000a400011c7983 */ /* 0x000f220000300800 */
[----:B0-----:R-:W-:-:S02]  /*3e280*/  LEA.HI.X.SX32 R13, R11, R4, 0x1, P0 ;  /* 0x000000040b0d7211 */ /* 0x001fc400000f0eff */
[----:B------:R-:W-:Y:S01]  /*3e290*/  LEA R12, P6, R9, R15, 0x1 ;  /* 0x0000000f090c7211 */ /* 0x000fe200078c08ff */
[----:B------:R-:W-:-:S04]  /*3e2a0*/  LEA.HI.X.SX32 R11, R22, R4, 0x1, P1 ;  /* 0x00000004160b7211 */ /* 0x000fc800008f0eff */
[----:B------:R3:W-:Y:S01]  /*3e2b0*/  STL [R1+0x2838], R12 ;  /* 0x0028380c01007387 */ /* 0x0007e20000100800 */
[----:B------:R5:W-:Y:S02]  /*3e2c0*/  STL [R1+0x2804], R13 ;  /* 0x0028040d01007387 */ /* 0x000be40000100800 */
[----:B------:R-:W4:Y:S01]  /*3e2d0*/  LDL.LU R22, [R1+0xa0] ;  /* 0x0000a00001167983 */ /* 0x000f220000300800 */
[----:B---3--:R-:W-:-:S05]  /*3e2e0*/  LEA R12, P0, R26, R15, 0x1 ;  /* 0x0000000f1a0c7211 */ /* 0x008fca00078008ff */
[----:B------:R0:W-:Y:S01]  /*3e2f0*/  STL [R1+0x2840], R12 ;  /* 0x0028400c01007387 */ /* 0x0001e20000100800 */
[----:B------:R-:W-:Y:S01]  /*3e300*/  STL [R1+0x280c], R11 ;  /* 0x00280c0b01007387 */ /* 0x000fe20000100800 */
[----:B-----5:R-:W-:Y:S02]  /*3e310*/  LEA R13, P1, R27, R15, 0x1 ;  /* 0x0000000f1b0d7211 */ /* 0x020fe400078208ff */
[----:B0-----:R-:W-:-:S03]  /*3e320*/  LEA.HI.X.SX32 R12, R23, R4, 0x1, P2 ;  /* 0x00000004170c7211 */ /* 0x001fc600010f0eff */
[----:B------:R-:W-:Y:S01]  /*3e330*/  STL [R1+0x2848], R13 ;  /* 0x0028480d01007387 */ /* 0x000fe20000100800 */
[----:B------:R-:W3:Y:S02]  /*3e340*/  LDL.LU R23, [R1+0x9c] ;  /* 0x00009c0001177983 */ /* 0x000ee40000300800 */
[----:B------:R0:W-:Y:S02]  /*3e350*/  STL [R1+0x2814], R12 ;  /* 0x0028140c01007387 */ /* 0x0001e40000100800 */
[-C--:B0-----:R-:W-:Y:S01]  /*3e360*/  LEA.HI.X.SX32 R12, R10, R4.reuse, 0x1, P3 ;  /* 0x000000040a0c7211 */ /* 0x081fe200018f0eff */
[----:B------:R-:W-:Y:S01]  /*3e370*/  LEA.HI.X.SX32 R10, R24, R4, 0x1, P4 ;  /* 0x00000004180a7211 */ /* 0x000fe200020f0eff */
[----:B------:R-:W-:-:S05]  /*3e380*/  LEA R11, P2, R0, R15, 0x1 ;  /* 0x0000000f000b7211 */ /* 0x000fca00078408ff */
[----:B------:R0:W-:Y:S01]  /*3e390*/  STL [R1+0x2850], R11 ;  /* 0x0028500b01007387 */ /* 0x0001e20000100800 */
[----:B------:R1:W-:Y:S02]  /*3e3a0*/  STL [R1+0x281c], R12 ;  /* 0x00281c0c01007387 */ /* 0x0003e40000100800 */
[----:B------:R-:W5:Y:S01]  /*3e3b0*/  LDL.LU R24, [R1+0x98] ;  /* 0x0000980001187983 */ /* 0x000f620000300800 */
[----:B0-----:R-:W-:-:S05]  /*3e3c0*/  LEA R11, P3, R2, R15, 0x1 ;  /* 0x0000000f020b7211 */ /* 0x001fca00078608ff */
[----:B------:R0:W-:Y:S01]  /*3e3d0*/  STL [R1+0x2858], R11 ;  /* 0x0028580b01007387 */ /* 0x0001e20000100800 */
[----:B------:R0:W-:Y:S01]  /*3e3e0*/  STL [R1+0x2824], R10 ;  /* 0x0028240a01007387 */ /* 0x0001e20000100800 */
[----:B-1----:R-:W-:Y:S02]  /*3e3f0*/  LEA R12, P4, R3, R15, 0x1 ;  /* 0x0000000f030c7211 */ /* 0x002fe400078808ff */
[----:B0-----:R-:W-:-:S03]  /*3e400*/  LEA.HI.X.SX32 R11, R25, R4, 0x1, P5 ;  /* 0x00000004190b7211 */ /* 0x001fc600028f0eff */
[----:B------:R-:W-:Y:S01]  /*3e410*/  STL [R1+0x2860], R12 ;  /* 0x0028600c01007387 */ /* 0x000fe20000100800 */
[----:B------:R-:W5:Y:S01]  /*3e420*/  LDL.LU R25, [R1+0x94] ;  /* 0x0000940001197983 */ /* 0x000f620000300800 */
[-C--:B------:R-:W-:Y:S02]  /*3e430*/  LEA R10, P5, R18, R15.reuse, 0x1 ;  /* 0x0000000f120a7211 */ /* 0x080fe400078a08ff */
[----:B------:R0:W-:Y:S03]  /*3e440*/  STL [R1+0x282c], R11 ;  /* 0x00282c0b01007387 */ /* 0x0001e60000100800 */
[----:B------:R1:W-:Y:S01]  /*3e450*/  STL [R1+0x2868], R10 ;  /* 0x0028680a01007387 */ /* 0x0003e20000100800 */
[-C--:B0-----:R-:W-:Y:S01]  /*3e460*/  LEA.HI.X.SX32 R11, R9, R4.reuse, 0x1, P6 ;  /* 0x00000004090b7211 */ /* 0x081fe200030f0eff */
[----:B------:R-:W-:Y:S01]  /*3e470*/  LEA.HI.X.SX32 R9, R26, R4, 0x1, P0 ;  /* 0x000000041a097211 */ /* 0x000fe200000f0eff */
[----:B-1----:R-:W-:-:S03]  /*3e480*/  LEA R10, P6, R29, R15, 0x1 ;  /* 0x0000000f1d0a7211 */ /* 0x002fc600078c08ff */
[----:B------:R-:W-:Y:S01]  /*3e490*/  STL [R1+0x2834], R11 ;  /* 0x0028340b01007387 */ /* 0x000fe20000100800 */
[----:B------:R-:W5:Y:S02]  /*3e4a0*/  LDL.LU R26, [R1+0x90] ;  /* 0x00009000011a7983 */ /* 0x000f640000300800 */
[----:B------:R0:W-:Y:S02]  /*3e4b0*/  STL [R1+0x2870], R10 ;  /* 0x0028700a01007387 */ /* 0x0001e40000100800 */
[----:B------:R1:W-:Y:S01]  /*3e4c0*/  STL [R1+0x283c], R9 ;  /* 0x00283c0901007387 */ /* 0x0003e20000100800 */
[-C--:B------:R-:W-:Y:S02]  /*3e4d0*/  LEA.HI.X.SX32 R0, R0, R4.reuse, 0x1, P2 ;  /* 0x0000000400007211 */ /* 0x080fe400010f0eff */
[----:B0-----:R-:W-:Y:S02]  /*3e4e0*/  LEA.HI.X.SX32 R10, R27, R4, 0x1, P1 ;  /* 0x000000041b0a7211 */ /* 0x001fe400008f0eff */
[----:B------:R-:W-:-:S05]  /*3e4f0*/  LEA R11, P0, R8, R15, 0x1 ;  /* 0x0000000f080b7211 */ /* 0x000fca00078008ff */
[----:B------:R-:W-:Y:S01]  /*3e500*/  STL [R1+0x2878], R11 ;  /* 0x0028780b01007387 */ /* 0x000fe20000100800 */
[----:B------:R-:W5:Y:S02]  /*3e510*/  LDL.LU R27, [R1+0x8c] ;  /* 0x00008c00011b7983 */ /* 0x000f640000300800 */
[----:B------:R0:W-:Y:S01]  /*3e520*/  STL [R1+0x2844], R10 ;  /* 0x0028440a01007387 */ /* 0x0001e20000100800 */
[----:B-1----:R-:W-:-:S05]  /*3e530*/  LEA R9, P1, R7, R15, 0x1 ;  /* 0x0000000f07097211 */ /* 0x002fca00078208ff */
[----:B------:R1:W-:Y:S01]  /*3e540*/  STL [R1+0x2880], R9 ;  /* 0x0028800901007387 */ /* 0x0003e20000100800 */
[----:B------:R1:W-:Y:S01]  /*3e550*/  STL [R1+0x284c], R0 ;  /* 0x00284c0001007387 */ /* 0x0003e20000100800 */
[----:B0-----:R-:W-:Y:S02]  /*3e560*/  LEA R10, P2, R6, R15, 0x1 ;  /* 0x0000000f060a7211 */ /* 0x001fe400078408ff */
[-C--:B-1----:R-:W-:Y:S01]  /*3e570*/  LEA.HI.X.SX32 R9, R2, R4.reuse, 0x1, P3 ;  /* 0x0000000402097211 */ /* 0x082fe200018f0eff */
[----:B------:R-:W5:Y:S02]  /*3e580*/  LDL.LU R0, [R1+0x88] ;  /* 0x0000880001007983 */ /* 0x000f640000300800 */
[----:B------:R-:W-:Y:S02]  /*3e590*/  STL [R1+0x2888], R10 ;  /* 0x0028880a01007387 */ /* 0x000fe40000100800 */
[----:B------:R0:W-:Y:S02]  /*3e5a0*/  STL [R1+0x2854], R9 ;  /* 0x0028540901007387 */ /* 0x0001e40000100800 */
[----:B0-----:R-:W-:-:S02]  /*3e5b0*/  LEA.HI.X.SX32 R9, R3, R4, 0x1, P4 ;  /* 0x0000000403097211 */ /* 0x001fc400020f0eff */
[----:B------:R-:W-:Y:S02]  /*3e5c0*/  LEA.HI.X.SX32 R7, R7, R4, 0x1, P1 ;  /* 0x0000000407077211 */ /* 0x000fe400008f0eff */
[----:B--2---:R-:W-:-:S05]  /*3e5d0*/  LEA R2, P3, R5, R15, 0x1 ;  /* 0x0000000f05027211 */ /* 0x004fca00078608ff */
[----:B------:R0:W-:Y:S01]  /*3e5e0*/  STL [R1+0x2890], R2 ;  /* 0x0028900201007387 */ /* 0x0001e20000100800 */
[----:B----4-:R-:W-:-:S03]  /*3e5f0*/  LEA R3, P4, R28, R15, 0x1 ;  /* 0x0000000f1c037211 */ /* 0x010fc600078808ff */
[----:B0-----:R-:W2:Y:S01]  /*3e600*/  LDL.LU R2, [R1+0x84] ;  /* 0x0000840001027983 */ /* 0x001ea20000300800 */
[----:B------:R-:W-:Y:S02]  /*3e610*/  STL [R1+0x285c], R9 ;  /* 0x00285c0901007387 */ /* 0x000fe40000100800 */
[----:B------:R0:W-:Y:S02]  /*3e620*/  STL [R1+0x2898], R3 ;  /* 0x0028980301007387 */ /* 0x0001e40000100800 */
[----:B0-----:R-:W4:Y:S01]  /*3e630*/  LDL.LU R3, [R1+0x80] ;  /* 0x0000800001037983 */ /* 0x001f220000300800 */
[----:B------:R-:W-:Y:S01]  /*3e640*/  LEA.HI.X.SX32 R9, R18, R4, 0x1, P5 ;  /* 0x0000000412097211 */ /* 0x000fe200028f0eff */
[----:B------:R-:W-:-:S04]  /*3e650*/  LEA R10, P5, R22, R15, 0x1 ;  /* 0x0000000f160a7211 */ /* 0x000fc800078a08ff */
[----:B------:R0:W-:Y:S01]  /*3e660*/  STL [R1+0x2864], R9 ;  /* 0x0028640901007387 */ /* 0x0001e20000100800 */
[----:B------:R-:W4:Y:S02]  /*3e670*/  LDL.LU R18, [R1+0x7c] ;  /* 0x00007c0001127983 */ /* 0x000f240000300800 */
[----:B------:R3:W-:Y:S01]  /*3e680*/  STL [R1+0x28a0], R10 ;  /* 0x0028a00a01007387 */ /* 0x0007e20000100800 */
[----:B0-----:R-:W-:Y:S02]  /*3e690*/  LEA.HI.X.SX32 R9, R29, R4, 0x1, P6 ;  /* 0x000000041d097211 */ /* 0x001fe400030f0eff */
[----:B------:R-:W4:Y:S03]  /*3e6a0*/  LDL.LU R29, [R1+0x78] ;  /* 0x00007800011d7983 */ /* 0x000f260000300800 */
[----:B------:R0:W-:Y:S02]  /*3e6b0*/  STL [R1+0x286c], R9 ;  /* 0x00286c0901007387 */ /* 0x0001e40000100800 */
[----:B------:R-:W4:Y:S01]  /*3e6c0*/  LDL.LU R17, [R1+0x74] ;  /* 0x0000740001117983 */ /* 0x000f220000300800 */
[----:B---3--:R-:W-:-:S05]  /*3e6d0*/  LEA R10, P6, R23, R15, 0x1 ;  /* 0x0000000f170a7211 */ /* 0x008fca00078c08ff */
[----:B------:R-:W-:Y:S01]  /*3e6e0*/  STL [R1+0x28a8], R10 ;  /* 0x0028a80a01007387 */ /* 0x000fe20000100800 */
[----:B------:R-:W3:Y:S01]  /*3e6f0*/  LDL.LU R14, [R1+0x70] ;  /* 0x00007000010e7983 */ /* 0x000ee20000300800 */
[----:B0-----:R-:W-:-:S05]  /*3e700*/  LEA.HI.X.SX32 R9, R8, R4, 0x1, P0 ;  /* 0x0000000408097211 */ /* 0x001fca00000f0eff */
[----:B------:R-:W-:Y:S01]  /*3e710*/  STL [R1+0x2874], R9 ;  /* 0x0028740901007387 */ /* 0x000fe20000100800 */
[----:B------:R-:W3:Y:S01]  /*3e720*/  LDL.LU R13, [R1+0x6c] ;  /* 0x00006c00010d7983 */ /* 0x000ee20000300800 */
[----:B-----5:R-:W-:-:S05]  /*3e730*/  LEA R8, P0, R24, R15, 0x1 ;  /* 0x0000000f18087211 */ /* 0x020fca00078008ff */
[----:B------:R-:W-:Y:S01]  /*3e740*/  STL [R1+0x28b0], R8 ;  /* 0x0028b00801007387 */ /* 0x000fe20000100800 */
[----:B------:R-:W5:Y:S02]  /*3e750*/  LDL.LU R12, [R1+0x68] ;  /* 0x00006800010c7983 */ /* 0x000f640000300800 */
[----:B------:R0:W-:Y:S02]  /*3e760*/  STL [R1+0x287c], R7 ;  /* 0x00287c0701007387 */ /* 0x0001e40000100800 */
[----:B------:R-:W3:Y:S01]  /*3e770*/  LDL.LU R11, [R1+0x64] ;  /* 0x00006400010b7983 */ /* 0x000ee20000300800 */
[----:B0-----:R-:W-:Y:S02]  /*3e780*/  LEA.HI.X.SX32 R7, R6, R4, 0x1, P2 ;  /* 0x0000000406077211 */ /* 0x001fe400010f0eff */
[----:B------:R-:W-:-:S05]  /*3e790*/  LEA R8, P1, R25, R15, 0x1 ;  /* 0x0000000f19087211 */ /* 0x000fca00078208ff */
[----:B------:R0:W-:Y:S01]  /*3e7a0*/  STL [R1+0x28b8], R8 ;  /* 0x0028b80801007387 */ /* 0x0001e20000100800 */
[----:B------:R-:W3:Y:S02]  /*3e7b0*/  LDL.LU R10, [R1+0x54] ;  /* 0x00005400010a7983 */ /* 0x000ee40000300800 */
[----:B------:R1:W-:Y:S02]  /*3e7c0*/  STL [R1+0x2884], R7 ;  /* 0x0028840701007387 */ /* 0x0003e40000100800 */
[----:B------:R-:W3:Y:S01]  /*3e7d0*/  LDL.LU R9, [R1+0x4c] ;  /* 0x00004c0001097983 */ /* 0x000ee20000300800 */
[----:B------:R-:W-:Y:S02]  /*3e7e0*/  LEA.HI.X.SX32 R5, R5, R4, 0x1, P3 ;  /* 0x0000000405057211 */ /* 0x000fe400018f0eff */
[----:B------:R-:W-:-:S05]  /*3e7f0*/  LEA R6, P2, R26, R15, 0x1 ;  /* 0x0000000f1a067211 */ /* 0x000fca00078408ff */
[----:B------:R-:W-:Y:S01]  /*3e800*/  STL [R1+0x28c0], R6 ;  /* 0x0028c00601007387 */ /* 0x000fe20000100800 */
[----:B0-----:R-:W3:Y:S02]  /*3e810*/  LDL.LU R8, [R1+0x38] ;  /* 0x0000380001087983 */ /* 0x001ee40000300800 */
[----:B------:R0:W-:Y:S02]  /*3e820*/  STL [R1+0x288c], R5 ;  /* 0x00288c0501007387 */ /* 0x0001e40000100800 */
[----:B-1----:R-:W3:Y:S01]  /*3e830*/  LDL.LU R7, [R1+0x2c] ;  /* 0x00002c0001077983 */ /* 0x002ee20000300800 */
[-C--:B------:R-:W-:Y:S02]  /*3e840*/  LEA.HI.X.SX32 R22, R22, R4.reuse, 0x1, P5 ;  /* 0x0000000416167211 */ /* 0x080fe400028f0eff */
[----:B0-----:R-:W-:Y:S02]  /*3e850*/  LEA.HI.X.SX32 R5, R28, R4, 0x1, P4 ;  /* 0x000000041c057211 */ /* 0x001fe400020f0eff */
[----:B------:R-:W-:-:S05]  /*3e860*/  LEA R6, P3, R27, R15, 0x1 ;  /* 0x0000000f1b067211 */ /* 0x000fca00078608ff */
[----:B------:R0:W-:Y:S01]  /*3e870*/  STL [R1+0x28c8], R6 ;  /* 0x0028c80601007387 */ /* 0x0001e20000100800 */
[----:B------:R-:W-:-:S03]  /*3e880*/  LEA.HI.X.SX32 R23, R23, R4, 0x1, P6 ;  /* 0x0000000417177211 */ /* 0x000fc600030f0eff */
[----:B0-----:R-:W5:Y:S01]  /*3e890*/  LDL.LU R6, [R1+0x1c] ;  /* 0x00001c0001067983 */ /* 0x001f620000300800 */
[----:B------:R0:W-:Y:S03]  /*3e8a0*/  STL [R1+0x2894], R5 ;  /* 0x0028940501007387 */ /* 0x0001e60000100800 */
[----:B0-----:R-:W5:Y:S01]  /*3e8b0*/  LDL.LU R5, [R1+0x14] ;  /* 0x0000140001057983 */ /* 0x001f620000300800 */
[----:B------:R-:W-:-:S05]  /*3e8c0*/  LEA R28, P4, R0, R15, 0x1 ;  /* 0x0000000f001c7211 */ /* 0x000fca00078808ff */
[----:B------:R0:W-:Y:S04]  /*3e8d0*/  STL [R1+0x28d0], R28 ;  /* 0x0028d01c01007387 */ /* 0x0001e80000100800 */
[----:B0-----:R-:W5:Y:S01]  /*3e8e0*/  LDL.LU R28, [R1+0x4] ;  /* 0x00000400011c7983 */ /* 0x001f620000300800 */
[----:B------:R2:W-:Y:S01]  /*3e8f0*/  STL [R1+0x289c], R22 ;  /* 0x00289c1601007387 */ /* 0x0005e20000100800 */
[-C--:B------:R-:W-:Y:S02]  /*3e900*/  LEA.HI.X.SX32 R24, R24, R4.reuse, 0x1, P0 ;  /* 0x0000000418187211 */ /* 0x080fe400000f0eff */
[-C--:B------:R-:W-:Y:S02]  /*3e910*/  LEA.HI.X.SX32 R25, R25, R4.reuse, 0x1, P1 ;  /* 0x0000000419197211 */ /* 0x080fe400008f0eff */
[----:B------:R-:W-:-:S02]  /*3e920*/  LEA.HI.X.SX32 R26, R26, R4, 0x1, P2 ;  /* 0x000000041a1a7211 */ /* 0x000fc400010f0eff */
[-C--:B------:R-:W-:Y:S02]  /*3e930*/  LEA.HI.X.SX32 R27, R27, R4.reuse, 0x1, P3 ;  /* 0x000000041b1b7211 */ /* 0x080fe400018f0eff */
[----:B------:R-:W-:Y:S02]  /*3e940*/  LEA.HI.X.SX32 R0, R0, R4, 0x1, P4 ;  /* 0x0000000400007211 */ /* 0x000fe400020f0eff */
[----:B--2---:R-:W-:-:S05]  /*3e950*/  LEA R22, P5, R2, R15, 0x1 ;  /* 0x0000000f02167211 */ /* 0x004fca00078a08ff */
[----:B------:R0:W-:Y:S04]  /*3e960*/  STL [R1+0x28d8], R22 ;  /* 0x0028d81601007387 */ /* 0x0001e80000100800 */
[----:B0-----:R-:W2:Y:S01]  /*3e970*/  LDL.LU R22, [R1+0x32f4] ;  /* 0x0032f40001167983 */ /* 0x001ea20000300800 */
[----:B------:R4:W-:Y:S02]  /*3e980*/  STL [R1+0x28a4], R23 ;  /* 0x0028a41701007387 */ /* 0x0009e40000100800 */
[----:B----4-:R-:W-:-:S05]  /*3e990*/  LEA R23, P6, R3, R15, 0x1 ;  /* 0x0000000f03177211 */ /* 0x010fca00078c08ff */
[----:B------:R0:W-:Y:S04]  /*3e9a0*/  STL [R1+0x28e0], R23 ;  /* 0x0028e01701007387 */ /* 0x0001e80000100800 */
[----:B0-----:R-:W4:Y:S01]  /*3e9b0*/  LDL.LU R23, [R1+0x32f0] ;  /* 0x0032f00001177983 */ /* 0x001f220000300800 */
[----:B------:R0:W-:Y:S02]  /*3e9c0*/  STL [R1+0x28ac], R24 ;  /* 0x0028ac1801007387 */ /* 0x0001e40000100800 */
[----:B0-----:R-:W-:-:S05]  /*3e9d0*/  LEA R24, P0, R18, R15, 0x1 ;  /* 0x0000000f12187211 */ /* 0x001fca00078008ff */
[----:B------:R0:W-:Y:S04]  /*3e9e0*/  STL [R1+0x28e8], R24 ;  /* 0x0028e81801007387 */ /* 0x0001e80000100800 */
        /* <DEDUP_REMOVED lines=10> */
[----:B---3--:R-:W-:-:S05]  /*3ea90*/  LEA R27, P3, R14, R15, 0x1 ;  /* 0x0000000f0e1b7211 */ /* 0x008fca00078608ff */
[----:B------:R0:W-:Y:S01]  /*3eaa0*/  STL [R1+0x2900], R27 ;  /* 0x0029001b01007387 */ /* 0x0001e20000100800 */
[----:B------:R-:W-:-:S03]  /*3eab0*/  LEA.HI.X.SX32 R2, R2, R4, 0x1, P5 ;  /* 0x0000000402027211 */ /* 0x000fc600028f0eff */
[----:B0-----:R-:W3:Y:S01]  /*3eac0*/  LDL.LU R27, [R1+0x32e0] ;  /* 0x0032e000011b7983 */ /* 0x001ee20000300800 */
[----:B------:R0:W-:Y:S02]  /*3ead0*/  STL [R1+0x28cc], R0 ;  /* 0x0028cc0001007387 */ /* 0x0001e40000100800 */
[----:B0-----:R-:W-:-:S05]  /*3eae0*/  LEA R0, P4, R13, R15, 0x1 ;  /* 0x0000000f0d007211 */ /* 0x001fca00078808ff */
[----:B------:R0:W-:Y:S01]  /*3eaf0*/  STL [R1+0x2908], R0 ;  /* 0x0029080001007387 */ /* 0x0001e20000100800 */
[----:B------:R-:W-:-:S03]  /*3eb00*/  LEA.HI.X.SX32 R3, R3, R4, 0x1, P6 ;  /* 0x0000000403037211 */ /* 0x000fc600030f0eff */
[----:B0-----:R-:W2:Y:S01]  /*3eb10*/  LDL.LU R0, [R1+0x32dc] ;  /* 0x0032dc0001007983 */ /* 0x001ea20000300800 */
[----:B------:R5:W-:Y:S02]  /*3eb20*/  STL [R1+0x28d4], R2 ;  /* 0x0028d40201007387 */ /* 0x000be40000100800 */
[----:B-----5:R-:W-:-:S05]  /*3eb30*/  LEA R2, P5, R12, R15, 0x1 ;  /* 0x0000000f0c027211 */ /* 0x020fca00078a08ff */
        /* <DEDUP_REMOVED lines=11> */
[----:B0-----:R-:W3:Y:S01]  /*3ebf0*/  LDL.LU R18, [R1+0x32d0] ;  /* 0x0032d00001127983 */ /* 0x001ee20000300800 */
[----:B------:R0:W-:Y:S02]  /*3ec00*/  STL [R1+0x28ec], R29 ;  /* 0x0028ec1d01007387 */ /* 0x0001e40000100800 */
[----:B0-----:R-:W-:-:S05]  /*3ec10*/  LEA R29, P1, R9, R15, 0x1 ;  /* 0x0000000f091d7211 */ /* 0x001fca00078208ff */
[----:B------:R0:W-:Y:S04]  /*3ec20*/  STL [R1+0x2928], R29 ;  /* 0x0029281d01007387 */ /* 0x0001e80000100800 */
[----:B0-----:R-:W4:Y:S01]  /*3ec30*/  LDL.LU R29, [R1+0x32cc] ;  /* 0x0032cc00011d7983 */ /* 0x001f220000300800 */
[----:B------:R-:W-:-:S05]  /*3ec40*/  LEA.HI.X.SX32 R17, R17, R4, 0x1, P2 ;  /* 0x0000000411117211 */ /* 0x000fca00010f0eff */
[----:B------:R0:W-:Y:S01]  /*3ec50*/  STL [R1+0x28f4], R17 ;  /* 0x0028f41101007387 */ /* 0x0001e20000100800 */
[----:B------:R-:W-:Y:S02]  /*3ec60*/  LEA.HI.X.SX32 R13, R13, R4, 0x1, P4 ;  /* 0x000000040d0d7211 */ /* 0x000fe400020f0eff */
[----:B0-----:R-:W-:-:S05]  /*3ec70*/  LEA R17, P2, R8, R15, 0x1 ;  /* 0x0000000f08117211 */ /* 0x001fca00078408ff */
[----:B------:R0:W-:Y:S02]  /*3ec80*/  STL [R1+0x2930], R17 ;  /* 0x0029301101007387 */ /* 0x0001e40000100800 */
[----:B0-----:R-:W-:Y:S01]  /*3ec90*/  LEA.HI.X.SX32 R17, R14, R4, 0x1, P3 ;  /* 0x000000040e117211 */ /* 0x001fe200018f0eff */
[----:B------:R-:W-:-:S04]  /*3eca0*/  LEA R14, P3, R7, R15, 0x1 ;  /* 0x0000000f070e7211 */ /* 0x000fc800078608ff */
[----:B------:R0:W-:Y:S01]  /*3ecb0*/  STL [R1+0x28fc], R17 ;  /* 0x0028fc1101007387 */ /* 0x0001e20000100800 */
[----:B------:R1:W-:Y:S02]  /*3ecc0*/  STL [R1+0x2938], R14 ;  /* 0x0029380e01007387 */ /* 0x0003e40000100800 */
[----:B------:R1:W-:Y:S01]  /*3ecd0*/  STL [R1+0x2904], R13 ;  /* 0x0029040d01007387 */ /* 0x0003e20000100800 */
[-C--:B------:R-:W-:Y:S02]  /*3ece0*/  LEA.HI.X.SX32 R10, R10, R4.reuse, 0x1, P0 ;  /* 0x000000040a0a7211 */ /* 0x080fe400000f0eff */
[-C--:B0-----:R-:W-:Y:S02]  /*3ecf0*/  LEA R17, P4, R6, R15.reuse, 0x1 ;  /* 0x0000000f06117211 */ /* 0x081fe400078808ff */
[-C--:B-1----:R-:W-:Y:S01]  /*3ed00*/  LEA.HI.X.SX32 R14, R12, R4.reuse, 0x1, P5 ;  /* 0x000000040c0e7211 */ /* 0x082fe200028f0eff */
[-C--:B------:R-:W-:Y:S01]  /*3ed10*/  LEA R13, P5, R5, R15.reuse, 0x1 ;  /* 0x0000000f050d7211 */ /* 0x080fe200078a08ff */
[-C--:B------:R-:W-:Y:S01]  /*3ed20*/  LEA.HI.X.SX32 R12, R11, R4.reuse, 0x1, P6 ;  /* 0x000000040b0c7211 */ /* 0x080fe200030f0eff */
[-C--:B------:R-:W-:Y:S01]  /*3ed30*/  LEA R11, P6, R28, R15.reuse, 0x1 ;  /* 0x0000000f1c0b7211 */ /* 0x080fe200078c08ff */
[----:B------:R-:W-:Y:S01]  /*3ed40*/  STL [R1+0x2940], R17 ;  /* 0x0029401101007387 */ /* 0x000fe20000100800 */
[----:B------:R-:W-:Y:S02]  /*3ed50*/  STL [R1+0x290c], R14 ;  /* 0x00290c0e01007387 */ /* 0x000fe40000100800 */
[----:B------:R-:W-:Y:S02]  /*3ed60*/  STL [R1+0x2948], R13 ;  /* 0x0029480d01007387 */ /* 0x000fe40000100800 */
[----:B------:R-:W-:Y:S01]  /*3ed70*/  STL [R1+0x2914], R12 ;  /* 0x0029140c01007387 */ /* 0x000fe20000100800 */
[----:B------:R0:W-:Y:S01]  /*3ed80*/  STL [R1+0x2950], R11 ;  /* 0x0029500b01007387 */ /* 0x0001e20000100800 */
[----:B------:R3:W-:Y:S01]  /*3ed90*/  STL [R1+0x291c], R10 ;  /* 0x00291c0a01007387 */ /* 0x0007e20000100800 */
[-C--:B0-----:R-:W-:Y:S01]  /*3eda0*/  LEA.HI.X.SX32 R11, R9, R4.reuse, 0x1, P1 ;  /* 0x00000004090b7211 */ /* 0x081fe200008f0eff */
[----:B------:R-:W-:Y:S01]  /*3edb0*/  LEA.HI.X.SX32 R9, R8, R4, 0x1, P2 ;  /* 0x0000000408097211 */ /* 0x000fe200010f0eff */
[----:B--2---:R-:W-:-:S02]  /*3edc0*/  LEA R8, P2, R3, R15, 0x1 ;  /* 0x0000000f03087211 */ /* 0x004fc400078408ff */
[-C--:B---3--:R-:W-:Y:S02]  /*3edd0*/  LEA R10, P1, R18, R15.reuse, 0x1 ;  /* 0x0000000f120a7211 */ /* 0x088fe400078208ff */
[----:B----4-:R-:W-:-:S05]  /*3ede0*/  LEA R12, P0, R29, R15, 0x1 ;  /* 0x0000000f1d0c7211 */ /* 0x010fca00078008ff */
[----:B------:R-:W-:Y:S01]  /*3edf0*/  STL [R1+0x2958], R12 ;  /* 0x0029580c01007387 */ /* 0x000fe20000100800 */
[----:B------:R-:W-:Y:S02]  /*3ee00*/  STL [R1+0x2924], R11 ;  /* 0x0029240b01007387 */ /* 0x000fe40000100800 */
[----:B------:R0:W-:Y:S02]  /*3ee10*/  STL [R1+0x2960], R10 ;  /* 0x0029600a01007387 */ /* 0x0001e40000100800 */
[----:B0-----:R-:W2:Y:S01]  /*3ee20*/  LDL.64 R10, [R1+0x11d0] ;  /* 0x0011d000010a7983 */ /* 0x001ea20000100a00 */
[----:B------:R-:W-:Y:S02]  /*3ee30*/  STL [R1+0x292c], R9 ;  /* 0x00292c0901007387 */ /* 0x000fe40000100800 */
[----:B------:R0:W-:Y:S02]  /*3ee40*/  STL [R1+0x2968], R8 ;  /* 0x0029680801007387 */ /* 0x0001e40000100800 */
[----:B0-----:R-:W3:Y:S01]  /*3ee50*/  LDL.64 R8, [R1+0x11d8] ;  /* 0x0011d80001087983 */ /* 0x001ee20000100a00 */
[-C--:B------:R-:W-:Y:S01]  /*3ee60*/  LEA.HI.X.SX32 R7, R7, R4.reuse, 0x1, P3 ;  /* 0x0000000407077211 */ /* 0x080fe200018f0eff */
[----:B-----5:R-:W-:Y:S01]  /*3ee70*/  LEA R12, P3, R2, R15, 0x1 ;  /* 0x0000000f020c7211 */ /* 0x020fe200078608ff */
[----:B------:R-:W-:-:S03]  /*3ee80*/  LEA.HI.X.SX32 R5, R5, R4, 0x1, P5 ;  /* 0x0000000405057211 */ /* 0x000fc600028f0eff */
[----:B------:R0:W-:Y:S01]  /*3ee90*/  STL [R1+0x2934], R7 ;  /* 0x0029340701007387 */ /* 0x0001e20000100800 */
[----:B------:R-:W-:Y:S01]  /*3eea0*/  STL [R1+0x2970], R12 ;  /* 0x0029700c01007387 */ /* 0x000fe20000100800 */
[----:B0-----:R-:W-:Y:S01]  /*3eeb0*/  LEA.HI.X.SX32 R7, R6, R4, 0x1, P4 ;  /* 0x0000000406077211 */ /* 0x001fe200020f0eff */
[----:B------:R-:W-:-:S04]  /*3eec0*/  LEA R6, P4, R0, R15, 0x1 ;  /* 0x0000000f00067211 */ /* 0x000fc800078808ff */
[----:B------:R0:W-:Y:S01]  /*3eed0*/  STL [R1+0x293c], R7 ;  /* 0x00293c0701007387 */ /* 0x0001e20000100800 */
[----:B------:R1:W-:Y:S02]  /*3eee0*/  STL [R1+0x2978], R6 ;  /* 0x0029780601007387 */ /* 0x0003e40000100800 */
[----:B------:R4:W-:Y:S01]  /*3eef0*/  STL [R1+0x2944], R5 ;  /* 0x0029440501007387 */ /* 0x0009e20000100800 */
[-C--:B0-----:R-:W-:Y:S02]  /*3ef00*/  LEA R7, P5, R27, R15.reuse, 0x1 ;  /* 0x0000000f1b077211 */ /* 0x081fe400078a08ff */
[-C--:B-1----:R-:W-:Y:S01]  /*3ef10*/  LEA.HI.X.SX32 R6, R28, R4.reuse, 0x1, P6 ;  /* 0x000000041c067211 */ /* 0x082fe200030f0eff */
[-C--:B----4-:R-:W-:Y:S02]  /*3ef20*/  LEA R5, P6, R26, R15.reuse, 0x1 ;  /* 0x0000000f1a057211 */ /* 0x090fe400078c08ff */
[----:B------:R0:W-:Y:S02]  /*3ef30*/  STL [R1+0x2980], R7 ;  /* 0x0029800701007387 */ /* 0x0001e40000100800 */
[----:B------:R1:W-:Y:S02]  /*3ef40*/  STL [R1+0x294c], R6 ;  /* 0x00294c0601007387 */ /* 0x0003e40000100800 */
[----:B------:R4:W-:Y:S01]  /*3ef50*/  STL [R1+0x2988], R5 ;  /* 0x0029880501007387 */ /* 0x0009e20000100800 */
[-C--:B0-----:R-:W-:Y:S01]  /*3ef60*/  LEA.HI.X.SX32 R7, R29, R4.reuse, 0x1, P0 ;  /* 0x000000041d077211 */ /* 0x081fe200000f0eff */
[----:B-1----:R-:W-:Y:S01]  /*3ef70*/  LEA R6, P0, R25, R15, 0x1 ;  /* 0x0000000f19067211 */ /* 0x002fe200078008ff */
[----:B----4-:R-:W-:-:S03]  /*3ef80*/  LEA.HI.X.SX32 R5, R18, R4, 0x1, P1 ;  /* 0x0000000412057211 */ /* 0x010fc600008f0eff */
[----:B------:R0:W-:Y:S01]  /*3ef90*/  STL [R1+0x2954], R7 ;  /* 0x0029540701007387 */ /* 0x0001e20000100800 */
[----:B------:R1:W-:Y:S02]  /*3efa0*/  STL [R1+0x2990], R6 ;  /* 0x0029900601007387 */ /* 0x0003e40000100800 */
[----:B------:R4:W-:Y:S02]  /*3efb0*/  STL [R1+0x295c], R5 ;  /* 0x00295c0501007387 */ /* 0x0009e40000100800 */
[----:B------:R-:W-:Y:S01]  /*3efc0*/  IMAD R20, R20, c[0x0][0x190], RZ ;  /* 0x0000640014147a24 */ /* 0x000fe200078e02ff */
[-C--:B------:R-:W-:Y:S02]  /*3efd0*/  LEA.HI.X.SX32 R0, R0, R4.reuse, 0x1, P4 ;  /* 0x0000000400007211 */ /* 0x080fe400020f0eff */
[-C--:B0-----:R-:W-:Y:S02]  /*3efe0*/  LEA R7, P1, R24, R15.reuse, 0x1 ;  /* 0x0000000f18077211 */ /* 0x081fe400078208ff */
[-C--:B-1----:R-:W-:Y:S01]  /*3eff0*/  LEA.HI.X.SX32 R6, R3, R4.reuse, 0x1, P2 ;  /* 0x0000000403067211 */ /* 0x082fe200010f0eff */
[-C--:B----4-:R-:W-:Y:S01]  /*3f000*/  LEA R5, P2, R23, R15.reuse, 0x1 ;  /* 0x0000000f17057211 */ /* 0x090fe200078408ff */
[----:B------:R-:W-:Y:S01]  /*3f010*/  LEA.HI.X.SX32 R3, R2, R4, 0x1, P3 ;  /* 0x0000000402037211 */ /* 0x000fe200018f0eff */
[----:B------:R-:W-:Y:S01]  /*3f020*/  LEA R2, P3, R22, R15, 0x1 ;  /* 0x0000000f16027211 */ /* 0x000fe200078608ff */
[----:B------:R-:W-:Y:S01]  /*3f030*/  STL [R1+0x2994], R7 ;  /* 0x0029940701007387 */ /* 0x000fe20000100800 */
[----:B------:R-:W-:Y:S02]  /*3f040*/  STL [R1+0x2964], R6 ;  /* 0x0029640601007387 */ /* 0x000fe40000100800 */
[----:B------:R-:W-:-:S02]  /*3f050*/  IMAD R19, R19, c[0x0][0x190], RZ ;  /* 0x0000640013137a24 */ /* 0x000fc400078e02ff */
[----:B------:R-:W-:Y:S01]  /*3f060*/  STL [R1+0x2998], R5 ;  /* 0x0029980501007387 */ /* 0x000fe20000100800 */
[----:B------:R0:W-:Y:S01]  /*3f070*/  STL [R1+0x296c], R3 ;  /* 0x00296c0301007387 */ /* 0x0001e20000100800 */
[----:B------:R1:W-:Y:S02]  /*3f080*/  STL [R1+0x299c], R2 ;  /* 0x00299c0201007387 */ /* 0x0003e40000100800 */
[----:B------:R-:W-:Y:S02]  /*3f090*/  IMAD R21, R21, c[0x0][0x190], RZ ;  /* 0x0000640015157a24 */ /* 0x000fe400078e02ff */
[----:B------:R4:W-:Y:S01]  /*3f0a0*/  STL [R1+0x2974], R0 ;  /* 0x0029740001007387 */ /* 0x0009e20000100800 */
[-C--:B0-----:R-:W-:Y:S02]  /*3f0b0*/  LEA R3, P4, R20, R15.reuse, 0x1 ;  /* 0x0000000f14037211 */ /* 0x081fe400078808ff */
[----:B-1----:R-:W-:Y:S02]  /*3f0c0*/  LEA.HI.X.SX32 R2, R27, R4, 0x1, P5 ;  /* 0x000000041b027211 */ /* 0x002fe400028f0eff */
[----:B----4-:R-:W-:Y:S01]  /*3f0d0*/  LEA R0, P5, R19, R15, 0x1 ;  /* 0x0000000f13007211 */ /* 0x010fe200078a08ff */
[----:B------:R0:W-:Y:S02]  /*3f0e0*/  STL [R1+0x29a0], R3 ;  /* 0x0029a00301007387 */ /* 0x0001e40000100800 */
[----:B------:R1:W-:Y:S02]  /*3f0f0*/  STL [R1+0x297c], R2 ;  /* 0x00297c0201007387 */ /* 0x0003e40000100800 */
[----:B------:R-:W-:-:S02]  /*3f100*/  IMAD R16, R16, c[0x0][0x190], RZ ;  /* 0x0000640010107a24 */ /* 0x000fc400078e02ff */
[----:B------:R4:W-:Y:S01]  /*3f110*/  STL [R1+0x29a4], R0 ;  /* 0x0029a40001007387 */ /* 0x0009e20000100800 */
[-C--:B0-----:R-:W-:Y:S01]  /*3f120*/  LEA.HI.X.SX32 R3, R26, R4.reuse, 0x1, P6 ;  /* 0x000000041a037211 */ /* 0x081fe200030f0eff */
[----:B-1----:R-:W-:Y:S01]  /*3f130*/  LEA R2, P6, R21, R15, 0x1 ;  /* 0x0000000f15027211 */ /* 0x002fe200078c08ff */
[----:B----4-:R-:W-:-:S03]  /*3f140*/  LEA.HI.X.SX32 R0, R25, R4, 0x1, P0 ;  /* 0x0000000419007211 */ /* 0x010fc600000f0eff */
[----:B------:R0:W-:Y:S01]  /*3f150*/  STL [R1+0x2984], R3 ;  /* 0x0029840301007387 */ /* 0x0001e20000100800 */
[----:B------:R1:W-:Y:S02]  /*3f160*/  STL [R1+0x29a8], R2 ;  /* 0x0029a80201007387 */ /* 0x0003e40000100800 */
[----:B------:R4:W-:Y:S01]  /*3f170*/  STL [R1+0x298c], R0 ;  /* 0x00298c0001007387 */ /* 0x0009e20000100800 */
[----:B0-----:R-:W-:Y:S02]  /*3f180*/  LEA R3, P0, R16, R15, 0x1 ;  /* 0x0000000f10037211 */ /* 0x001fe400078008ff */
[-C--:B-1----:R-:W-:Y:S02]  /*3f190*/  LEA.HI.X.SX32 R2, R24, R4.reuse, 0x1, P1 ;  /* 0x0000000418027211 */ /* 0x082fe400008f0eff */
[----:B----4-:R-:W-:Y:S01]  /*3f1a0*/  LEA.HI.X.SX32 R0, R23, R4, 0x1, P2 ;  /* 0x0000000417007211 */ /* 0x010fe200010f0eff */
[----:B------:R-:W-:Y:S02]  /*3f1b0*/  STL [R1+0x1ab8], R3 ;  /* 0x001ab80301007387 */ /* 0x000fe40000100800 */
[----:B------:R0:W-:Y:S02]  /*3f1c0*/  STL [R1+0x1aa4], R2 ;  /* 0x001aa40201007387 */ /* 0x0001e40000100800 */
[----:B------:R-:W-:-:S02]  /*3f1d0*/  IMAD.MOV.U32 R28, RZ, RZ, c[0x0][0x188] ;  /* 0x00006200ff1c7624 */ /* 0x000fc400078e00ff */
[----:B------:R1:W-:Y:S01]  /*3f1e0*/  STL [R1+0x1aa8], R0 ;  /* 0x001aa80001007387 */ /* 0x0003e20000100800 */
[-C--:B------:R-:W-:Y:S01]  /*3f1f0*/  LEA.HI.X.SX32 R6, R19, R4.reuse, 0x1, P5 ;  /* 0x0000000413067211 */ /* 0x080fe200028f0eff */
[----:B------:R-:W-:Y:S01]  /*3f200*/  IMAD R5, R28, 0x3f, RZ ;  /* 0x0000003f1c057824 */ /* 0x000fe200078e02ff */
[-C--:B0-----:R-:W-:Y:S02]  /*3f210*/  LEA.HI.X.SX32 R2, R20, R4.reuse, 0x1, P4 ;  /* 0x0000000414027211 */ /* 0x081fe400020f0eff */
[-C--:B-1----:R-:W-:Y:S02]  /*3f220*/  LEA.HI.X.SX32 R0, R21, R4.reuse, 0x1, P6 ;  /* 0x0000000415007211 */ /* 0x082fe400030f0eff */
[-C--:B------:R-:W-:Y:S01]  /*3f230*/  LEA.HI.X.SX32 R12, R16, R4.reuse, 0x1, P0 ;  /* 0x00000004100c7211 */ /* 0x080fe200000f0eff */
[----:B------:R-:W-:Y:S01]  /*3f240*/  STL [R1+0x1aac], R2 ;  /* 0x001aac0201007387 */ /* 0x000fe20000100800 */
[----:B------:R-:W-:Y:S02]  /*3f250*/  STL [R1+0x1ab0], R6 ;  /* 0x001ab00601007387 */ /* 0x000fe40000100800 */
[----:B------:R0:W-:Y:S02]  /*3f260*/  STL [R1+0x1abc], R0 ;  /* 0x001abc0001007387 */ /* 0x0001e40000100800 */
[----:B------:R-:W-:Y:S01]  /*3f270*/  STL [R1+0x1ab4], R12 ;  /* 0x001ab40c01007387 */ /* 0x000fe20000100800 */
[----:B0-----:R-:W-:-:S05]  /*3f280*/  LEA.HI.X.SX32 R0, R22, R4, 0x1, P3 ;  /* 0x0000000416007211 */ /* 0x001fca00018f0eff */
[----:B------:R0:W-:Y:S02]  /*3f290*/  STL [R1+0x16b0], R0 ;  /* 0x0016b00001007387 */ /* 0x0001e40000100800 */
[----:B0-----:R-:W-:Y:S02]  /*3f2a0*/  IMAD R0, R28, 0x3c, RZ ;  /* 0x0000003c1c007824 */ /* 0x001fe400078e02ff */
[----:B--2---:R-:W-:-:S05]  /*3f2b0*/  IMAD.WIDE R2, R5, 0x2, R10 ;  /* 0x0000000205027825 */ /* 0x004fca00078e020a */
[----:B------:R-:W-:Y:S01]  /*3f2c0*/  STL [R1+0x16b8], R2 ;  /* 0x0016b80201007387 */ /* 0x000fe20000100800 */
[----:B------:R0:W-:Y:S02]  /*3f2d0*/  STL [R1+0x16b4], R3 ;  /* 0x0016b40301007387 */ /* 0x0001e40000100800 */
[----:B---3--:R-:W-:-:S04]  /*3f2e0*/  IMAD.WIDE R6, R5, 0x2, R8 ;  /* 0x0000000205067825 */ /* 0x008fc800078e0208 */
[----:B------:R-:W-:-:S04]  /*3f2f0*/  IMAD R5, R28, 0x3e, RZ ;  /* 0x0000003e1c057824 */ /* 0x000fc800078e02ff */
[C---:B0-----:R-:W-:Y:S01]  /*3f300*/  IMAD.WIDE R2, R5.reuse, 0x2, R10 ;  /* 0x0000000205027825 */ /* 0x041fe200078e020a */
[----:B------:R0:W-:Y:S03]  /*3f310*/  STL [R1+0x16c0], R6 ;  /* 0x0016c00601007387 */ /* 0x0001e60000100800 */
[----:B------:R-:W-:Y:S02]  /*3f320*/  STL [R1+0x16bc], R7 ;  /* 0x0016bc0701007387 */ /* 0x000fe40000100800 */
[----:B------:R-:W-:Y:S01]  /*3f330*/  IMAD.WIDE R4, R5, 0x2, R8 ;  /* 0x0000000205047825 */ /* 0x000fe200078e0208 */
[----:B------:R-:W-:Y:S03]  /*3f340*/  STL [R1+0x16c8], R2 ;  /* 0x0016c80201007387 */ /* 0x000fe60000100800 */
[----:B------:R1:W-:Y:S02]  /*3f350*/  STL [R1+0x16c4], R3 ;  /* 0x0016c40301007387 */ /* 0x0003e40000100800 */
[----:B0-----:R-:W-:Y:S01]  /*3f360*/  IMAD R6, R28, 0x3d, RZ ;  /* 0x0000003d1c067824 */ /* 0x001fe200078e02ff */
[----:B------:R-:W-:Y:S03]  /*3f370*/  STL [R1+0x16d0], R4 ;  /* 0x0016d00401007387 */ /* 0x000fe60000100800 */
[----:B-1----:R-:W-:-:S04]  /*3f380*/  IMAD.WIDE R2, R6, 0x2, R10 ;  /* 0x0000000206027825 */ /* 0x002fc800078e020a */
[----:B------:R-:W-:Y:S01]  /*3f390*/  IMAD.WIDE R6, R6, 0x2, R8 ;  /* 0x0000000206067825 */ /* 0x000fe200078e0208 */
[----:B------:R-:W-:Y:S03]  /*3f3a0*/  STL [R1+0x16cc], R5 ;  /* 0x0016cc0501007387 */ /* 0x000fe60000100800 */
[----:B------:R-:W-:Y:S02]  /*3f3b0*/  STL [R1+0x16d8], R2 ;  /* 0x0016d80201007387 */ /* 0x000fe40000100800 */
[----:B------:R0:W-:Y:S01]  /*3f3c0*/  STL [R1+0x16d4], R3 ;  /* 0x0016d40301007387 */ /* 0x0001e20000100800 */
[----:B------:R1:W-:Y:S01]  /*3f3d0*/  STL [R1+0x16e0], R6 ;  /* 0x0016e00601007387 */ /* 0x0003e20000100800 */
[----:B------:R-:W-:Y:S02]  /*3f3e0*/  STL [R1+0x16dc], R7 ;  /* 0x0016dc0701007387 */ /* 0x000fe40000100800 */
[----:B0-----:R-:W-:-:S04]  /*3f3f0*/  IMAD.WIDE R2, R0, 0x2, R10 ;  /* 0x0000000200027825 */ /* 0x001fc800078e020a */
[----:B-1----:R-:W-:Y:S02]  /*3f400*/  IMAD R6, R28, 0x3b, RZ ;  /* 0x0000003b1c067824 */ /* 0x002fe400078e02ff */
[----:B------:R-:W-:Y:S01]  /*3f410*/  IMAD.WIDE R4, R0, 0x2, R8 ;  /* 0x0000000200047825 */ /* 0x000fe200078e0208 */
[----:B------:R-:W-:Y:S03]  /*3f420*/  STL [R1+0x16e8], R2 ;  /* 0x0016e80201007387 */ /* 0x000fe60000100800 */
[----:B------:R0:W-:Y:S02]  /*3f430*/  STL [R1+0x16e4], R3 ;  /* 0x0016e40301007387 */ /* 0x0001e40000100800 */
[----:B------:R-:W-:Y:S01]  /*3f440*/  IMAD R0, R28, 0x3a, RZ ;  /* 0x0000003a1c007824 */ /* 0x000fe200078e02ff */
[----:B------:R-:W-:Y:S04]  /*3f450*/  STL [R1+0x16f0], R4 ;  /* 0x0016f00401007387 */ /* 0x000fe80000100800 */
[----:B------:R1:W-:Y:S01]  /*3f460*/  STL [R1+0x16ec], R5 ;  /* 0x0016ec0501007387 */ /* 0x0003e20000100800 */
[----:B0-----:R-:W-:-:S04]  /*3f470*/  IMAD.WIDE R2, R6, 0x2, R10 ;  /* 0x0000000206027825 */ /* 0x001fc800078e020a */
[--C-:B------:R-:W-:Y:S01]  /*3f480*/  IMAD.WIDE R6, R6, 0x2, R8.reuse ;  /* 0x0000000206067825 */ /* 0x100fe200078e0208 */
[----:B------:R-:W-:Y:S03]  /*3f490*/  STL [R1+0x16f8], R2 ;  /* 0x0016f80201007387 */ /* 0x000fe60000100800 */
[----:B------:R0:W-:Y:S02]  /*3f4a0*/  STL [R1+0x16f4], R3 ;  /* 0x0016f40301007387 */ /* 0x0001e40000100800 */
[----:B------:R2:W-:Y:S02]  /*3f4b0*/  STL [R1+0x1700], R6 ;  /* 0x0017000601007387 */ /* 0x0005e40000100800 */
[----:B------:R-:W-:Y:S02]  /*3f4c0*/  STL [R1+0x16fc], R7 ;  /* 0x0016fc0701007387 */ /* 0x000fe40000100800 */
[----:B-1----:R-:W-:-:S04]  /*3f4d0*/  IMAD.WIDE R4, R0, 0x2, R8 ;  /* 0x0000000200047825 */ /* 0x002fc800078e0208 */
[----:B0-----:R-:W-:-:S04]  /*3f4e0*/  IMAD.WIDE R2, R0, 0x2, R10 ;  /* 0x0000000200027825 */ /* 0x001fc800078e020a */
[C---:B--2---:R-:W-:Y:S01]  /*3f4f0*/  IMAD R6, R28.reuse, 0x39, RZ ;  /* 0x000000391c067824 */ /* 0x044fe200078e02ff */
[----:B------:R-:W-:Y:S01]  /*3f500*/  STL [R1+0x1708], R2 ;  /* 0x0017080201007387 */ /* 0x000fe20000100800 */
[----:B------:R0:W-:Y:S02]  /*3f510*/  STL [R1+0x1704], R3 ;  /* 0x0017040301007387 */ /* 0x0001e40000100800 */
[----:B------:R-:W-:Y:S02]  /*3f520*/  IMAD R0, R28, 0x38, RZ ;  /* 0x000000381c007824 */ /* 0x000fe400078e02ff */
[----:B------:R-:W-:Y:S01]  /*3f530*/  STL [R1+0x1710], R4 ;  /* 0x0017100401007387 */ /* 0x000fe20000100800 */
        /* <DEDUP_REMOVED lines=166> */
[----:B------:R-:W-:Y:S02]  /*3ffa0*/  IMAD.SHL.U32 R0, R28, 0x20, RZ ;  /* 0x000000201c007824 */ /* 0x000fe400078e00ff */
        /* <DEDUP_REMOVED lines=216> */
[----:B------:R-:W-:Y:S02]  /*40d30*/  STL [R1+0x1a80], R6 ;  /* 0x001a800601007387 */ /* 0x000fe40000100800 */
[----:B------:R-:W-:Y:S02]  /*40d40*/  STL [R1+0x1a7c], R7 ;  /* 0x001a7c0701007387 */ /* 0x000fe40000100800 */
[----:B-1----:R-:W-:-:S04]  /*40d50*/  IMAD.WIDE R4, R0, 0x2, R8 ;  /* 0x0000000200047825 */ /* 0x002fc800078e0208 */
[----:B0-----:R-:W-:-:S05]  /*40d60*/  IMAD.WIDE R2, R0, 0x2, R10 ;  /* 0x0000000200027825 */ /* 0x001fca00078e020a */
[----:B------:R-:W-:Y:S01]  /*40d70*/  STL [R1+0x1a88], R2 ;  /* 0x001a880201007387 */ /* 0x000fe20000100800 */
[----:B------:R0:W-:Y:S02]  /*40d80*/  STL [R1+0x1a84], R3 ;  /* 0x001a840301007387 */ /* 0x0001e40000100800 */
[C---:B0-----:R-:W-:Y:S02]  /*40d90*/  IMAD.WIDE R2, R28.reuse, 0x2, R8 ;  /* 0x000000021c027825 */ /* 0x041fe400078e0208 */
[----:B------:R-:W0:Y:S02]  /*40da0*/  S2R R9, SR_TID.X ;  /* 0x0000000000097919 */ /* 0x000e240000002100 */
[----:B------:R-:W-:Y:S02]  /*40db0*/  IMAD.WIDE R6, R28, 0x2, R10 ;  /* 0x000000021c067825 */ /* 0x000fe400078e020a */
[----:B------:R0:W-:Y:S02]  /*40dc0*/  STL [R1+0x1a90], R4 ;  /* 0x001a900401007387 */ /* 0x0001e40000100800 */
[----:B------:R-:W-:Y:S02]  /*40dd0*/  STL [R1+0x1a8c], R5 ;  /* 0x001a8c0501007387 */ /* 0x000fe40000100800 */
[----:B------:R-:W-:Y:S01]  /*40de0*/  STL [R1+0x1a98], R6 ;  /* 0x001a980601007387 */ /* 0x000fe20000100800 */
[----:B------:R-:W-:Y:S02]  /*40df0*/  STL [R1+0x1a94], R7 ;  /* 0x001a940701007387 */ /* 0x000fe40000100800 */
[----:B------:R-:W-:Y:S02]  /*40e00*/  STL [R1+0x1aa0], R2 ;  /* 0x001aa00201007387 */ /* 0x000fe40000100800 */
[----:B------:R1:W-:Y:S01]  /*40e10*/  STL [R1+0x1a9c], R3 ;  /* 0x001a9c0301007387 */ /* 0x0003e20000100800 */
[----:B------:R-:W-:Y:S01]  /*40e20*/  STL [R1+0x16ac], RZ ;  /* 0x0016acff01007387 */ /* 0x000fe20000100800 */
[----:B------:R-:W-:Y:S02]  /*40e30*/  STL [R1+0x11b0], RZ ;  /* 0x0011b0ff01007387 */ /* 0x000fe40000100800 */
[----:B0-----:R-:W-:-:S05]  /*40e40*/  IMAD.SHL.U32 R4, R9, 0x20, RZ ;  /* 0x0000002009047824 */ /* 0x001fca00078e00ff */
[----:B------:R0:W-:Y:S01]  /*40e50*/  STL [R1+0x2acc], R4 ;  /* 0x002acc0401007387 */ /* 0x0001e20000100800 */
[----:B------:R-:W-:Y:S02]  /*40e60*/  STL [R1+0x11b4], RZ ;  /* 0x0011b4ff01007387 */ /* 0x000fe40000100800 */
[----:B------:R-:W-:Y:S02]  /*40e70*/  STL [R1+0x11b8], RZ ;  /* 0x0011b8ff01007387 */ /* 0x000fe40000100800 */
[----:B------:R-:W-:Y:S01]  /*40e80*/  STL [R1+0x11bc], RZ ;  /* 0x0011bcff01007387 */ /* 0x000fe20000100800 */
[----:B------:R-:W-:Y:S01]  /*40e90*/  STL [R1+0x11a0], RZ ;  /* 0x0011a0ff01007387 */ /* 0x000fe20000100800 */
        /* <DEDUP_REMOVED lines=857> */
[----:B-1----:R-:W-:-:S02]  /*44430*/  IMAD.SHL.U32 R3, R28, 0x40, RZ ;  /* 0x000000401c037824 */ /* 0x002fc400078e00ff */
[----:B------:R-:W-:Y:S01]  /*44440*/  STL [R1+0x5f8], RZ ;  /* 0x0005f8ff01007387 */ /* 0x000fe20000100800 */
[----:B------:R-:W2:Y:S02]  /*44450*/  LDL.LU R28, [R1+0x11e8] ;  /* 0x0011e800011c7983 */ /* 0x000ea40000300800 */
[----:B--2---:R-:W-:-:S05]  /*44460*/  SHF.R.S32.HI R5, RZ, 0x6, R28 ;  /* 0x00000006ff057819 */ /* 0x004fca000001141c */
[----:B------:R1:W-:Y:S01]  /*44470*/  STL [R1+0x2abc], R5 ;  /* 0x002abc0501007387 */ /* 0x0003e20000100800 */
[----:B------:R-:W2:Y:S02]  /*44480*/  LDL.LU R28, [R1+0x11e4] ;  /* 0x0011e400011c7983 */ /* 0x000ea40000300800 */
[----:B------:R3:W-:Y:S02]  /*44490*/  STL [R1+0x5fc], RZ ;  /* 0x0005fcff01007387 */ /* 0x0007e40000100800 */
[----:B------:R3:W-:Y:S01]  /*444a0*/  STL [R1+0x5e0], RZ ;  /* 0x0005e0ff01007387 */ /* 0x0007e20000100800 */
[----:B------:R3:W-:Y:S01]  /*444b0*/  STL [R1+0x5e4], RZ ;  /* 0x0005e4ff01007387 */ /* 0x0007e20000100800 */
[----:B------:R3:W-:Y:S02]  /*444c0*/  STL [R1+0x5e8], RZ ;  /* 0x0005e8ff01007387 */ /* 0x0007e40000100800 */
        /* <DEDUP_REMOVED lines=127> */
[----:B------:R-:W-:Y:S01]  /*44cc0*/  SHF.R.S32.HI R0, RZ, 0x1f, R3 ;  /* 0x0000001fff007819 */ /* 0x000fe20000011403 */
[----:B------:R3:W-:Y:S02]  /*44cd0*/  STL [R1+0x238], RZ ;  /* 0x000238ff01007387 */ /* 0x0007e40000100800 */
[----:B------:R3:W-:Y:S01]  /*44ce0*/  STL [R1+0x23c], RZ ;  /* 0x00023cff01007387 */ /* 0x0007e20000100800 */
[----:B------:R3:W-:Y:S01]  /*44cf0*/  STL [R1+0x220], RZ ;  /* 0x000220ff01007387 */ /* 0x0007e20000100800 */
[----:B------:R3:W-:Y:S01]  /*44d00*/  STL [R1+0x224], RZ ;  /* 0x000224ff01007387 */ /* 0x0007e20000100800 */
[----:B------:R-:W-:Y:S01]  /*44d10*/  SHF.L.U64.HI R0, R3, 0x1, R0 ;  /* 0x0000000103007819 */ /* 0x000fe20000010200 */
[----:B------:R3:W-:Y:S01]  /*44d20*/  STL [R1+0x228], RZ ;  /* 0x000228ff01007387 */ /* 0x0007e20000100800 */
[----:B------:R3:W-:Y:S01]  /*44d30*/  STL [R1+0x22c], RZ ;  /* 0x00022cff01007387 */ /* 0x0007e20000100800 */
[----:B--2---:R-:W-:-:S03]  /*44d40*/  LOP3.LUT R3, R28, 0x400, R4, 0xf8, !PT ;  /* 0x000004001c037812 */ /* 0x004fc600078ef804 */
[----:B------:R-:W2:Y:S01]  /*44d50*/  LDL R28, [R1+0x11cc] ;  /* 0x0011cc00011c7983 */ /* 0x000ea20000100800 */
[----:B------:R3:W-:Y:S02]  /*44d60*/  STL [R1+0x210], RZ ;  /* 0x000210ff01007387 */ /* 0x0007e40000100800 */
[----:B------:R3:W-:Y:S02]  /*44d70*/  STL [R1+0x214], RZ ;  /* 0x000214ff01007387 */ /* 0x0007e40000100800 */
[----:B------:R3:W-:Y:S01]  /*44d80*/  STL [R1+0x218], RZ ;  /* 0x000218ff01007387 */ /* 0x0007e20000100800 */
[----:B------:R3:W-:Y:S01]  /*44d90*/  STL [R1+0x21c], RZ ;  /* 0x00021cff01007387 */ /* 0x0007e20000100800 */
[----:B------:R3:W-:Y:S02]  /*44da0*/  STL [R1+0x200], RZ ;  /* 0x000200ff01007387 */ /* 0x0007e40000100800 */
[----:B------:R3:W-:Y:S02]  /*44db0*/  STL [R1+0x204], RZ ;  /* 0x000204ff01007387 */ /* 0x0007e40000100800 */
[----:B------:R3:W-:Y:S01]  /*44dc0*/  STL [R1+0x208], RZ ;  /* 0x000208ff01007387 */ /* 0x0007e20000100800 */
[----:B------:R-:W-:Y:S01]  /*44dd0*/  LOP3.LUT R8, R9, 0x3f, RZ, 0xc0, !PT ;  /* 0x0000003f09087812 */ /* 0x000fe200078ec0ff */
[----:B------:R3:W-:Y:S01]  /*44de0*/  STL [R1+0x20c], RZ ;  /* 0x00020cff01007387 */ /* 0x0007e20000100800 */
[----:B------:R3:W-:Y:S02]  /*44df0*/  STL [R1+0x1f0], RZ ;  /* 0x0001f0ff01007387 */ /* 0x0007e40000100800 */
[----:B------:R3:W-:Y:S02]  /*44e00*/  STL [R1+0x1f4], RZ ;  /* 0x0001f4ff01007387 */ /* 0x0007e40000100800 */
[----:B------:R3:W-:Y:S01]  /*44e10*/  STL [R1+0x1f8], RZ ;  /* 0x0001f8ff01007387 */ /* 0x0007e20000100800 */
[----:B------:R3:W-:Y:S01]  /*44e20*/  STL [R1+0x1fc], RZ ;  /* 0x0001fcff01007387 */ /* 0x0007e20000100800 */
[----:B------:R-:W-:-:S02]  /*44e30*/  IMAD.SHL.U32 R2, R8, 0x2, RZ ;  /* 0x0000000208027824 */ /* 0x000fc400078e00ff */
[----:B------:R3:W-:Y:S02]  /*44e40*/  STL [R1+0x1e0], RZ ;  /* 0x0001e0ff01007387 */ /* 0x0007e40000100800 */
[----:B------:R3:W-:Y:S01]  /*44e50*/  STL [R1+0x1e4], RZ ;  /* 0x0001e4ff01007387 */ /* 0x0007e20000100800 */
[----:B------:R3:W-:Y:S01]  /*44e60*/  STL [R1+0x1e8], RZ ;  /* 0x0001e8ff01007387 */ /* 0x0007e20000100800 */
[----:B------:R3:W-:Y:S02]  /*44e70*/  STL [R1+0x1ec], RZ ;  /* 0x0001ecff01007387 */ /* 0x0007e40000100800 */
[----:B------:R3:W-:Y:S02]  /*44e80*/  STL [R1+0x1d0], RZ ;  /* 0x0001d0ff01007387 */ /* 0x0007e40000100800 */
[----:B------:R3:W-:Y:S01]  /*44e90*/  STL [R1+0x1d4], RZ ;  /* 0x0001d4ff01007387 */ /* 0x0007e20000100800 */
[C---:B------:R-:W-:Y:S01]  /*44ea0*/  LOP3.LUT R6, R2.reuse, 0x20, RZ, 0x3c, !PT ;  /* 0x0000002002067812 */ /* 0x040fe200078e3cff */
[----:B------:R3:W-:Y:S01]  /*44eb0*/  STL [R1+0x1d8], RZ ;  /* 0x0001d8ff01007387 */ /* 0x0007e20000100800 */
[----:B0-----:R-:W-:-:S02]  /*44ec0*/  LOP3.LUT R4, R2, 0x10, RZ, 0x3c, !PT ;  /* 0x0000001002047812 */ /* 0x001fc400078e3cff */
[C---:B-1----:R-:W-:Y:S02]  /*44ed0*/  LOP3.LUT R5, R2.reuse, 0x30, RZ, 0x3c, !PT ;  /* 0x0000003002057812 */ /* 0x042fe400078e3cff */
[C---:B------:R-:W-:Y:S01]  /*44ee0*/  LOP3.LUT R6, R2.reuse, 0x50, RZ, 0x3c, !PT ;  /* 0x0000005002067812 */ /* 0x040fe200078e3cff */
[----:B------:R3:W-:Y:S01]  /*44ef0*/  STL [R1+0x1dc], RZ ;  /* 0x0001dcff01007387 */ /* 0x0007e20000100800 */
[C---:B------:R-:W-:Y:S02]  /*44f00*/  LOP3.LUT R4, R2.reuse, 0x40, RZ, 0x3c, !PT ;  /* 0x0000004002047812 */ /* 0x040fe400078e3cff */
[C---:B------:R-:W-:Y:S01]  /*44f10*/  LOP3.LUT R5, R2.reuse, 0x60, RZ, 0x3c, !PT ;  /* 0x0000006002057812 */ /* 0x040fe200078e3cff */
[----:B------:R3:W-:Y:S01]  /*44f20*/  STL [R1+0x1c0], RZ ;  /* 0x0001c0ff01007387 */ /* 0x0007e20000100800 */
[----:B------:R-:W-:Y:S01]  /*44f30*/  LOP3.LUT R4, R2, 0x70, RZ, 0x3c, !PT ;  /* 0x0000007002047812 */ /* 0x000fe200078e3cff */
[----:B------:R3:W-:Y:S01]  /*44f40*/  STL [R1+0x1c4], RZ ;  /* 0x0001c4ff01007387 */ /* 0x0007e20000100800 */
[----:B------:R3:W-:Y:S02]  /*44f50*/  STL [R1+0x1c8], RZ ;  /* 0x0001c8ff01007387 */ /* 0x0007e40000100800 */
[----:B------:R3:W-:Y:S01]  /*44f60*/  STL [R1+0x1cc], RZ ;  /* 0x0001ccff01007387 */ /* 0x0007e20000100800 */
[----:B------:R-:W-:-:S02]  /*44f70*/  ULDC UR4, c[0x0][0x18c] ;  /* 0x0000630000047ab9 */ /* 0x000fc40000000800 */
[----:B------:R-:W-:-:S04]  /*44f80*/  USHF.L.U32 UR4, UR4, 0x6, URZ ;  /* 0x0000000604047899 */ /* 0x000fc8000800063f */
[----:B------:R-:W-:Y:S02]  /*44f90*/  USHF.R.S32.HI UR5, URZ, 0x1f, UR4 ;  /* 0x0000001f3f057899 */ /* 0x000fe40008011404 */
[----:B------:R-:W-:Y:S02]  /*44fa0*/  USHF.L.U32 UR8, UR4, 0x1, URZ ;  /* 0x0000000104087899 */ /* 0x000fe4000800063f */
[----:B------:R-:W-:Y:S01]  /*44fb0*/  USHF.L.U64.HI UR5, UR4, 0x1, UR5 ;  /* 0x0000000104057899 */ /* 0x000fe20008010205 */
[C---:B--2---:R-:W-:Y:S02]  /*44fc0*/  LOP3.LUT R6, R28.reuse, 0x20, RZ, 0x3c, !PT ;  /* 0x000000201c067812 */ /* 0x044fe400078e3cff */
[C---:B------:R-:W-:Y:S02]  /*44fd0*/  LOP3.LUT R5, R28.reuse, 0x40, RZ, 0x3c, !PT ;  /* 0x000000401c057812 */ /* 0x040fe400078e3cff */
[----:B------:R-:W-:Y:S01]  /*44fe0*/  LOP3.LUT R4, R28, 0x60, RZ, 0x3c, !PT ;  /* 0x000000601c047812 */ /* 0x000fe200078e3cff */
[----:B------:R3:W-:Y:S02]  /*44ff0*/  STL [R1+0x2ac8], R6 ;  /* 0x002ac80601007387 */ /* 0x0007e40000100800 */
[----:B------:R3:W-:Y:S02]  /*45000*/  STL [R1+0x2ac4], R5 ;  /* 0x002ac40501007387 */ /* 0x0007e40000100800 */
[----:B------:R3:W-:Y:S01]  /*45010*/  STL [R1+0x2ac0], R4 ;  /* 0x002ac00401007387 */ /* 0x0007e20000100800 */
[----:B------:R-:W-:-:S02]  /*45020*/  LOP3.LUT R28, R3, 0x40, RZ, 0x3c, !PT ;  /* 0x00000040031c7812 */ /* 0x000fc400078e3cff */
.L_x_3:
[----:B---3-5:R-:W2:Y:S04]  /*45030*/  LDL.64 R6, [R1+0x11d8] ;  /* 0x0011d80001067983 */ /* 0x028ea80000100a00 */
[----:B0-2---:R0:W-:Y:S04]  /*45040*/  STL [R1+0x8c58], R7 ;  /* 0x008c580701007387 */ /* 0x0051e80000100800 */
[----:B0-----:R-:W2:Y:S01]  /*45050*/  LDL R7, [R1+0x16ac] ;  /* 0x0016ac0001077983 */ /* 0x001ea20000100800 */
[----:B------:R-:W-:-:S03]  /*45060*/  IMAD.MOV.U32 R4, RZ, RZ, -0x40 ;  /* 0xffffffc0ff047424 */ /* 0x000fc600078e00ff */
[----:B------:R-:W-:Y:S04]  /*45070*/  STL [R1+0x8aa0], R5 ;  /* 0x008aa00501007387 */ /* 0x000fe80000100800 */
        /* <DEDUP_REMOVED lines=73> */
[----:B------:R-:W-:Y:S01]  /*45510*/  STL [R1+0x8a9c], R2 ;  /* 0x008a9c0201007387 */ /* 0x000fe20000100800 */
[----:B--2---:R-:W-:-:S03]  /*45520*/  IMAD R4, R7, R4, c[0x0][0x180] ;  /* 0x0000600007047624 */ /* 0x004fc600078e0204 */
        /* <DEDUP_REMOVED lines=54> */
[----:B------:R0:W-:Y:S04]  /*45890*/  STL [R1+0x8c54], R2 ;  /* 0x008c540201007387 */ /* 0x0001e80000100800 */
        /* <DEDUP_REMOVED lines=329> */
[----:B------:R-:W2:Y:S01]  /*46d30*/  LDL.LU R7, [R1+0x8c58] ;  /* 0x008c580001077983 */ /* 0x000ea20000300800 */
[----:B------:R-:W-:-:S02]  /*46d40*/  ISETP.GT.AND P0, PT, R4, RZ, PT ;  /* 0x000000ff0400720c */ /* 0x000fc40003f04270 */
[----:B0-----:R-:W-:Y:S02]  /*46d50*/  PRMT R2, RZ, 0x7610, R2 ;  /* 0x00007610ff027816 */ /* 0x001fe40000000002 */
[----:B------:R-:W-:Y:S02]  /*46d60*/  PRMT R5, RZ, 0x7610, R5 ;  /* 0x00007610ff057816 */ /* 0x000fe40000000005 */
[----:B------:R-:W-:-:S07]  /*46d70*/  ISETP.GT.AND P1, PT, R4, 0x1, PT ;  /* 0x000000010400780c */ /* 0x000fce0003f24270 */
[----:B--2---:R-:W2:Y:S04]  /*46d80*/  @P0 LDG.E.U16 R2, [R6.64] ;  /* 0x0000000606020981 */ /* 0x004ea8000c1e1500 */
[----:B--2---:R0:W-:Y:S04]  /*46d90*/  STL [R1+0x12e0], R2 ;  /* 0x0012e00201007387 */ /* 0x0041e80000100800 */
[----:B0-----:R-:W2:Y:S04]  /*46da0*/  LDL.LU R2, [R1+0x8c54] ;  /* 0x008c540001027983 */ /* 0x001ea80000300800 */
[----:B------:R-:W3:Y:S01]  /*46db0*/  LDL.64 R6, [R1+0x11d0] ;  /* 0x0011d00001067983 */ /* 0x000ee20000100a00 */
[----:B------:R-:W-:-:S02]  /*46dc0*/  ISETP.GT.AND P2, PT, R4, 0x2, PT ;  /* 0x000000020400780c */ /* 0x000fc40003f44270 */
[----:B--2---:R-:W-:Y:S01]  /*46dd0*/  PRMT R2, RZ, 0x7610, R2 ;  /* 0x00007610ff027816 */ /* 0x004fe20000000002 */
[----:B---3--:R-:W2:Y:S04]  /*46de0*/  @P0 LDG.E.U16 R5, [R6.64] ;  /* 0x0000000606050981 */ /* 0x008ea8000c1e1500 */
[----:B--2---:R0:W-:Y:S04]  /*46df0*/  STL [R1+0x12dc], R5 ;  /* 0x0012dc0501007387 */ /* 0x0041e80000100800 */
[----:B0-----:R-:W2:Y:S04]  /*46e00*/  LDL.LU R5, [R1+0x8c50] ;  /* 0x008c500001057983 */ /* 0x001ea80000300800 */
[----:B------:R-:W3:Y:S04]  /*46e10*/  LDL R6, [R1+0x1a9c] ;  /* 0x001a9c0001067983 */ /* 0x000ee80000100800 */
[----:B------:R-:W3:Y:S01]  /*46e20*/  LDL R7, [R1+0x1aa0] ;  /* 0x001aa00001077983 */ /* 0x000ee20000100800 */
[----:B--2---:R-:W-:-:S02]  /*46e30*/  PRMT R5, RZ, 0x7610, R5 ;  /* 0x00007610ff057816 */ /* 0x004fc40000000005 */
[----:B---3--:R-:W-:-:S04]  /*46e40*/  @P1 LOP3.LUT R7, R7, R6, RZ, 0x3c, !PT ;  /* 0x0000000607071212 */ /* 0x008fc800078e3cff */
[----:B------:R-:W-:-:S04]  /*46e50*/  @P1 LOP3.LUT R6, R7, R6, RZ, 0x3c, !PT ;  /* 0x0000000607061212 */ /* 0x000fc800078e3cff */
[----:B------:R-:W-:-:S05]  /*46e60*/  @P1 LOP3.LUT R7, R7, R6, RZ, 0x3c, !PT ;  /* 0x0000000607071212 */ /* 0x000fca00078e3cff */
[----:B------:R-:W2:Y:S04]  /*46e70*/  @P1 LDG.E.U16 R2, [R6.64] ;  /* 0x0000000606021981 */ /* 0x000ea8000c1e1500 */
[----:B--2---:R0:W-:Y:S04]  /*46e80*/  STL [R1+0x12d8], R2 ;  /* 0x0012d80201007387 */ /* 0x0041e80000100800 */
[----:B0-----:R-:W2:Y:S04]  /*46e90*/  LDL.LU R2, [R1+0x8c4c] ;  /* 0x008c4c0001027983 */ /* 0x001ea80000300800 */
[----:B------:R-:W3:Y:S04]  /*46ea0*/  LDL R6, [R1+0x1a94] ;  /* 0x001a940001067983 */ /* 0x000ee80000100800 */
[----:B------:R-:W3:Y:S01]  /*46eb0*/  LDL R7, [R1+0x1a98] ;  /* 0x001a980001077983 */ /* 0x000ee20000100800 */
[----:B------:R-:W-:-:S02]  /*46ec0*/  ISETP.GT.AND P0, PT, R4, 0x3, PT ;  /* 0x000000030400780c */ /* 0x000fc40003f04270 */
[----:B--2---:R-:W-:Y:S02]  /*46ed0*/  PRMT R2, RZ, 0x7610, R2 ;  /* 0x00007610ff027816 */ /* 0x004fe40000000002 */
        /* <DEDUP_REMOVED lines=986> */
[----:B------:R-:W-:-:S02]  /*4ac80*/  PRMT R28, RZ, 0x7610, R28 ;  /* 0x00007610ff1c7816 */ /* 0x000fc4000000001c */
[----:B------:R-:W-:Y:S02]  /*4ac90*/  ISETP.GT.AND P1, PT, R4, 0x37, PT ;  /* 0x000000370400780c */ /* 0x000fe40003f24270 */
[----:B---3--:R-:W-:-:S04]  /*4aca0*/  @P2 LOP3.LUT R7, R7, R6, RZ, 0x3c, !PT ;  /* 0x0000000607072212 */ /* 0x008fc800078e3cff */
[----:B------:R-:W-:-:S04]  /*4acb0*/  @P2 LOP3.LUT R6, R7, R6, RZ, 0x3c, !PT ;  /* 0x0000000607062212 */ /* 0x000fc800078e3cff */
[----:B------:R-:W-:-:S05]  /*4acc0*/  @P2 LOP3.LUT R7, R7, R6, RZ, 0x3c, !PT ;  /* 0x0000000607072212 */ /* 0x000fca00078e3cff */
[----:B------:R-:W3:Y:S04]  /*4acd0*/  @P2 LDG.E.U16 R5, [R6.64] ;  /* 0x0000000606052981 */ /* 0x000ee8000c1e1500 */
[----:B---3--:R0:W-:Y:S04]  /*4ace0*/  STL [R1+0x110], R5 ;  /* 0x0001100501007387 */ /* 0x0081e80000100800 */
[----:B0-----:R-:W3:Y:S04]  /*4acf0*/  LDL.LU R5, [R1+0x8aa8] ;  /* 0x008aa80001057983 */ /* 0x001ee80000300800 */
[----:B------:R-:W4:Y:S04]  /*4ad00*/  LDL R6, [R1+0x174c] ;  /* 0x00174c0001067983 */ /* 0x000f280000100800 */
[----:B------:R-:W4:Y:S01]  /*4ad10*/  LDL R7, [R1+0x1750] ;  /* 0x0017500001077983 */ /* 0x000f220000100800 */
[----:B--2---:R-:W-:-:S02]  /*4ad20*/  PRMT R2, RZ, 0x7610, R2 ;  /* 0x00007610ff027816 */ /* 0x004fc40000000002 */
[----:B------:R-:W-:Y:S02]  /*4ad30*/  ISETP.GT.AND P2, PT, R4, 0x38, PT ;  /* 0x000000380400780c */ /* 0x000fe40003f44270 */
[----:B----4-:R-:W-:-:S04]  /*4ad40*/  @P0 LOP3.LUT R7, R7, R6, RZ, 0x3c, !PT ;  /* 0x0000000607070212 */ /* 0x010fc800078e3cff */
[----:B------:R-:W-:-:S04]  /*4ad50*/  @P0 LOP3.LUT R6, R7, R6, RZ, 0x3c, !PT ;  /* 0x0000000607060212 */ /* 0x000fc800078e3cff */
[----:B------:R-:W-:-:S05]  /*4ad60*/  @P0 LOP3.LUT R7, R7, R6, RZ, 0x3c, !PT ;  /* 0x0000000607070212 */ /* 0x000fca00078e3cff */
[----:B------:R0:W2:Y:S04]  /*4ad70*/  @P0 LDG.E.U16 R28, [R6.64] ;  /* 0x00000006061c0981 */ /* 0x0000a8000c1e1500 */
[----:B0-----:R-:W4:Y:S04]  /*4ad80*/  LDL R6, [R1+0x1744] ;  /* 0x0017440001067983 */ /* 0x001f280000100800 */
[----:B------:R-:W4:Y:S01]  /*4ad90*/  LDL R7, [R1+0x1748] ;  /* 0x0017480001077983 */ /* 0x000f220000100800 */
[----:B---3--:R-:W-:-:S03]  /*4ada0*/  PRMT R5, RZ, 0x7610, R5 ;  /* 0x00007610ff057816 */ /* 0x008fc60000000005 */
[----:B--2---:R-:W-:Y:S01]  /*4adb0*/  STL [R1+0x89a8], R28 ;  /* 0x0089a81c01007387 */ /* 0x004fe20000100800 */
[----:B----4-:R-:W-:-:S04]  /*4adc0*/  @P0 LOP3.LUT R7, R7, R6, RZ, 0x3c, !PT ;  /* 0x0000000607070212 */ /* 0x010fc800078e3cff */
        /* <DEDUP_REMOVED lines=27> */
[----:B---3--:R-:W-:-:S04]  /*4af80*/  @P2 LOP3.LUT R7, R7, R6, RZ, 0x3c, !PT ;  /* 0x0000000607072212 */ /* 0x008fc800078e3cff */
[----:B------:R-:W-:-:S04]  /*4af90*/  @P2 LOP3.LUT R6, R7, R6, RZ, 0x3c, !PT ;  /* 0x0000000607062212 */ /* 0x000fc800078e3cff */
[----:B------:R-:W-:-:S05]  /*4afa0*/  @P2 LOP3.LUT R7, R7, R6, RZ, 0x3c, !PT ;  /* 0x0000000607072212 */ /* 0x000fca00078e3cff */
[----:B------:R0:W3:Y:S04]  /*4afb0*/  @P2 LDG.E.U16 R5, [R6.64] ;  /* 0x0000000606052981 */ /* 0x0000e8000c1e1500 */
[----:B0-----:R-:W4:Y:S04]  /*4afc0*/  LDL R6, [R1+0x1724] ;  /* 0x0017240001067983 */ /* 0x001f280000100800 */
[----:B------:R-:W4:Y:S04]  /*4afd0*/  LDL R7, [R1+0x1728] ;  /* 0x0017280001077983 */ /* 0x000f280000100800 */
[----:B---3--:R0:W-:Y:S04]  /*4afe0*/  STL [R1+0xfc], R5 ;  /* 0x0000fc0501007387 */ /* 0x0081e80000100800 */
[----:B0-----:R-:W3:Y:S01]  /*4aff0*/  LDL R5, [R1+0x1710] ;  /* 0x0017100001057983 */ /* 0x001ee20000100800 */
[----:B--2---:R-:W-:-:S02]  /*4b000*/  PRMT R2, RZ, 0x7610, R2 ;  /* 0x00007610ff027816 */ /* 0x004fc40000000002 */
[----:B----4-:R-:W-:-:S04]  /*4b010*/  @P2 LOP3.LUT R7, R7, R6, RZ, 0x3c, !PT ;  /* 0x0000000607072212 */ /* 0x010fc800078e3cff */
[----:B------:R-:W-:-:S04]  /*4b020*/  @P2 LOP3.LUT R6, R7, R6, RZ, 0x3c, !PT ;  /* 0x0000000607062212 */ /* 0x000fc800078e3cff */
[----:B------:R-:W-:-:S05]  /*4b030*/  @P2 LOP3.LUT R7, R7, R6, RZ, 0x3c, !PT ;  /* 0x0000000607072212 */ /* 0x000fca00078e3cff */
[----:B------:R-:W2:Y:S04]  /*4b040*/  @P2 LDG.E.U16 R29, [R6.64] ;  /* 0x00000006061d2981 */ /* 0x000ea8000c1e1500 */
[----:B--2---:R0:W-:Y:S04]  /*4b050*/  STL [R1+0xf8], R29 ;  /* 0x0000f81d01007387 */ /* 0x0041e80000100800 */
[----:B0-----:R-:W2:Y:S04]  /*4b060*/  LDL.LU R29, [R1+0x8a98] ;  /* 0x008a9800011d7983 */ /* 0x001ea80000300800 */
[----:B------:R-:W4:Y:S04]  /*4b070*/  LDL R6, [R1+0x171c] ;  /* 0x00171c0001067983 */ /* 0x000f280000100800 */
[----:B------:R-:W4:Y:S01]  /*4b080*/  LDL R7, [R1+0x1720] ;  /* 0x0017200001077983 */ /* 0x000f220000100800 */
[----:B------:R-:W-:-:S02]  /*4b090*/  ISETP.GT.AND P0, PT, R4, 0x3a, PT ;  /* 0x0000003a0400780c */ /* 0x000fc40003f04270 */
[----:B--2---:R-:W-:Y:S02]  /*4b0a0*/  PRMT R29, RZ, 0x7610, R29 ;  /* 0x00007610ff1d7816 */ /* 0x004fe4000000001d */
[----:B----4-:R-:W-:-:S04]  /*4b0b0*/  @P3 LOP3.LUT R7, R7, R6, RZ, 0x3c, !PT ;  /* 0x0000000607073212 */ /* 0x010fc800078e3cff */
[----:B------:R-:W-:-:S04]  /*4b0c0*/  @P3 LOP3.LUT R6, R7, R6, RZ, 0x3c, !PT ;  /* 0x0000000607063212 */ /* 0x000fc800078e3cff */
[----:B------:R-:W-:-:S05]  /*4b0d0*/  @P3 LOP3.LUT R7, R7, R6, RZ, 0x3c, !PT ;  /* 0x0000000607073212 */ /* 0x000fca00078e3cff */
[----:B------:R-:W2:Y:S04]  /*4b0e0*/  @P3 LDG.E.U16 R2, [R6.64] ;  /* 0x0000000606023981 */ /* 0x000ea8000c1e1500 */
[----:B--2---:R0:W-:Y:S04]  /*4b0f0*/  STL [R1+0xf4], R2 ;  /* 0x0000f40201007387 */ /* 0x0041e80000100800 */
[----:B0-----:R-:W2:Y:S04]  /*4b100*/  LDL.LU R2, [R1+0x8a94] ;  /* 0x008a940001027983 */ /* 0x001ea80000300800 */
[----:B------:R-:W4:Y:S04]  /*4b110*/  LDL R6, [R1+0x1714] ;  /* 0x0017140001067983 */ /* 0x000f280000100800 */
[----:B------:R-:W4:Y:S02]  /*4b120*/  LDL R7, [R1+0x1718] ;  /* 0x0017180001077983 */ /* 0x000f240000100800 */
[----:B----4-:R-:W-:-:S04]  /*4b130*/  @P3 LOP3.LUT R7, R7, R6, RZ, 0x3c, !PT ;  /* 0x0000000607073212 */ /* 0x010fc800078e3cff */
[----:B------:R-:W-:-:S04]  /*4b140*/  @P3 LOP3.LUT R6, R7, R6, RZ, 0x3c, !PT ;  /* 0x0000000607063212 */ /* 0x000fc800078e3cff */
[----:B------:R-:W-:-:S05]  /*4b150*/  @P3 LOP3.LUT R7, R7, R6, RZ, 0x3c, !PT ;  /* 0x0000000607073212 */ /* 0x000fca00078e3cff */
[----:B------:R-:W4:Y:S01]  /*4b160*/  @P3 LDG.E.U16 R29, [R6.64] ;  /* 0x00000006061d3981 */ /* 0x000f22000c1e1500 */
[C---:B------:R-:W-:Y:S02]  /*4b170*/  ISETP.GT.AND P1, PT, R4.reuse, 0x3b, PT ;  /* 0x0000003b0400780c */ /* 0x040fe40003f24270 */
[C---:B------:R-:W-:Y:S02]  /*4b180*/  ISETP.GT.AND P2, PT, R4.reuse, 0x3c, PT ;  /* 0x0000003c0400780c */ /* 0x040fe40003f44270 */
[C---:B------:R-:W-:Y:S02]  /*4b190*/  ISETP.GT.AND P3, PT, R4.reuse, 0x3d, PT ;  /* 0x0000003d0400780c */ /* 0x040fe40003f64270 */
[C---:B------:R-:W-:Y:S02]  /*4b1a0*/  ISETP.GT.AND P4, PT, R4.reuse, 0x3e, PT ;  /* 0x0000003e0400780c */ /* 0x040fe40003f84270 */
[----:B------:R-:W-:Y:S02]  /*4b1b0*/  ISETP.GT.AND P5, PT, R4, 0x3f, PT ;  /* 0x0000003f0400780c */ /* 0x000fe40003fa4270 */
[----:B--2---:R-:W-:Y:S01]  /*4b1c0*/  PRMT R2, RZ, 0x7610, R2 ;  /* 0x00007610ff027816 */ /* 0x004fe20000000002 */
[----:B----4-:R0:W-:Y:S04]  /*4b1d0*/  STL [R1+0xf0], R29 ;  /* 0x0000f01d01007387 */ /* 0x0101e80000100800 */
[----:B0-----:R-:W0:Y:S02]  /*4b1e0*/  S2R R29, SR_TID.X ;  /* 0x00000000001d7919 */ /* 0x001e240000002100 */
[----:B0-----:R-:W-:-:S04]  /*4b1f0*/  LOP3.LUT R29, R29, 0x3f, RZ, 0xc0, !PT ;  /* 0x0000003f1d1d7812 */ /* 0x001fc800078ec0ff */
[----:B------:R-:W-:Y:S02]  /*4b200*/  ISETP.GE.AND P6, PT, R29, R4, PT ;  /* 0x000000041d00720c */ /* 0x000fe40003fc6270 */
[----:B------:R-:W2:Y:S04]  /*4b210*/  LDL.LU R29, [R1+0x8a90] ;  /* 0x008a9000011d7983 */ /* 0x000ea80000300800 */
[----:B------:R-:W3:Y:S01]  /*4b220*/  LDL R4, [R1+0x170c] ;  /* 0x00170c0001047983 */ /* 0x000ee20000100800 */
        /* <DEDUP_REMOVED lines=63> */
[----:B---3--:R-:W-:-:S02]  /*4b620*/  PRMT R2, RZ, 0x7610, R2 ;  /* 0x00007610ff027816 */ /* 0x008fc40000000002 */
[----:B----4-:R-:W-:-:S04]  /*4b630*/  @P3 LOP3.LUT R5, R5, R4, RZ, 0x3c, !PT ;  /* 0x0000000405053212 */ /* 0x010fc800078e3cff */
[----:B------:R-:W-:-:S04]  /*4b640*/  @P3 LOP3.LUT R4, R5, R4, RZ, 0x3c, !PT ;  /* 0x0000000405043212 */ /* 0x000fc800078e3cff */
[----:B------:R-:W-:-:S05]  /*4b650*/  @P3 LOP3.LUT R5, R5, R4, RZ, 0x3c, !PT ;  /* 0x0000000405053212 */ /* 0x000fca00078e3cff */
[----:B------:R0:W3:Y:S04]  /*4b660*/  @P3 LDG.E.U16 R28, [R4.64] ;  /* 0x00000006041c3981 */ /* 0x0000e8000c1e1500 */
[----:B0-----:R-:W4:Y:S04]  /*4b670*/  LDL R4, [R1+0x16cc] ;  /* 0x0016cc0001047983 */ /* 0x001f280000100800 */
[----:B------:R-:W4:Y:S01]  /*4b680*/  LDL R5, [R1+0x16d0] ;  /* 0x0016d00001057983 */ /* 0x000f220000100800 */
[----:B------:R-:W-:Y:S02]  /*4b690*/  PRMT R27, RZ, 0x7610, R27 ;  /* 0x00007610ff1b7816 */ /* 0x000fe4000000001b */
[----:B----4-:R-:W-:-:S04]  /*4b6a0*/  @P4 LOP3.LUT R5, R5, R4, RZ, 0x3c, !PT ;  /* 0x0000000405054212 */ /* 0x010fc800078e3cff */
[----:B------:R-:W-:-:S04]  /*4b6b0*/  @P4 LOP3.LUT R4, R5, R4, RZ, 0x3c, !PT ;  /* 0x0000000405044212 */ /* 0x000fc800078e3cff */
[----:B------:R-:W-:-:S05]  /*4b6c0*/  @P4 LOP3.LUT R5, R5, R4, RZ, 0x3c, !PT ;  /* 0x0000000405054212 */ /* 0x000fca00078e3cff */
[----:B------:R-:W4:Y:S04]  /*4b6d0*/  @P4 LDG.E.U16 R2, [R4.64] ;  /* 0x0000000604024981 */ /* 0x000f28000c1e1500 */
[----:B----4-:R0:W-:Y:S04]  /*4b6e0*/  STL [R1+0xcc], R2 ;  /* 0x0000cc0201007387 */ /* 0x0101e80000100800 */
[----:B0-----:R-:W4:Y:S04]  /*4b6f0*/  LDL.LU R2, [R1+0x8a70] ;  /* 0x008a700001027983 */ /* 0x001f280000300800 */
[----:B------:R-:W3:Y:S04]  /*4b700*/  LDL R4, [R1+0x16c4] ;  /* 0x0016c40001047983 */ /* 0x000ee80000100800 */
[----:B------:R-:W3:Y:S01]  /*4b710*/  LDL R5, [R1+0x16c8] ;  /* 0x0016c80001057983 */ /* 0x000ee20000100800 */
[----:B--2---:R-:W-:-:S02]  /*4b720*/  PRMT R29, RZ, 0x7610, R29 ;  /* 0x00007610ff1d7816 */ /* 0x004fc4000000001d */
[----:B----4-:R-:W-:Y:S02]  /*4b730*/  PRMT R2, RZ, 0x7610, R2 ;  /* 0x00007610ff027816 */ /* 0x010fe40000000002 */
[----:B---3--:R-:W-:-:S04]  /*4b740*/  @P4 LOP3.LUT R5, R5, R4, RZ, 0x3c, !PT ;  /* 0x0000000405054212 */ /* 0x008fc800078e3cff */
[----:B------:R-:W-:-:S04]  /*4b750*/  @P4 LOP3.LUT R4, R5, R4, RZ, 0x3c, !PT ;  /* 0x0000000405044212 */ /* 0x000fc800078e3cff */
[----:B------:R-:W-:-:S05]  /*4b760*/  @P4 LOP3.LUT R5, R5, R4, RZ, 0x3c, !PT ;  /* 0x0000000405054212 */ /* 0x000fca00078e3cff */
[----:B------:R-:W2:Y:S04]  /*4b770*/  @P4 LDG.E.U16 R27, [R4.64] ;  /* 0x00000006041b4981 */ /* 0x000ea8000c1e1500 */
[----:B--2---:R0:W-:Y:S04]  /*4b780*/  STL [R1+0xc8], R27 ;  /* 0x0000c81b01007387 */ /* 0x0041e80000100800 */
[----:B0-----:R-:W2:Y:S04]  /*4b790*/  LDL.LU R27, [R1+0x8a6c] ;  /* 0x008a6c00011b7983 */ /* 0x001ea80000300800 */
[----:B------:R-:W3:Y:S04]  /*4b7a0*/  LDL R4, [R1+0x16bc] ;  /* 0x0016bc0001047983 */ /* 0x000ee80000100800 */
[----:B------:R-:W3:Y:S02]  /*4b7b0*/  LDL R5, [R1+0x16c0] ;  /* 0x0016c00001057983 */ /* 0x000ee40000100800 */
[----:B---3--:R-:W-:-:S04]  /*4b7c0*/  @P5 LOP3.LUT R5, R5, R4, RZ, 0x3c, !PT ;  /* 0x0000000405055212 */ /* 0x008fc800078e3cff */
[----:B------:R-:W-:-:S04]  /*4b7d0*/  @P5 LOP3.LUT R4, R5, R4, RZ, 0x3c, !PT ;  /* 0x0000000405045212 */ /* 0x000fc800078e3cff */
[----:B------:R-:W-:-:S05]  /*4b7e0*/  @P5 LOP3.LUT R5, R5, R4, RZ, 0x3c, !PT ;  /* 0x0000000405055212 */ /* 0x000fca00078e3cff */
[----:B------:R-:W3:Y:S04]  /*4b7f0*/  @P5 LDG.E.U16 R29, [R4.64] ;  /* 0x00000006041d5981 */ /* 0x000ee8000c1e1500 */
[----:B---3--:R0:W-:Y:S04]  /*4b800*/  STL [R1+0xc4], R29 ;  /* 0x0000c41d01007387 */ /* 0x0081e80000100800 */
[----:B0-----:R-:W3:Y:S04]  /*4b810*/  LDL.LU R29, [R1+0x8a68] ;  /* 0x008a6800011d7983 */ /* 0x001ee80000300800 */
[----:B------:R-:W4:Y:S04]  /*4b820*/  LDL R4, [R1+0x16b4] ;  /* 0x0016b40001047983 */ /* 0x000f280000100800 */
[----:B------:R-:W4:Y:S02]  /*4b830*/  LDL R5, [R1+0x16b8] ;  /* 0x0016b80001057983 */ /* 0x000f240000100800 */
[----:B----4-:R-:W-:-:S04]  /*4b840*/  @P5 LOP3.LUT R5, R5, R4, RZ, 0x3c, !PT ;  /* 0x0000000405055212 */ /* 0x010fc800078e3cff */
[----:B------:R-:W-:-:S04]  /*4b850*/  @P5 LOP3.LUT R4, R5, R4, RZ, 0x3c, !PT ;  /* 0x0000000405045212 */ /* 0x000fc800078e3cff */
[----:B------:R-:W-:-:S05]  /*4b860*/  @P5 LOP3.LUT R5, R5, R4, RZ, 0x3c, !PT ;  /* 0x0000000405055212 */ /* 0x000fca00078e3cff */
[----:B------:R-:W4:Y:S01]  /*4b870*/  @P5 LDG.E.U16 R2, [R4.64] ;  /* 0x0000000604025981 */ /* 0x000f22000c1e1500 */
[----:B--2---:R-:W-:-:S03]  /*4b880*/  PRMT R27, RZ, 0x7610, R27 ;  /* 0x00007610ff1b7816 */ /* 0x004fc6000000001b */
[----:B------:R-:W-:Y:S06]  /*4b890*/  BAR.SYNC.DEFER_BLOCKING 0x0 ;  /* 0x0000000000007b1d */ /* 0x000fec0000010000 */
[----:B----4-:R0:W-:Y:S04]  /*4b8a0*/  STL [R1+0xc0], R2 ;  /* 0x0000c00201007387 */ /* 0x0101e80000100800 */
[----:B0-----:R-:W2:Y:S04]  /*4b8b0*/  LDL.LU R2, [R1+0x8a64] ;  /* 0x008a640001027983 */ /* 0x001ea80000300800 */
[----:B------:R-:W4:Y:S04]  /*4b8c0*/  LDL R4, [R1+0x1abc] ;  /* 0x001abc0001047983 */ /* 0x000f280000100800 */
[----:B------:R-:W4:Y:S01]  /*4b8d0*/  LDL R5, [R1+0x29a8] ;  /* 0x0029a80001057983 */ /* 0x000f220000100800 */
[----:B---3--:R-:W-:-:S02]  /*4b8e0*/  PRMT R29, RZ, 0x7610, R29 ;  /* 0x00007610ff1d7816 */ /* 0x008fc4000000001d */
[----:B--2---:R-:W-:Y:S02]  /*4b8f0*/  PRMT R2, RZ, 0x7610, R2 ;  /* 0x00007610ff027816 */ /* 0x004fe40000000002 */
[----:B----4-:R-:W-:-:S04]  /*4b900*/  @!P6 LOP3.LUT R5, R5, R4, RZ, 0x3c, !PT ;  /* 0x000000040505e212 */ /* 0x010fc800078e3cff */
[----:B------:R-:W-:-:S04]  /*4b910*/  @!P6 LOP3.LUT R4, R5, R4, RZ, 0x3c, !PT ;  /* 0x000000040504e212 */ /* 0x000fc800078e3cff */
[----:B------:R-:W-:-:S05]  /*4b920*/  @!P6 LOP3.LUT R5, R5, R4, RZ, 0x3c, !PT ;  /* 0x000000040505e212 */ /* 0x000fca00078e3cff */
[----:B------:R-:W2:Y:S04]  /*4b930*/  @!P6 LDG.E.U16 R27, [R4.64] ;  /* 0x00000006041be981 */ /* 0x000ea8000c1e1500 */
[----:B--2---:R0:W-:Y:S04]  /*4b940*/  STL [R1+0xbc], R27 ;  /* 0x0000bc1b01007387 */ /* 0x0041e80000100800 */
[----:B0-----:R-:W2:Y:S04]  /*4b950*/  LDL.LU R27, [R1+0x8a60] ;  /* 0x008a6000011b7983 */ /* 0x001ea80000300800 */
[----:B------:R-:W3:Y:S04]  /*4b960*/  LDL R4, [R1+0x2984] ;  /* 0x0029840001047983 */ /* 0x000ee80000100800 */
[----:B------:R-:W3:Y:S02]  /*4b970*/  LDL R5, [R1+0x2988] ;  /* 0x0029880001057983 */ /* 0x000ee40000100800 */
[----:B---3--:R-:W-:-:S04]  /*4b980*/  @!P6 LOP3.LUT R5, R5, R4, RZ, 0x3c, !PT ;  /* 0x000000040505e212 */ /* 0x008fc800078e3cff */
[----:B------:R-:W-:-:S04]  /*4b990*/  @!P6 LOP3.LUT R4, R5, R4, RZ, 0x3c, !PT ;  /* 0x000000040504e212 */ /* 0x000fc800078e3cff */
[----:B------:R-:W-:-:S05]  /*4b9a0*/  @!P6 LOP3.LUT R5, R5, R4, RZ, 0x3c, !PT ;  /* 0x000000040505e212 */ /* 0x000fca00078e3cff */
[----:B------:R-:W3:Y:S04]  /*4b9b0*/  @!P6 LDG.E.U16 R29, [R4.64] ;  /* 0x00000006041de981 */ /* 0x000ee8000c1e1500 */
[----:B---3--:R0:W-:Y:S04]  /*4b9c0*/  STL [R1+0xb8], R29 ;  /* 0x0000b81d01007387 */ /* 0x0081e80000100800 */
[----:B0-----:R-:W3:Y:S04]  /*4b9d0*/  LDL.LU R29, [R1+0x8a5c] ;  /* 0x008a5c00011d7983 */ /* 0x001ee80000300800 */
[----:B------:R-:W4:Y:S04]  /*4b9e0*/  LDL R4, [R1+0x2944] ;  /* 0x0029440001047983 */ /* 0x000f280000100800 */
[----:B------:R-:W4:Y:S01]  /*4b9f0*/  LDL R5, [R1+0x2948] ;  /* 0x0029480001057983 */ /* 0x000f220000100800 */
[----:B---3--:R-:W-:-:S02]  /*4ba00*/  PRMT R29, RZ, 0x7610, R29 ;  /* 0x00007610ff1d7816 */ /* 0x008fc4000000001d */
[----:B----4-:R-:W-:-:S04]  /*4ba10*/  @!P6 LOP3.LUT R5, R5, R4, RZ, 0x3c, !PT ;  /* 0x000000040505e212 */ /* 0x010fc800078e3cff */
        /* <DEDUP_REMOVED lines=205> */
[----:B--2---:R-:W-:-:S02]  /*4c6f0*/  PRMT R27, RZ, 0x7610, R27 ;  /* 0x00007610ff1b7816 */ /* 0x004fc4000000001b */
[----:B----4-:R-:W-:-:S04]  /*4c700*/  @!P6 LOP3.LUT R5, R5, R4, RZ, 0x3c, !PT ;  /* 0x000000040505e212 */ /* 0x010fc800078e3cff */
[----:B------:R-:W-:-:S04]  /*4c710*/  @!P6 LOP3.LUT R4, R5, R4, RZ, 0x3c, !PT ;  /* 0x000000040504e212 */ /* 0x000fc800078e3cff */
[----:B------:R-:W-:-:S05]  /*4c720*/  @!P6 LOP3.LUT R5, R5, R4, RZ, 0x3c, !PT ;  /* 0x000000040505e212 */ /* 0x000fca00078e3cff */
[----:B------:R-:W2:Y:S04]  /*4c730*/  @!P6 LDG.E.U16 R29, [R4.64] ;  /* 0x00000006041de981 */ /* 0x000ea8000c1e1500 */
[----:B--2---:R0:W-:Y:S04]  /*4c740*/  STL [R1+0x58], R29 ;  /* 0x0000581d01007387 */ /* 0x0041e80000100800 */
[----:B0-----:R-:W2:Y:S04]  /*4c750*/  LDL.LU R29, [R1+0x89fc] ;  /* 0x0089fc00011d7983 */ /* 0x001ea80000300800 */
[----:B------:R-:W4:Y:S04]  /*4c760*/  LDL R4, [R1+0x2344] ;  /* 0x0023440001047983 */ /* 0x000f280000100800 */
[----:B------:R-:W4:Y:S01]  /*4c770*/  LDL R5, [R1+0x2348] ;  /* 0x0023480001057983 */ /* 0x000f220000100800 */
[----:B------:R-:W-:-:S02]  /*4c780*/  PRMT R26, RZ, 0x7610, R26 ;  /* 0x00007610ff1a7816 */ /* 0x000fc4000000001a */
[----:B----4-:R-:W-:-:S04]  /*4c790*/  @!P6 LOP3.LUT R5, R5, R4, RZ, 0x3c, !PT ;  /* 0x000000040505e212 */ /* 0x010fc800078e3cff */
[----:B------:R-:W-:-:S04]  /*4c7a0*/  @!P6 LOP3.LUT R4, R5, R4, RZ, 0x3c, !PT ;  /* 0x000000040504e212 */ /* 0x000fc800078e3cff */
[----:B------:R-:W-:-:S05]  /*4c7b0*/  @!P6 LOP3.LUT R5, R5, R4, RZ, 0x3c, !PT ;  /* 0x000000040505e212 */ /* 0x000fca00078e3cff */
[----:B------:R-:W4:Y:S04]  /*4c7c0*/  @!P6 LDG.E.U16 R27, [R4.64] ;  /* 0x00000006041be981 */ /* 0x000f28000c1e1500 */
[----:B----4-:R0:W-:Y:S04]  /*4c7d0*/  STL [R1+0x54], R27 ;  /* 0x0000541b01007387 */ /* 0x0101e80000100800 */
[----:B0-----:R-:W4:Y:S04]  /*4c7e0*/  LDL.LU R27, [R1+0x89f8] ;  /* 0x0089f800011b7983 */ /* 0x001f280000300800 */
[----:B------:R-:W2:Y:S04]  /*4c7f0*/  LDL R4, [R1+0x2304] ;  /* 0x0023040001047983 */ /* 0x000ea80000100800 */
[----:B------:R-:W2:Y:S01]  /*4c800*/  LDL R5, [R1+0x2308] ;  /* 0x0023080001057983 */ /* 0x000ea20000100800 */
[----:B------:R-:W-:-:S02]  /*4c810*/  PRMT R25, RZ, 0x7610, R25 ;  /* 0x00007610ff197816 */ /* 0x000fc40000000019 */
[----:B--2---:R-:W-:-:S04]  /*4c820*/  @!P6 LOP3.LUT R5, R5, R4, RZ, 0x3c, !PT ;  /* 0x000000040505e212 */ /* 0x004fc800078e3cff */
[----:B------:R-:W-:-:S04]  /*4c830*/  @!P6 LOP3.LUT R4, R5, R4, RZ, 0x3c, !PT ;  /* 0x000000040504e212 */ /* 0x000fc800078e3cff */
[----:B------:R-:W-:-:S05]  /*4c840*/  @!P6 LOP3.LUT R5, R5, R4, RZ, 0x3c, !PT ;  /* 0x000000040505e212 */ /* 0x000fca00078e3cff */
[----:B------:R-:W2:Y:S04]  /*4c850*/  @!P6 LDG.E.U16 R26, [R4.64] ;  /* 0x00000006041ae981 */ /* 0x000ea8000c1e1500 */
[----:B--2---:R0:W-:Y:S04]  /*4c860*/  STL [R1+0x50], R26 ;  /* 0x0000501a01007387 */ /* 0x0041e80000100800 */
[----:B0-----:R-:W2:Y:S04]  /*4c870*/  LDL.LU R26, [R1+0x89f4] ;  /* 0x0089f400011a7983 */ /* 0x001ea80000300800 */
        /* <DEDUP_REMOVED lines=8> */
[----:B0-----:R-:W2:Y:S01]  /*4c900*/  LDL.LU R25, [R1+0x89f0] ;  /* 0x0089f00001197983 */ /* 0x001ea20000300800 */
[----:B------:R-:W2:Y:S02]  /*4c910*/  LDL R4, [R1+0x2284] ;  /* 0x0022840001047983 */ /* 0x000ea40000100800 */
        /* <DEDUP_REMOVED lines=145> */
[----:B---3--:R-:W-:-:S02]  /*4d230*/  PRMT R2, RZ, 0x7610, R2 ;  /* 0x00007610ff027816 */ /* 0x008fc40000000002 */
[----:B--2---:R-:W-:-:S04]  /*4d240*/  @!P6 LOP3.LUT R5, R5, R4, RZ, 0x3c, !PT ;  /* 0x000000040505e212 */ /* 0x004fc800078e3cff */
[----:B------:R-:W-:-:S04]  /*4d250*/  @!P6 LOP3.LUT R4, R5, R4, RZ, 0x3c, !PT ;  /* 0x000000040504e212 */ /* 0x000fc800078e3cff */
[----:B------:R-:W-:-:S05]  /*4d260*/  @!P6 LOP3.LUT R5, R5, R4, RZ, 0x3c, !PT ;  /* 0x000000040505e212 */ /* 0x000fca00078e3cff */
[----:B------:R-:W2:Y:S04]  /*4d270*/  @!P6 LDG.E.U16 R8, [R4.64] ;  /* 0x000000060408e981 */ /* 0x000ea8000c1e1500 */
[----:B--2---:R0:W-:Y:S04]  /*4d280*/  STL [R1+0x8], R8 ;  /* 0x0000080801007387 */ /* 0x0041e80000100800 */
[----:B0-----:R-:W2:Y:S01]  /*4d290*/  LDL.LU R8, [R1+0x89ac] ;  /* 0x0089ac0001087983 */ /* 0x001ea20000300800 */
[----:B------:R-:W3:Y:S02]  /*4d2a0*/  LDL R4, [R1+0x1e44] ;  /* 0x001e440001047983 */ /* 0x000ee40000100800 */
[----:B------:R-:W3:Y:S01]  /*4d2b0*/  LDL R5, [R1+0x1e48] ;  /* 0x001e480001057983 */ /* 0x000ee20000100800 */
[----:B------:R-:W-:-:S02]  /*4d2c0*/  PRMT R3, RZ, 0x7610, R3 ;  /* 0x00007610ff037816 */ /* 0x000fc40000000003 */
[----:B---3--:R-:W-:-:S04]  /*4d2d0*/  @!P6 LOP3.LUT R5, R5, R4, RZ, 0x3c, !PT ;  /* 0x000000040505e212 */ /* 0x008fc800078e3cff */
[----:B------:R-:W-:-:S04]  /*4d2e0*/  @!P6 LOP3.LUT R4, R5, R4, RZ, 0x3c, !PT ;  /* 0x000000040504e212 */ /* 0x000fc800078e3cff */
[----:B------:R-:W-:-:S05]  /*4d2f0*/  @!P6 LOP3.LUT R5, R5, R4, RZ, 0x3c, !PT ;  /* 0x000000040505e212 */ /* 0x000fca00078e3cff */
[----:B------:R-:W3:Y:S04]  /*4d300*/  @!P6 LDG.E.U16 R2, [R4.64] ;  /* 0x000000060402e981 */ /* 0x000ee8000c1e1500 */
[----:B---3--:R0:W-:Y:S01]  /*4d310*/  STL [R1+0x4], R2 ;  /* 0x0000040201007387 */ /* 0x0081e20000100800 */
[----:B------:R-:W3:Y:S02]  /*4d320*/  LDL R4, [R1+0x1e04] ;  /* 0x001e040001047983 */ /* 0x000ee40000100800 */
[----:B------:R-:W3:Y:S01]  /*4d330*/  LDL R5, [R1+0x1e08] ;  /* 0x001e080001057983 */ /* 0x000ee20000100800 */
[----:B------:R-:W-:Y:S02]  /*4d340*/  PRMT R29, RZ, 0x7610, R29 ;  /* 0x00007610ff1d7816 */ /* 0x000fe4000000001d */
[----:B----4-:R-:W-:-:S02]  /*4d350*/  PRMT R27, RZ, 0x7610, R27 ;  /* 0x00007610ff1b7816 */ /* 0x010fc4000000001b */
[----:B------:R-:W-:Y:S02]  /*4d360*/  PRMT R26, RZ, 0x7610, R26 ;  /* 0x00007610ff1a7816 */ /* 0x000fe4000000001a */
[----:B------:R-:W-:Y:S02]  /*4d370*/  PRMT R25, RZ, 0x7610, R25 ;  /* 0x00007610ff197816 */ /* 0x000fe40000000019 */
[----:B------:R-:W-:Y:S02]  /*4d380*/  PRMT R24, RZ, 0x7610, R24 ;  /* 0x00007610ff187816 */ /* 0x000fe40000000018 */
[----:B------:R-:W-:Y:S02]  /*4d390*/  PRMT R23, RZ, 0x7610, R23 ;  /* 0x00007610ff177816 */ /* 0x000fe40000000017 */
[----:B------:R-:W-:Y:S02]  /*4d3a0*/  PRMT R22, RZ, 0x7610, R22 ;  /* 0x00007610ff167816 */ /* 0x000fe40000000016 */
[----:B------:R-:W-:-:S02]  /*4d3b0*/  PRMT R21, RZ, 0x7610, R21 ;  /* 0x00007610ff157816 */ /* 0x000fc40000000015 */
        /* <DEDUP_REMOVED lines=12> */
[----:B--2---:R-:W-:Y:S02]  /*4d480*/  PRMT R8, RZ, 0x7610, R8 ;  /* 0x00007610ff087816 */ /* 0x004fe40000000008 */
[----:B------:R-:W-:Y:S02]  /*4d490*/  PRMT R7, RZ, 0x7610, R7 ;  /* 0x00007610ff077816 */ /* 0x000fe40000000007 */
[----:B------:R-:W-:Y:S02]  /*4d4a0*/  PRMT R6, RZ, 0x7610, R6 ;  /* 0x00007610ff067816 */ /* 0x000fe40000000006 */
[----:B------:R-:W-:Y:S01]  /*4d4b0*/  PRMT R0, RZ, 0x7610, R0 ;  /* 0x00007610ff007816 */ /* 0x000fe20000000000 */
[----:B0-----:R-:W0:Y:S02]  /*4d4c0*/  S2R R2, SR_TID.X ;  /* 0x0000000000027919 */ /* 0x001e240000002100 */
[----:B0-----:R-:W-:-:S05]  /*4d4d0*/  LOP3.LUT R2, R2, 0x3f, RZ, 0xc0, !PT ;  /* 0x0000003f02027812 */ /* 0x001fca00078ec0ff */
[----:B------:R-:W-:Y:S01]  /*4d4e0*/  IMAD.SHL.U32 R2, R2, 0x2, RZ ;  /* 0x0000000202027824 */ /* 0x000fe200078e00ff */
[----:B---3--:R-:W-:-:S04]  /*4d4f0*/  @!P6 LOP3.LUT R5, R5, R4, RZ, 0x3c, !PT ;  /* 0x000000040505e212 */ /* 0x008fc800078e3cff */
[----:B------:R-:W-:-:S04]  /*4d500*/  @!P6 LOP3.LUT R4, R5, R4, RZ, 0x3c, !PT ;  /* 0x000000040504e212 */ /* 0x000fc800078e3cff */
[----:B------:R-:W-:-:S05]  /*4d510*/  @!P6 LOP3.LUT R5, R5, R4, RZ, 0x3c, !PT ;  /* 0x000000040505e212 */ /* 0x000fca00078e3cff */
[----:B------:R0:W2:Y:S04]  /*4d520*/  @!P6 LDG.E.U16 R3, [R4.64] ;  /* 0x000000060403e981 */ /* 0x0000a8000c1e1500 */
[----:B0-----:R-:W3:Y:S04]  /*4d530*/  LDL R4, [R1+0x1dc4] ;  /* 0x001dc40001047983 */ /* 0x001ee80000100800 */
[----:B------:R-:W3:Y:S02]  /*4d540*/  LDL R5, [R1+0x1dc8] ;  /* 0x001dc80001057983 */ /* 0x000ee40000100800 */
[----:B---3--:R-:W-:-:S04]  /*4d550*/  @!P6 LOP3.LUT R5, R5, R4, RZ, 0x3c, !PT ;  /* 0x000000040505e212 */ /* 0x008fc800078e3cff */
[----:B------:R-:W-:-:S04]  /*4d560*/  @!P6 LOP3.LUT R4, R5, R4, RZ, 0x3c, !PT ;  /* 0x000000040504e212 */ /* 0x000fc800078e3cff */
[----:B------:R-:W-:Y:S01]  /*4d570*/  @!P6 LOP3.LUT R5, R5, R4, RZ, 0x3c, !PT ;  /* 0x000000040505e212 */ /* 0x000fe200078e3cff */
[----:B--2---:R0:W-:Y:S04]  /*4d580*/  STL [R1+0x8930], R3 ;  /* 0x0089300301007387 */ /* 0x0041e80000100800 */
[----:B------:R1:W2:Y:S04]  /*4d590*/  @!P6 LDG.E.U16 R29, [R4.64] ;  /* 0x00000006041de981 */ /* 0x0002a8000c1e1500 */
[----:B0-----:R-:W3:Y:S04]  /*4d5a0*/  LDL R3, [R1+0x1cc8] ;  /* 0x001cc80001037983 */ /* 0x001ee80000100800 */
[----:B-1----:R-:W4:Y:S04]  /*4d5b0*/  LDL R4, [R1+0x1d84] ;  /* 0x001d840001047983 */ /* 0x002f280000100800 */
[----:B------:R-:W4:Y:S02]  /*4d5c0*/  LDL R5, [R1+0x1d88] ;  /* 0x001d880001057983 */ /* 0x000f240000100800 */
[----:B----4-:R-:W-:-:S04]  /*4d5d0*/  @!P6 LOP3.LUT R5, R5, R4, RZ, 0x3c, !PT ;  /* 0x000000040505e212 */ /* 0x010fc800078e3cff */
[----:B------:R-:W-:-:S04]  /*4d5e0*/  @!P6 LOP3.LUT R4, R5, R4, RZ, 0x3c, !PT ;  /* 0x000000040504e212 */ /* 0x000fc800078e3cff */
[----:B------:R-:W-:Y:S01]  /*4d5f0*/  @!P6 LOP3.LUT R5, R5, R4, RZ, 0x3c, !PT ;  /* 0x000000040505e212 */ /* 0x000fe200078e3cff */
[----:B--2---:R0:W-:Y:S04]  /*4d600*/  STL [R1+0x8934], R29 ;  /* 0x0089341d01007387 */ /* 0x0041e80000100800 */
[----:B------:R1:W2:Y:S04]  /*4d610*/  @!P6 LDG.E.U16 R27, [R4.64] ;  /* 0x00000006041be981 */ /* 0x0002a8000c1e1500 */
[----:B0-----:R-:W4:Y:S04]  /*4d620*/  LDL R29, [R1+0x1cc4] ;  /* 0x001cc400011d7983 */ /* 0x001f280000100800 */
[----:B-1----:R-:W3:Y:S04]  /*4d630*/  LDL R4, [R1+0x1d44] ;  /* 0x001d440001047983 */ /* 0x002ee80000100800 */
[----:B------:R-:W3:Y:S04]  /*4d640*/  LDL R5, [R1+0x1d48] ;  /* 0x001d480001057983 */ /* 0x000ee80000100800 */
[----:B--2---:R0:W-:Y:S04]  /*4d650*/  STL [R1+0x8938], R27 ;  /* 0x0089381b01007387 */ /* 0x0041e80000100800 */
[----:B0-----:R-:W2:Y:S01]  /*4d660*/  LDL R27, [R1+0x1d08] ;  /* 0x001d0800011b7983 */ /* 0x001ea20000100800 */
[----:B---3--:R-:W-:-:S04]  /*4d670*/  @!P6 LOP3.LUT R5, R5, R4, RZ, 0x3c, !PT ;  /* 0x000000040505e212 */ /* 0x008fc800078e3cff */
[----:B------:R-:W-:-:S04]  /*4d680*/  @!P6 LOP3.LUT R4, R5, R4, RZ, 0x3c, !PT ;  /* 0x000000040504e212 */ /* 0x000fc800078e3cff */
[----:B------:R-:W-:-:S05]  /*4d690*/  @!P6 LOP3.LUT R5, R5, R4, RZ, 0x3c, !PT ;  /* 0x000000040505e212 */ /* 0x000fca00078e3cff */
[----:B------:R0:W3:Y:S04]  /*4d6a0*/  @!P6 LDG.E.U16 R26, [R4.64] ;  /* 0x00000006041ae981 */ /* 0x0000e8000c1e1500 */
[----:B0-----:R-:W3:Y:S01]  /*4d6b0*/  LDL R5, [R1+0x1d04] ;  /* 0x001d040001057983 */ /* 0x001ee20000100800 */
[----:B--2---:R-:W-:-:S05]  /*4d6c0*/  @!P6 IMAD.MOV.U32 R4, RZ, RZ, R27 ;  /* 0x000000ffff04e224 */ /* 0x004fca00078e001b */
[----:B---3--:R0:W2:Y:S04]  /*4d6d0*/  @!P6 LDG.E.U16 R25, [R4.64] ;  /* 0x000000060419e981 */ /* 0x0080a8000c1e1500 */
[----:B------:R1:W-:Y:S01]  /*4d6e0*/  STL [R1+0x893c], R26 ;  /* 0x00893c1a01007387 */ /* 0x0003e20000100800 */
[----:B0-----:R-:W-:Y:S02]  /*4d6f0*/  @!P6 IMAD.MOV.U32 R4, RZ, RZ, R3 ;  /* 0x000000ffff04e224 */ /* 0x001fe400078e0003 */
[----:B----4-:R-:W-:Y:S01]  /*4d700*/  @!P6 IMAD.MOV.U32 R5, RZ, RZ, R29 ;  /* 0x000000ffff05e224 */ /* 0x010fe200078e001d */
[----:B-1----:R-:W3:Y:S04]  /*4d710*/  LDL R26, [R1+0x1c88] ;  /* 0x001c8800011a7983 */ /* 0x002ee80000100800 */
[----:B------:R3:W4:Y:S04]  /*4d720*/  @!P6 LDG.E.U16 R24, [R4.64] ;  /* 0x000000060418e981 */ /* 0x000728000c1e1500 */
[----:B--2---:R0:W-:Y:S01]  /*4d730*/  STL [R1+0x8940], R25 ;  /* 0x0089401901007387 */ /* 0x0041e20000100800 */
[----:B------:R-:W2:Y:S02]  /*4d740*/  LDL R29, [R1+0x1c08] ;  /* 0x001c0800011d7983 */ /* 0x000ea40000100800 */
[----:B------:R-:W2:Y:S02]  /*4d750*/  LDL R27, [R1+0x1bc4] ;  /* 0x001bc400011b7983 */ /* 0x000ea40000100800 */
[----:B------:R-:W2:Y:S01]  /*4d760*/  LDL R3, [R1+0x1bc8] ;  /* 0x001bc80001037983 */ /* 0x000ea20000100800 */
[----:B0-----:R-:W2:Y:S01]  /*4d770*/  LDL R25, [R1+0x1c84] ;  /* 0x001c840001197983 */ /* 0x001ea20000100800 */
[----:B---3--:R-:W-:-:S03]  /*4d780*/  @!P6 IMAD.MOV.U32 R4, RZ, RZ, R26 ;  /* 0x000000ffff04e224 */ /* 0x008fc600078e001a */
[----:B----4-:R0:W-:Y:S01]  /*4d790*/  STL [R1+0x8944], R24 ;  /* 0x0089441801007387 */ /* 0x0101e20000100800 */
[----:B------:R-:W3:Y:S03]  /*4d7a0*/  LDL R26, [R1+0x1b84] ;  /* 0x001b8400011a7983 */ /* 0x000ee60000100800 */
[----:B0-----:R-:W4:Y:S01]  /*4d7b0*/  LDL R24, [R1+0x1c48] ;  /* 0x001c480001187983 */ /* 0x001f220000100800 */
[----:B--2---:R-:W-:-:S03]  /*4d7c0*/  @!P6 IMAD.MOV.U32 R5, RZ, RZ, R25 ;  /* 0x000000ffff05e224 */ /* 0x004fc600078e0019 */
[----:B------:R-:W2:Y:S04]  /*4d7d0*/  LDL R25, [R1+0x1b88] ;  /* 0x001b880001197983 */ /* 0x000ea80000100800 */
[----:B------:R0:W2:Y:S04]  /*4d7e0*/  @!P6 LDG.E.U16 R23, [R4.64] ;  /* 0x000000060417e981 */ /* 0x0000a8000c1e1500 */
[----:B0-----:R-:W3:Y:S01]  /*4d7f0*/  LDL R5, [R1+0x1c44] ;  /* 0x001c440001057983 */ /* 0x001ee20000100800 */
[----:B----4-:R-:W-:-:S03]  /*4d800*/  @!P6 IMAD.MOV.U32 R4, RZ, RZ, R24 ;  /* 0x000000ffff04e224 */ /* 0x010fc600078e0018 */
[----:B--2---:R0:W-:Y:S01]  /*4d810*/  STL [R1+0x8948], R23 ;  /* 0x0089481701007387 */ /* 0x0041e20000100800 */
[----:B------:R-:W2:Y:S03]  /*4d820*/  LDL R24, [R1+0x1b44] ;  /* 0x001b440001187983 */ /* 0x000ea60000100800 */
[----:B---3--:R1:W3:Y:S04]  /*4d830*/  @!P6 LDG.E.U16 R22, [R4.64] ;  /* 0x000000060416e981 */ /* 0x0082e8000c1e1500 */
[----:B0-----:R-:W4:Y:S04]  /*4d840*/  LDL R23, [R1+0x1b48] ;  /* 0x001b480001177983 */ /* 0x001f280000100800 */
[----:B-1----:R-:W2:Y:S01]  /*4d850*/  LDL R5, [R1+0x1c04] ;  /* 0x001c040001057983 */ /* 0x002ea20000100800 */
[----:B------:R-:W-:-:S05]  /*4d860*/  @!P6 IMAD.MOV.U32 R4, RZ, RZ, R29 ;  /* 0x000000ffff04e224 */ /* 0x000fca00078e001d */
[----:B--2---:R0:W2:Y:S02]  /*4d870*/  @!P6 LDG.E.U16 R21, [R4.64] ;  /* 0x000000060415e981 */ /* 0x0040a4000c1e1500 */
[----:B0-----:R-:W-:Y:S02]  /*4d880*/  @!P6 IMAD.MOV.U32 R4, RZ, RZ, R3 ;  /* 0x000000ffff04e224 */ /* 0x001fe400078e0003 */
[----:B------:R-:W-:-:S05]  /*4d890*/  @!P6 IMAD.MOV.U32 R5, RZ, RZ, R27 ;  /* 0x000000ffff05e224 */ /* 0x000fca00078e001b */
[----:B------:R0:W2:Y:S02]  /*4d8a0*/  @!P6 LDG.E.U16 R20, [R4.64] ;  /* 0x000000060414e981 */ /* 0x0000a4000c1e1500 */
[----:B0-----:R-:W-:Y:S02]  /*4d8b0*/  @!P6 IMAD.MOV.U32 R4, RZ, RZ, R25 ;  /* 0x000000ffff04e224 */ /* 0x001fe400078e0019 */
[----:B------:R-:W-:-:S05]  /*4d8c0*/  @!P6 IMAD.MOV.U32 R5, RZ, RZ, R26 ;  /* 0x000000ffff05e224 */ /* 0x000fca00078e001a */
[----:B------:R4:W2:Y:S04]  /*4d8d0*/  @!P6 LDG.E.U16 R19, [R4.64] ;  /* 0x000000060413e981 */ /* 0x0008a8000c1e1500 */
[----:B---3--:R0:W-:Y:S01]  /*4d8e0*/  STL [R1+0x894c], R22 ;  /* 0x00894c1601007387 */ /* 0x0081e20000100800 */
[----:B----4-:R-:W-:Y:S02]  /*4d8f0*/  @!P6 IMAD.MOV.U32 R4, RZ, RZ, R23 ;  /* 0x000000ffff04e224 */ /* 0x010fe400078e0017 */
[----:B------:R-:W-:-:S05]  /*4d900*/  @!P6 IMAD.MOV.U32 R5, RZ, RZ, R24 ;  /* 0x000000ffff05e224 */ /* 0x000fca00078e0018 */
[----:B------:R1:W3:Y:S04]  /*4d910*/  @!P6 LDG.E.U16 R18, [R4.64] ;  /* 0x000000060412e981 */ /* 0x0002e8000c1e1500 */
[----:B--2---:R2:W-:Y:S01]  /*4d920*/  STL [R1+0x8950], R21 ;  /* 0x0089501501007387 */ /* 0x0045e20000100800 */
[----:B------:R-:W1:Y:S02]  /*4d930*/  LDL R27, [R1+0x1b04] ;  /* 0x001b0400011b7983 */ /* 0x000e640000100800 */
[----:B------:R-:W4:Y:S01]  /*4d940*/  LDL R3, [R1+0x1b08] ;  /* 0x001b080001037983 */ /* 0x000f220000100800 */
[----:B------:R0:W-:Y:S01]  /*4d950*/  STL [R1+0x8954], R20 ;  /* 0x0089541401007387 */ /* 0x0001e20000100800 */
[----:B------:R-:W3:Y:S02]  /*4d960*/  LDL R26, [R1+0x1ad0] ;  /* 0x001ad000011a7983 */ /* 0x000ee40000100800 */
[----:B------:R-:W3:Y:S01]  /*4d970*/  LDL R25, [R1+0x29c0] ;  /* 0x0029c00001197983 */ /* 0x000ee20000100800 */
[----:B------:R1:W-:Y:S01]  /*4d980*/  STL [R1+0x8958], R19 ;  /* 0x0089581301007387 */ /* 0x0003e20000100800 */
[----:B------:R-:W3:Y:S02]  /*4d990*/  LDL R24, [R1+0x29c4] ;  /* 0x0029c40001187983 */ /* 0x000ee40000100800 */
[----:B------:R-:W3:Y:S02]  /*4d9a0*/  LDL R23, [R1+0x2a00] ;  /* 0x002a000001177983 */ /* 0x000ee40000100800 */
[----:B0-----:R-:W3:Y:S01]  /*4d9b0*/  LDL R22, [R1+0x2a04] ;  /* 0x002a040001167983 */ /* 0x001ee20000100800 */
[----:B--2---:R-:W2:Y:S01]  /*4d9c0*/  LDL R21, [R1+0x2a40] ;  /* 0x002a400001157983 */ /* 0x004ea20000100800 */
[----:B-1----:R-:W-:-:S02]  /*4d9d0*/  @!P6 IMAD.MOV.U32 R5, RZ, RZ, R27 ;  /* 0x000000ffff05e224 */ /* 0x002fc400078e001b */
[----:B----4-:R-:W-:-:S05]  /*4d9e0*/  @!P6 IMAD.MOV.U32 R4, RZ, RZ, R3 ;  /* 0x000000ffff04e224 */ /* 0x010fca00078e0003 */
[----:B------:R3:W4:Y:S02]  /*4d9f0*/  @!P6 LDG.E.U16 R17, [R4.64] ;  /* 0x000000060411e981 */ /* 0x000724000c1e1500 */
[----:B---3--:R-:W-:Y:S02]  /*4da00*/  @!P6 IMAD.MOV.U32 R5, RZ, RZ, R26 ;  /* 0x000000ffff05e224 */ /* 0x008fe400078e001a */
[----:B------:R-:W-:-:S05]  /*4da10*/  @!P6 IMAD.MOV.U32 R4, RZ, RZ, R25 ;  /* 0x000000ffff04e224 */ /* 0x000fca00078e0019 */
[----:B------:R0:W3:Y:S02]  /*4da20*/  @!P6 LDG.E.U16 R16, [R4.64] ;  /* 0x000000060410e981 */ /* 0x0000e4000c1e1500 */
[----:B0-----:R-:W-:Y:S02]  /*4da30*/  @!P6 IMAD.MOV.U32 R5, RZ, RZ, R24 ;  /* 0x000000ffff05e224 */ /* 0x001fe400078e0018 */
[----:B------:R-:W-:-:S05]  /*4da40*/  @!P6 IMAD.MOV.U32 R4, RZ, RZ, R23 ;  /* 0x000000ffff04e224 */ /* 0x000fca00078e0017 */
[----:B------:R2:W3:Y:S04]  /*4da50*/  @!P6 LDG.E.U16 R15, [R4.64] ;  /* 0x00000006040fe981 */ /* 0x0004e8000c1e1500 */
[----:B------:R0:W-:Y:S01]  /*4da60*/  STL [R1+0x895c], R18 ;  /* 0x00895c1201007387 */ /* 0x0001e20000100800 */
[----:B------:R-:W3:Y:S02]  /*4da70*/  LDL R20, [R1+0x1ab4] ;  /* 0x001ab40001147983 */ /* 0x000ee40000100800 */
[----:B------:R-:W3:Y:S02]  /*4da80*/  LDL R3, [R1+0x1ab8] ;  /* 0x001ab80001037983 */ /* 0x000ee40000100800 */
[----:B--2---:R-:W-:Y:S02]  /*4da90*/  @!P6 IMAD.MOV.U32 R4, RZ, RZ, R21 ;  /* 0x000000ffff04e224 */ /* 0x004fe400078e0015 */
[----:B------:R-:W-:-:S05]  /*4daa0*/  @!P6 IMAD.MOV.U32 R5, RZ, RZ, R22 ;  /* 0x000000ffff05e224 */ /* 0x000fca00078e0016 */
[----:B------:R1:W3:Y:S04]  /*4dab0*/  @!P6 LDG.E.U16 R14, [R4.64] ;  /* 0x00000006040ee981 */ /* 0x0002e8000c1e1500 */
[----:B----4-:R4:W-:Y:S01]  /*4dac0*/  STL [R1+0x8960], R17 ;  /* 0x0089601101007387 */ /* 0x0109e20000100800 */
[----:B------:R-:W2:Y:S02]  /*4dad0*/  LDL R19, [R1+0x297c] ;  /* 0x00297c0001137983 */ /* 0x000ea40000100800 */
[----:B0-----:R-:W2:Y:S01]  /*4dae0*/  LDL R18, [R1+0x2980] ;  /* 0x0029800001127983 */ /* 0x001ea20000100800 */
[----:B---3--:R-:W-:Y:S04]  /*4daf0*/  STL [R1+0x8964], R16 ;  /* 0x0089641001007387 */ /* 0x008fe80000100800 */
[----:B------:R0:W-:Y:S01]  /*4db00*/  STL [R1+0x8968], R15 ;  /* 0x0089680f01007387 */ /* 0x0001e20000100800 */
[----:B----4-:R-:W3:Y:S03]  /*4db10*/  LDL R17, [R1+0x293c] ;  /* 0x00293c0001117983 */ /* 0x010ee60000100800 */
[----:B0-----:R-:W4:Y:S01]  /*4db20*/  LDL R15, [R1+0x2940] ;  /* 0x00294000010f7983 */ /* 0x001f220000100800 */
[----:B-1----:R-:W-:-:S02]  /*4db30*/  @!P6 IMAD.MOV.U32 R4, RZ, RZ, R3 ;  /* 0x000000ffff04e224 */ /* 0x002fc400078e0003 */
[----:B------:R-:W-:-:S05]  /*4db40*/  @!P6 IMAD.MOV.U32 R5, RZ, RZ, R20 ;  /* 0x000000ffff05e224 */ /* 0x000fca00078e0014 */
[----:B------:R2:W4:Y:S04]  /*4db50*/  @!P6 LDG.E.U16 R13, [R4.64] ;  /* 0x00000006040de981 */ /* 0x000528000c1e1500 */
[----:B------:R0:W-:Y:S01]  /*4db60*/  STL [R1+0x896c], R14 ;  /* 0x00896c0e01007387 */ /* 0x0001e20000100800 */
[----:B------:R-:W4:Y:S02]  /*4db70*/  LDL R3, [R1+0x2900] ;  /* 0x0029000001037983 */ /* 0x000f240000100800 */
[----:B------:R-:W4:Y:S02]  /*4db80*/  LDL R20, [R1+0x28fc] ;  /* 0x0028fc0001147983 */ /* 0x000f240000100800 */
[----:B--2---:R-:W-:Y:S02]  /*4db90*/  @!P6 IMAD.MOV.U32 R5, RZ, RZ, R19 ;  /* 0x000000ffff05e224 */ /* 0x004fe400078e0013 */
[----:B------:R-:W-:-:S05]  /*4dba0*/  @!P6 IMAD.MOV.U32 R4, RZ, RZ, R18 ;  /* 0x000000ffff04e224 */ /* 0x000fca00078e0012 */
[----:B------:R3:W2:Y:S02]  /*4dbb0*/  @!P6 LDG.E.U16 R12, [R4.64] ;  /* 0x00000006040ce981 */ /* 0x0006a4000c1e1500 */
[----:B---3--:R-:W-:Y:S02]  /*4dbc0*/  @!P6 IMAD.MOV.U32 R5, RZ, RZ, R17 ;  /* 0x000000ffff05e224 */ /* 0x008fe400078e0011 */
[----:B----4-:R-:W-:-:S05]  /*4dbd0*/  @!P6 IMAD.MOV.U32 R4, RZ, RZ, R15 ;  /* 0x000000ffff04e224 */ /* 0x010fca00078e000f */
[----:B------:R1:W3:Y:S04]  /*4dbe0*/  @!P6 LDG.E.U16 R11, [R4.64] ;  /* 0x00000006040be981 */ /* 0x0002e8000c1e1500 */
[----:B------:R-:W-:Y:S01]  /*4dbf0*/  STL [R1+0x8970], R13 ;  /* 0x0089700d01007387 */ /* 0x000fe20000100800 */
[----:B------:R-:W4:Y:S02]  /*4dc00*/  LDL R19, [R1+0x2a44] ;  /* 0x002a440001137983 */ /* 0x000f240000100800 */
[----:B------:R-:W4:Y:S02]  /*4dc10*/  LDL R18, [R1+0x2a80] ;  /* 0x002a800001127983 */ /* 0x000f240000100800 */
[----:B------:R-:W4:Y:S02]  /*4dc20*/  LDL R16, [R1+0x28c0] ;  /* 0x0028c00001107983 */ /* 0x000f240000100800 */
[----:B-1----:R-:W-:Y:S01]  /*4dc30*/  @!P6 IMAD.MOV.U32 R4, RZ, RZ, R3 ;  /* 0x000000ffff04e224 */ /* 0x002fe200078e0003 */
[----:B--2---:R1:W-:Y:S01]  /*4dc40*/  STL [R1+0x8974], R12 ;  /* 0x0089740c01007387 */ /* 0x0043e20000100800 */
[----:B------:R-:W2:Y:S02]  /*4dc50*/  LDL R17, [R1+0x28bc] ;  /* 0x0028bc0001117983 */ /* 0x000ea40000100800 */
[----:B------:R-:W2:Y:S02]  /*4dc60*/  LDL R15, [R1+0x287c] ;  /* 0x00287c00010f7983 */ /* 0x000ea40000100800 */
[----:B0-----:R-:W2:Y:S01]  /*4dc70*/  LDL R14, [R1+0x2880] ;  /* 0x00288000010e7983 */ /* 0x001ea20000100800 */
[----:B-1----:R-:W2:Y:S04]  /*4dc80*/  LDL R12, [R1+0x2840] ;  /* 0x00284000010c7983 */ /* 0x002ea80000100800 */
[----:B---3--:R0:W-:Y:S01]  /*4dc90*/  STL [R1+0x8978], R11 ;  /* 0x0089780b01007387 */ /* 0x0081e20000100800 */
[----:B------:R-:W3:Y:S02]  /*4dca0*/  LDL R13, [R1+0x283c] ;  /* 0x00283c00010d7983 */ /* 0x000ee40000100800 */
[----:B------:R-:W3:Y:S01]  /*4dcb0*/  LDL R3, [R1+0x2a90] ;  /* 0x002a900001037983 */ /* 0x000ee20000100800 */
[----:B0-----:R-:W3:Y:S01]  /*4dcc0*/  LDL R11, [R1+0x2a7c] ;  /* 0x002a7c00010b7983 */ /* 0x001ee20000100800 */
[----:B------:R-:W-:-:S05]  /*4dcd0*/  @!P6 IMAD.MOV.U32 R5, RZ, RZ, R20 ;  /* 0x000000ffff05e224 */ /* 0x000fca00078e0014 */
[----:B------:R4:W3:Y:S02]  /*4dce0*/  @!P6 LDG.E.U16 R10, [R4.64] ;  /* 0x00000006040ae981 */ /* 0x0008e4000c1e1500 */
[----:B----4-:R-:W-:Y:S02]  /*4dcf0*/  @!P6 IMAD.MOV.U32 R4, RZ, RZ, R18 ;  /* 0x000000ffff04e224 */ /* 0x010fe400078e0012 */
[----:B------:R-:W-:-:S05]  /*4dd00*/  @!P6 IMAD.MOV.U32 R5, RZ, RZ, R19 ;  /* 0x000000ffff05e224 */ /* 0x000fca00078e0013 */
[----:B------:R0:W4:Y:S02]  /*4dd10*/  @!P6 LDG.E.U16 R9, [R4.64] ;  /* 0x000000060409e981 */ /* 0x000124000c1e1500 */
[----:B0-----:R-:W-:Y:S02]  /*4dd20*/  @!P6 IMAD.MOV.U32 R4, RZ, RZ, R16 ;  /* 0x000000ffff04e224 */ /* 0x001fe400078e0010 */
[----:B--2---:R-:W-:-:S05]  /*4dd30*/  @!P6 IMAD.MOV.U32 R5, RZ, RZ, R17 ;  /* 0x000000ffff05e224 */ /* 0x004fca00078e0011 */
[----:B------:R0:W2:Y:S02]  /*4dd40*/  @!P6 LDG.E.U16 R8, [R4.64] ;  /* 0x000000060408e981 */ /* 0x0000a4000c1e1500 */
[----:B0-----:R-:W-:Y:S02]  /*4dd50*/  @!P6 IMAD.MOV.U32 R4, RZ, RZ, R14 ;  /* 0x000000ffff04e224 */ /* 0x001fe400078e000e */
[----:B------:R-:W-:-:S05]  /*4dd60*/  @!P6 IMAD.MOV.U32 R5, RZ, RZ, R15 ;  /* 0x000000ffff05e224 */ /* 0x000fca00078e000f */
[----:B------:R0:W2:Y:S02]  /*4dd70*/  @!P6 LDG.E.U16 R7, [R4.64] ;  /* 0x000000060407e981 */ /* 0x0000a4000c1e1500 */
[----:B0-----:R-:W-:Y:S02]  /*4dd80*/  @!P6 IMAD.MOV.U32 R4, RZ, RZ, R12 ;  /* 0x000000ffff04e224 */ /* 0x001fe400078e000c */
[----:B---3--:R-:W-:-:S05]  /*4dd90*/  @!P6 IMAD.MOV.U32 R5, RZ, RZ, R13 ;  /* 0x000000ffff05e224 */ /* 0x008fca00078e000d */
[----:B------:R0:W3:Y:S02]  /*4dda0*/  @!P6 LDG.E.U16 R6, [R4.64] ;  /* 0x000000060406e981 */ /* 0x0000e4000c1e1500 */
[----:B0-----:R-:W-:Y:S02]  /*4ddb0*/  @!P6 IMAD.MOV.U32 R4, RZ, RZ, R3 ;  /* 0x000000ffff04e224 */ /* 0x001fe400078e0003 */
[----:B------:R-:W-:-:S05]  /*4ddc0*/  @!P6 IMAD.MOV.U32 R5, RZ, RZ, R11 ;  /* 0x000000ffff05e224 */ /* 0x000fca00078e000b */
[----:B------:R-:W3:Y:S04]  /*4ddd0*/  @!P6 LDG.E.U16 R0, [R4.64] ;  /* 0x000000060400e981 */ /* 0x000ee8000c1e1500 */
[----:B------:R-:W-:Y:S04]  /*4dde0*/  STL [R1+0x897c], R10 ;  /* 0x00897c0a01007387 */ /* 0x000fe80000100800 */
[----:B----4-:R-:W-:Y:S04]  /*4ddf0*/  STL [R1+0x8980], R9 ;  /* 0x0089800901007387 */ /* 0x010fe80000100800 */
[----:B--2---:R-:W-:Y:S04]  /*4de00*/  STL [R1+0x8984], R8 ;  /* 0x0089840801007387 */ /* 0x004fe80000100800 */
[----:B------:R-:W-:Y:S04]  /*4de10*/  STL [R1+0x8988], R7 ;  /* 0x0089880701007387 */ /* 0x000fe80000100800 */
[----:B---3--:R-:W-:Y:S01]  /*4de20*/  STL [R1+0x898c], R6 ;  /* 0x00898c0601007387 */ /* 0x008fe20000100800 */
[----:B------:R-:W2:Y:S02]  /*4de30*/  LDL.LU R29, [R1+0x12e0] ;  /* 0x0012e000011d7983 */ /* 0x000ea40000300800 */
[----:B------:R-:W3:Y:S02]  /*4de40*/  LDL.LU R3, [R1+0x12dc] ;  /* 0x0012dc0001037983 */ /* 0x000ee40000300800 */
[----:B------:R-:W4:Y:S01]  /*4de50*/  LDL.LU R26, [R1+0x12a0] ;  /* 0x0012a000011a7983 */ /* 0x000f220000300800 */
[----:B------:R-:W4:Y:S01]  /*4de60*/  LDL.LU R11, [R1+0x129c] ;  /* 0x00129c00010b7983 */ /* 0x000f220000300800 */
[----:B------:R-:W4:Y:S02]  /*4de70*/  LDL.LU R27, [R1+0x1260] ;  /* 0x00126000011b7983 */ /* 0x000f240000300800 */
[----:B------:R-:W4:Y:S02]  /*4de80*/  LDL.LU R12, [R1+0x125c] ;  /* 0x00125c00010c7983 */ /* 0x000f240000300800 */
        /* <DEDUP_REMOVED lines=12> */
[----:B------:R-:W-:Y:S01]  /*4df50*/  STL [R1+0x81f4], R0 ;  /* 0x0081f40001007387 */ /* 0x000fe20000100800 */
[----:B------:R-:W-:Y:S01]  /*4df60*/  STL [R1+0x8560], R0 ;  /* 0x0085600001007387 */ /* 0x000fe20000100800 */
[----:B------:R-:W-:Y:S02]  /*4df70*/  STL [R1+0x8568], R0 ;  /* 0x0085680001007387 */ /* 0x000fe40000100800 */
[----:B------:R-:W-:Y:S02]  /*4df80*/  STL [R1+0x8570], R0 ;  /* 0x0085700001007387 */ /* 0x000fe40000100800 */
        /* <DEDUP_REMOVED lines=118> */
[----:B------:R-:W-:Y:S03]  /*4e6f0*/  STL [R1+0x8928], R0 ;  /* 0x0089280001007387 */ /* 0x000fe60000100800 */
[----:B--2---:R0:W-:Y:S04]  /*4e700*/  STS.U16 [R2+0x10000], R29 ;  /* 0x0100001d02007388 */ /* 0x0041e80000000400 */
[----:B---3--:R1:W-:Y:S04]  /*4e710*/  STS.U16 [R2+0x10080], R3 ;  /* 0x0100800302007388 */ /* 0x0083e80000000400 */
[----:B----4-:R2:W-:Y:S04]  /*4e720*/  STS.U16 [R2+0x10800], R26 ;  /* 0x0108001a02007388 */ /* 0x0105e80000000400 */
[----:B0-----:R-:W3:Y:S01]  /*4e730*/  LDL.LU R29, [R1+0x1298] ;  /* 0x00129800011d7983 */ /* 0x001ee20000300800 */
[----:B------:R-:W4:Y:S02]  /*4e740*/  LDL.LU R23, [R1+0x1294] ;  /* 0x0012940001177983 */ /* 0x000f240000300800 */
[----:B-1----:R-:W4:Y:S01]  /*4e750*/  LDL.LU R3, [R1+0x1258] ;  /* 0x0012580001037983 */ /* 0x002f220000300800 */
[----:B--2---:R-:W2:Y:S04]  /*4e760*/  LDL.LU R26, [R1+0x1254] ;  /* 0x00125400011a7983 */ /* 0x004ea80000300800 */
[----:B------:R0:W-:Y:S04]  /*4e770*/  STS.U16 [R2+0x11000], R27 ;  /* 0x0110001b02007388 */ /* 0x0001e80000000400 */
[----:B------:R1:W-:Y:S04]  /*4e780*/  STS.U16 [R2+0x11800], R22 ;  /* 0x0118001602007388 */ /* 0x0003e80000000400 */
[----:B------:R1:W-:Y:S04]  /*4e790*/  STS.U16 [R2+0x11880], R24 ;  /* 0x0118801802007388 */ /* 0x0003e80000000400 */
[----:B0-----:R-:W2:Y:S01]  /*4e7a0*/  LDL.LU R27, [R1+0x1218] ;  /* 0x00121800011b7983 */ /* 0x001ea20000300800 */
[----:B-1----:R-:W2:Y:S02]  /*4e7b0*/  LDL.LU R22, [R1+0x1214] ;  /* 0x0012140001167983 */ /* 0x002ea40000300800 */
[----:B------:R-:W2:Y:S01]  /*4e7c0*/  LDL.LU R24, [R1+0x1b4] ;  /* 0x0001b40001187983 */ /* 0x000ea20000300800 */
[C---:B------:R-:W-:Y:S01]  /*4e7d0*/  LOP3.LUT R0, R2.reuse, 0x10, RZ, 0x3c, !PT ;  /* 0x0000001002007812 */ /* 0x040fe200078e3cff */
[----:B------:R0:W-:Y:S04]  /*4e7e0*/  STS.U16 [R2+0x13080], R25 ;  /* 0x0130801902007388 */ /* 0x0001e80000000400 */
[----:B------:R1:W-:Y:S04]  /*4e7f0*/  STS.U16 [R2+0x10880], R11 ;  /* 0x0108800b02007388 */ /* 0x0003e80000000400 */
[----:B------:R-:W-:Y:S04]  /*4e800*/  STS.U16 [R2+0x11080], R12 ;  /* 0x0110800c02007388 */ /* 0x000fe80000000400 */
[----:B------:R-:W-:Y:S04]  /*4e810*/  STS.U16 [R2+0x12000], R13 ;  /* 0x0120000d02007388 */ /* 0x000fe80000000400 */
[----:B------:R-:W-:Y:S04]  /*4e820*/  STS.U16 [R2+0x12080], R14 ;  /* 0x0120800e02007388 */ /* 0x000fe80000000400 */
[----:B------:R-:W-:Y:S04]  /*4e830*/  STS.U16 [R2+0x12800], R15 ;  /* 0x0128000f02007388 */ /* 0x000fe80000000400 */
[----:B------:R-:W-:Y:S04]  /*4e840*/  STS.U16 [R2+0x12880], R16 ;  /* 0x0128801002007388 */ /* 0x000fe80000000400 */
[----:B------:R-:W-:Y:S04]  /*4e850*/  STS.U16 [R2+0x13000], R17 ;  /* 0x0130001102007388 */ /* 0x000fe80000000400 */
[----:B0-----:R-:W2:Y:S01]  /*4e860*/  LDL.LU R25, [R1+0x1b0] ;  /* 0x0001b00001197983 */ /* 0x001ea20000300800 */
[----:B------:R-:W2:Y:S03]  /*4e870*/  LDL.LU R7, [R1+0x174] ;  /* 0x0001740001077983 */ /* 0x000ea60000300800 */
[----:B------:R-:W-:Y:S04]  /*4e880*/  STS.U16 [R2+0x13800], R18 ;  /* 0x0138001202007388 */ /* 0x000fe80000000400 */
[----:B------:R-:W-:Y:S01]  /*4e890*/  STS.U16 [R2+0x13880], R19 ;  /* 0x0138801302007388 */ /* 0x000fe20000000400 */
[----:B------:R-:W2:Y:S02]  /*4e8a0*/  LDL.LU R8, [R1+0x170] ;  /* 0x0001700001087983 */ /* 0x000ea40000300800 */
[----:B------:R-:W-:Y:S02]  /*4e8b0*/  STS.U16 [R0+0x10100], R20 ;  /* 0x0101001400007388 */ /* 0x000fe40000000400 */
[----:B------:R-:W2:Y:S01]  /*4e8c0*/  LDL.LU R9, [R1+0x134] ;  /* 0x0001340001097983 */ /* 0x000ea20000300800 */
[----:B------:R-:W-:Y:S04]  /*4e8d0*/  STS.U16 [R0+0x10180], R21 ;  /* 0x0101801500007388 */ /* 0x000fe80000000400 */
[----:B------:R-:W2:Y:S01]  /*4e8e0*/  LDL.LU R10, [R1+0x130] ;  /* 0x00013000010a7983 */ /* 0x000ea20000300800 */
[----:B-1----:R-:W2:Y:S03]  /*4e8f0*/  LDL.LU R11, [R1+0xf4] ;  /* 0x0000f400010b7983 */ /* 0x002ea60000300800 */
[----:B---3--:R0:W-:Y:S01]  /*4e900*/  STS.U16 [R0+0x10900], R29 ;  /* 0x0109001d00007388 */ /* 0x0081e20000000400 */
[----:B----4-:R-:W-:Y:S02]  /*4e910*/  STS.U16 [R0+0x10980], R23 ;  /* 0x0109801700007388 */ /* 0x010fe40000000400 */
[----:B------:R1:W-:Y:S01]  /*4e920*/  STS.U16 [R0+0x11100], R3 ;  /* 0x0111000300007388 */ /* 0x0003e20000000400 */
[----:B--2---:R2:W-:Y:S04]  /*4e930*/  STS.U16 [R0+0x11180], R26 ;  /* 0x0111801a00007388 */ /* 0x0045e80000000400 */
[----:B0-----:R-:W3:Y:S01]  /*4e940*/  LDL.LU R29, [R1+0xf0] ;  /* 0x0000f000011d7983 */ /* 0x001ee20000300800 */
[----:B-1----:R-:W4:Y:S02]  /*4e950*/  LDL.LU R3, [R1+0x12d0] ;  /* 0x0012d00001037983 */ /* 0x002f240000300800 */
[----:B------:R-:W4:Y:S01]  /*4e960*/  LDL.LU R12, [R1+0x12cc] ;  /* 0x0012cc00010c7983 */ /* 0x000f220000300800 */
[----:B--2---:R-:W2:Y:S04]  /*4e970*/  LDL.LU R26, [R1+0x1290] ;  /* 0x00129000011a7983 */ /* 0x004ea80000300800 */
[----:B------:R-:W2:Y:S04]  /*4e980*/  LDL.LU R13, [R1+0x128c] ;  /* 0x00128c00010d7983 */ /* 0x000ea80000300800 */
[----:B------:R0:W-:Y:S01]  /*4e990*/  STS.U16 [R0+0x11900], R27 ;  /* 0x0119001b00007388 */ /* 0x0001e20000000400 */
[----:B------:R-:W2:Y:S02]  /*4e9a0*/  LDL.LU R23, [R1+0x1250] ;  /* 0x0012500001177983 */ /* 0x000ea40000300800 */
[----:B------:R-:W-:Y:S02]  /*4e9b0*/  STS.U16 [R0+0x11980], R22 ;  /* 0x0119801600007388 */ /* 0x000fe40000000400 */
[----:B------:R1:W-:Y:S01]  /*4e9c0*/  STS.U16 [R0+0x12100], R24 ;  /* 0x0121001800007388 */ /* 0x0003e20000000400 */
[----:B0-----:R-:W2:Y:S01]  /*4e9d0*/  LDL.LU R27, [R1+0x124c] ;  /* 0x00124c00011b7983 */ /* 0x001ea20000300800 */
[----:B------:R-:W2:Y:S02]  /*4e9e0*/  LDL.LU R14, [R1+0x1210] ;  /* 0x00121000010e7983 */ /* 0x000ea40000300800 */
[----:B------:R-:W2:Y:S02]  /*4e9f0*/  LDL.LU R15, [R1+0x120c] ;  /* 0x00120c00010f7983 */ /* 0x000ea40000300800 */
[----:B------:R-:W2:Y:S01]  /*4ea00*/  LDL.LU R16, [R1+0x1ac] ;  /* 0x0001ac0001107983 */ /* 0x000ea20000300800 */
[----:B------:R-:W2:Y:S01]  /*4ea10*/  LDL.LU R17, [R1+0x1a8] ;  /* 0x0001a80001117983 */ /* 0x000ea20000300800 */
[----:B------:R-:W2:Y:S02]  /*4ea20*/  LDL.LU R18, [R1+0x16c] ;  /* 0x00016c0001127983 */ /* 0x000ea40000300800 */
[----:B------:R-:W2:Y:S02]  /*4ea30*/  LDL.LU R19, [R1+0x168] ;  /* 0x0001680001137983 */ /* 0x000ea40000300800 */
[----:B------:R-:W2:Y:S01]  /*4ea40*/  LDL.LU R20, [R1+0x12c] ;  /* 0x00012c0001147983 */ /* 0x000ea20000300800 */
[----:B-1----:R-:W2:Y:S01]  /*4ea50*/  LDL.LU R24, [R1+0x128] ;  /* 0x0001280001187983 */ /* 0x002ea20000300800 */
[----:B------:R-:W2:Y:S03]  /*4ea60*/  LDL.LU R21, [R1+0xec] ;  /* 0x0000ec0001157983 */ /* 0x000ea60000300800 */
[----:B------:R0:W-:Y:S01]  /*4ea70*/  STS.U16 [R0+0x12180], R25 ;  /* 0x0121801900007388 */ /* 0x0001e20000000400 */
[----:B------:R-:W2:Y:S02]  /*4ea80*/  LDL.LU R22, [R1+0xe8] ;  /* 0x0000e80001167983 */ /* 0x000ea40000300800 */
[----:B------:R-:W-:Y:S02]  /*4ea90*/  STS.U16 [R0+0x12900], R7 ;  /* 0x0129000700007388 */ /* 0x000fe40000000400 */
[----:B------:R-:W-:Y:S01]  /*4eaa0*/  STS.U16 [R0+0x12980], R8 ;  /* 0x0129800800007388 */ /* 0x000fe20000000400 */
[----:B------:R-:W-:Y:S01]  /*4eab0*/  STS.U16 [R0+0x13100], R9 ;  /* 0x0131000900007388 */ /* 0x000fe20000000400 */
[C---:B------:R-:W-:Y:S01]  /*4eac0*/  LOP3.LUT R5, R2.reuse, 0x20, RZ, 0x3c, !PT ;  /* 0x0000002002057812 */ /* 0x040fe200078e3cff */
[----:B------:R-:W-:Y:S02]  /*4ead0*/  STS.U16 [R0+0x13180], R10 ;  /* 0x0131800a00007388 */ /* 0x000fe40000000400 */
[----:B------:R-:W-:Y:S01]  /*4eae0*/  STS.U16 [R0+0x13900], R11 ;  /* 0x0139000b00007388 */ /* 0x000fe20000000400 */
[----:B0-----:R-:W2:Y:S04]  /*4eaf0*/  LDL.LU R25, [R1+0x12c8] ;  /* 0x0012c80001197983 */ /* 0x001ea80000300800 */
[----:B---3--:R0:W-:Y:S01]  /*4eb00*/  STS.U16 [R0+0x13980], R29 ;  /* 0x0139801d00007388 */ /* 0x0081e20000000400 */
[----:B----4-:R1:W-:Y:S02]  /*4eb10*/  STS.U16 [R5+0x10200], R3 ;  /* 0x0102000305007388 */ /* 0x0103e40000000400 */
[----:B------:R-:W-:Y:S01]  /*4eb20*/  STS.U16 [R5+0x10280], R12 ;  /* 0x0102800c05007388 */ /* 0x000fe20000000400 */
[----:B--2---:R2:W-:Y:S04]  /*4eb30*/  STS.U16 [R5+0x10a00], R26 ;  /* 0x010a001a05007388 */ /* 0x0045e80000000400 */
[----:B------:R-:W-:Y:S04]  /*4eb40*/  STS.U16 [R5+0x10a80], R13 ;  /* 0x010a800d05007388 */ /* 0x000fe80000000400 */
[----:B0-----:R-:W3:Y:S01]  /*4eb50*/  LDL.LU R29, [R1+0x12c4] ;  /* 0x0012c400011d7983 */ /* 0x001ee20000300800 */
[----:B------:R-:W-:Y:S02]  /*4eb60*/  STL [R1+0x8990], R0 ;  /* 0x0089900001007387 */ /* 0x000fe40000100800 */
[----:B-1----:R-:W4:Y:S01]  /*4eb70*/  LDL.LU R3, [R1+0x1288] ;  /* 0x0012880001037983 */ /* 0x002f220000300800 */
[----:B--2---:R-:W2:Y:S04]  /*4eb80*/  LDL.LU R26, [R1+0x1284] ;  /* 0x00128400011a7983 */ /* 0x004ea80000300800 */
[----:B------:R0:W-:Y:S01]  /*4eb90*/  STS.U16 [R5+0x11200], R23 ;  /* 0x0112001705007388 */ /* 0x0001e20000000400 */
[----:B------:R1:W-:Y:S02]  /*4eba0*/  STS.U16 [R5+0x11280], R27 ;  /* 0x0112801b05007388 */ /* 0x0003e40000000400 */
[----:B------:R-:W-:Y:S02]  /*4ebb0*/  STS.U16 [R5+0x11a00], R14 ;  /* 0x011a000e05007388 */ /* 0x000fe40000000400 */
[----:B------:R-:W-:Y:S01]  /*4ebc0*/  STS.U16 [R5+0x11a80], R15 ;  /* 0x011a800f05007388 */ /* 0x000fe20000000400 */
[----:B------:R-:W-:Y:S01]  /*4ebd0*/  STS.U16 [R5+0x12200], R16 ;  /* 0x0122001005007388 */ /* 0x000fe20000000400 */
[----:B------:R-:W-:Y:S02]  /*4ebe0*/  STS.U16 [R5+0x12280], R17 ;  /* 0x0122801105007388 */ /* 0x000fe40000000400 */
[----:B------:R-:W-:Y:S02]  /*4ebf0*/  STS.U16 [R5+0x12a00], R18 ;  /* 0x012a001205007388 */ /* 0x000fe40000000400 */
[----:B------:R-:W-:Y:S01]  /*4ec00*/  STS.U16 [R5+0x12a80], R19 ;  /* 0x012a801305007388 */ /* 0x000fe20000000400 */
[----:B------:R-:W-:Y:S04]  /*4ec10*/  STS.U16 [R5+0x13200], R20 ;  /* 0x0132001405007388 */ /* 0x000fe80000000400 */
[----:B0-----:R-:W2:Y:S01]  /*4ec20*/  LDL.LU R23, [R1+0x1248] ;  /* 0x0012480001177983 */ /* 0x001ea20000300800 */
[----:B-1----:R-:W2:Y:S02]  /*4ec30*/  LDL.LU R27, [R1+0x1244] ;  /* 0x00124400011b7983 */ /* 0x002ea40000300800 */
[----:B------:R0:W-:Y:S02]  /*4ec40*/  STS.U16 [R5+0x13280], R24 ;  /* 0x0132801805007388 */ /* 0x0001e40000000400 */
[----:B0-----:R-:W2:Y:S01]  /*4ec50*/  LDL.LU R24, [R1+0x1208] ;  /* 0x0012080001187983 */ /* 0x001ea20000300800 */
[----:B------:R-:W-:Y:S02]  /*4ec60*/  STS.U16 [R5+0x13a00], R21 ;  /* 0x013a001505007388 */ /* 0x000fe40000000400 */
[----:B------:R0:W-:Y:S01]  /*4ec70*/  STS.U16 [R5+0x13a80], R22 ;  /* 0x013a801605007388 */ /* 0x0001e20000000400 */
[C---:B------:R-:W-:Y:S01]  /*4ec80*/  LOP3.LUT R4, R2.reuse, 0x30, RZ, 0x3c, !PT ;  /* 0x0000003002047812 */ /* 0x040fe200078e3cff */
[----:B0-----:R-:W2:Y:S01]  /*4ec90*/  LDL.LU R5, [R1+0x1204] ;  /* 0x0012040001057983 */ /* 0x001ea20000300800 */
[----:B------:R-:W2:Y:S02]  /*4eca0*/  LDL.LU R6, [R1+0x1a4] ;  /* 0x0001a40001067983 */ /* 0x000ea40000300800 */
[----:B------:R-:W2:Y:S02]  /*4ecb0*/  LDL.LU R7, [R1+0x1a0] ;  /* 0x0001a00001077983 */ /* 0x000ea40000300800 */
[----:B------:R-:W2:Y:S01]  /*4ecc0*/  LDL.LU R8, [R1+0x164] ;  /* 0x0001640001087983 */ /* 0x000ea20000300800 */
[----:B------:R-:W2:Y:S04]  /*4ecd0*/  LDL.LU R9, [R1+0x160] ;  /* 0x0001600001097983 */ /* 0x000ea80000300800 */
[----:B------:R-:W-:Y:S01]  /*4ece0*/  STS.U16 [R4+0x10300], R25 ;  /* 0x0103001904007388 */ /* 0x000fe20000000400 */
[----:B------:R-:W2:Y:S02]  /*4ecf0*/  LDL.LU R10, [R1+0x124] ;  /* 0x00012400010a7983 */ /* 0x000ea40000300800 */
[----:B------:R-:W2:Y:S01]  /*4ed00*/  LDL.LU R11, [R1+0x120] ;  /* 0x00012000010b7983 */ /* 0x000ea20000300800 */
[----:B---3--:R0:W-:Y:S01]  /*4ed10*/  STS.U16 [R4+0x10380], R29 ;  /* 0x0103801d04007388 */ /* 0x0081e20000000400 */
[----:B----4-:R1:W-:Y:S03]  /*4ed20*/  STS.U16 [R4+0x10b00], R3 ;  /* 0x010b000304007388 */ /* 0x0103e60000000400 */
[----:B--2---:R2:W-:Y:S04]  /*4ed30*/  STS.U16 [R4+0x10b80], R26 ;  /* 0x010b801a04007388 */ /* 0x0045e80000000400 */
[----:B0-----:R-:W3:Y:S01]  /*4ed40*/  LDL.LU R29, [R1+0xe4] ;  /* 0x0000e400011d7983 */ /* 0x001ee20000300800 */
[----:B------:R-:W4:Y:S02]  /*4ed50*/  LDL.LU R12, [R1+0xe0] ;  /* 0x0000e000010c7983 */ /* 0x000f240000300800 */
[----:B-1----:R-:W4:Y:S02]  /*4ed60*/  LDL.LU R3, [R1+0x12c0] ;  /* 0x0012c00001037983 */ /* 0x002f240000300800 */
[----:B------:R-:W4:Y:S01]  /*4ed70*/  LDL.LU R13, [R1+0x12bc] ;  /* 0x0012bc00010d7983 */ /* 0x000f220000300800 */
[----:B------:R-:W4:Y:S04]  /*4ed80*/  LDL.LU R25, [R1+0x1280] ;  /* 0x0012800001197983 */ /* 0x000f280000300800 */
[----:B--2---:R-:W2:Y:S01]  /*4ed90*/  LDL.LU R26, [R1+0x127c] ;  /* 0x00127c00011a7983 */ /* 0x004ea20000300800 */
[----:B------:R-:W2:Y:S02]  /*4eda0*/  LDL.LU R14, [R1+0x1240] ;  /* 0x00124000010e7983 */ /* 0x000ea40000300800 */
[----:B------:R-:W2:Y:S01]  /*4edb0*/  LDL.LU R15, [R1+0x123c] ;  /* 0x00123c00010f7983 */ /* 0x000ea20000300800 */
[----:B------:R-:W2:Y:S01]  /*4edc0*/  LDL.LU R16, [R1+0x1200] ;  /* 0x0012000001107983 */ /* 0x000ea20000300800 */
[----:B------:R-:W2:Y:S02]  /*4edd0*/  LDL.LU R17, [R1+0x11fc] ;  /* 0x0011fc0001117983 */ /* 0x000ea40000300800 */
[----:B------:R-:W2:Y:S02]  /*4ede0*/  LDL.LU R18, [R1+0x19c] ;  /* 0x00019c0001127983 */ /* 0x000ea40000300800 */
[----:B------:R-:W2:Y:S01]  /*4edf0*/  LDL.LU R19, [R1+0x198] ;  /* 0x0001980001137983 */ /* 0x000ea20000300800 */
[----:B------:R-:W-:Y:S04]  /*4ee00*/  STS.U16 [R4+0x11300], R23 ;  /* 0x0113001704007388 */ /* 0x000fe80000000400 */
[----:B------:R-:W2:Y:S01]  /*4ee10*/  LDL.LU R20, [R1+0x15c] ;  /* 0x00015c0001147983 */ /* 0x000ea20000300800 */
[----:B------:R0:W-:Y:S02]  /*4ee20*/  STS.U16 [R4+0x11380], R27 ;  /* 0x0113801b04007388 */ /* 0x0001e40000000400 */
[----:B------:R-:W2:Y:S02]  /*4ee30*/  LDL.LU R21, [R1+0x158] ;  /* 0x0001580001157983 */ /* 0x000ea40000300800 */
[----:B------:R1:W-:Y:S01]  /*4ee40*/  STS.U16 [R4+0x11b00], R24 ;  /* 0x011b001804007388 */ /* 0x0003e20000000400 */
[----:B0-----:R-:W2:Y:S01]  /*4ee50*/  LDL.LU R27, [R1+0x11c] ;  /* 0x00011c00011b7983 */ /* 0x001ea20000300800 */
[----:B------:R-:W2:Y:S02]  /*4ee60*/  LDL.LU R22, [R1+0x118] ;  /* 0x0001180001167983 */ /* 0x000ea40000300800 */
[----:B------:R-:W2:Y:S02]  /*4ee70*/  LDL.LU R23, [R1+0xdc] ;  /* 0x0000dc0001177983 */ /* 0x000ea40000300800 */
[----:B-1----:R-:W2:Y:S01]  /*4ee80*/  LDL.LU R24, [R1+0xd8] ;  /* 0x0000d80001187983 */ /* 0x002ea20000300800 */
[----:B------:R-:W-:Y:S01]  /*4ee90*/  STS.U16 [R4+0x11b80], R5 ;  /* 0x011b800504007388 */ /* 0x000fe20000000400 */
[----:B------:R-:W-:Y:S02]  /*4eea0*/  STS.U16 [R4+0x12300], R6 ;  /* 0x0123000604007388 */ /* 0x000fe40000000400 */
[----:B------:R-:W-:Y:S02]  /*4eeb0*/  STS.U16 [R4+0x12380], R7 ;  /* 0x0123800704007388 */ /* 0x000fe40000000400 */
[----:B------:R-:W-:Y:S01]  /*4eec0*/  STS.U16 [R4+0x12b00], R8 ;  /* 0x012b000804007388 */ /* 0x000fe20000000400 */
[----:B------:R-:W-:Y:S01]  /*4eed0*/  STS.U16 [R4+0x12b80], R9 ;  /* 0x012b800904007388 */ /* 0x000fe20000000400 */
[C---:B------:R-:W-:Y:S01]  /*4eee0*/  LOP3.LUT R0, R2.reuse, 0x40, RZ, 0x3c, !PT ;  /* 0x0000004002007812 */ /* 0x040fe200078e3cff */
[----:B------:R-:W-:Y:S02]  /*4eef0*/  STS.U16 [R4+0x13300], R10 ;  /* 0x0133000a04007388 */ /* 0x000fe40000000400 */
[----:B------:R-:W-:Y:S01]  /*4ef00*/  STS.U16 [R4+0x13380], R11 ;  /* 0x0133800b04007388 */ /* 0x000fe20000000400 */
[----:B---3--:R0:W-:Y:S01]  /*4ef10*/  STS.U16 [R4+0x13b00], R29 ;  /* 0x013b001d04007388 */ /* 0x0081e20000000400 */
[----:B----4-:R-:W-:Y:S03]  /*4ef20*/  STS.U16 [R4+0x13b80], R12 ;  /* 0x013b800c04007388 */ /* 0x010fe60000000400 */
[----:B------:R1:W-:Y:S01]  /*4ef30*/  STS.U16 [R0+0x10400], R3 ;  /* 0x0104000300007388 */ /* 0x0003e20000000400 */
[----:B------:R-:W-:Y:S03]  /*4ef40*/  STS.U16 [R0+0x10480], R13 ;  /* 0x0104800d00007388 */ /* 0x000fe60000000400 */
[----:B------:R3:W-:Y:S01]  /*4ef50*/  STS.U16 [R0+0x10c00], R25 ;  /* 0x010c001900007388 */ /* 0x0007e20000000400 */
[----:B--2---:R2:W-:Y:S03]  /*4ef60*/  STS.U16 [R0+0x10c80], R26 ;  /* 0x010c801a00007388 */ /* 0x0045e60000000400 */
[----:B------:R-:W-:Y:S01]  /*4ef70*/  STS.U16 [R0+0x11400], R14 ;  /* 0x0114000e00007388 */ /* 0x000fe20000000400 */
[----:B------:R-:W-:Y:S03]  /*4ef80*/  STS.U16 [R0+0x11480], R15 ;  /* 0x0114800f00007388 */ /* 0x000fe60000000400 */
[----:B------:R-:W-:Y:S01]  /*4ef90*/  STS.U16 [R0+0x11c00], R16 ;  /* 0x011c001000007388 */ /* 0x000fe20000000400 */
[----:B------:R-:W-:Y:S02]  /*4efa0*/  STS.U16 [R0+0x11c80], R17 ;  /* 0x011c801100007388 */ /* 0x000fe40000000400 */
[----:B------:R-:W-:Y:S02]  /*4efb0*/  STS.U16 [R0+0x12400], R18 ;  /* 0x0124001200007388 */ /* 0x000fe40000000400 */
[----:B------:R-:W-:Y:S01]  /*4efc0*/  STS.U16 [R0+0x12480], R19 ;  /* 0x0124801300007388 */ /* 0x000fe20000000400 */
[----:B0-----:R-:W4:Y:S04]  /*4efd0*/  LDL.LU R29, [R1+0x12b8] ;  /* 0x0012b800011d7983 */ /* 0x001f280000300800 */
[----:B------:R-:W-:Y:S01]  /*4efe0*/  STS.U16 [R0+0x12c00], R20 ;  /* 0x012c001400007388 */ /* 0x000fe20000000400 */
[----:B------:R-:W-:Y:S02]  /*4eff0*/  STS.U16 [R0+0x12c80], R21 ;  /* 0x012c801500007388 */ /* 0x000fe40000000400 */
[----:B-1----:R-:W4:Y:S02]  /*4f000*/  LDL.LU R3, [R1+0x12b4] ;  /* 0x0012b40001037983 */ /* 0x002f240000300800 */
[----:B---3--:R-:W3:Y:S01]  /*4f010*/  LDL.LU R25, [R1+0x1278] ;  /* 0x0012780001197983 */ /* 0x008ee20000300800 */
[----:B--2---:R-:W2:Y:S04]  /*4f020*/  LDL.LU R26, [R1+0x1274] ;  /* 0x00127400011a7983 */ /* 0x004ea80000300800 */
[----:B------:R0:W-:Y:S01]  /*4f030*/  STS.U16 [R0+0x13400], R27 ;  /* 0x0134001b00007388 */ /* 0x0001e20000000400 */
[----:B------:R-:W-:Y:S02]  /*4f040*/  STS.U16 [R0+0x13480], R22 ;  /* 0x0134801600007388 */ /* 0x000fe40000000400 */
[----:B------:R-:W-:Y:S02]  /*4f050*/  STS.U16 [R0+0x13c00], R23 ;  /* 0x013c001700007388 */ /* 0x000fe40000000400 */
[----:B------:R1:W-:Y:S01]  /*4f060*/  STS.U16 [R0+0x13c80], R24 ;  /* 0x013c801800007388 */ /* 0x0003e20000000400 */
[----:B0-----:R-:W2:Y:S01]  /*4f070*/  LDL.LU R27, [R1+0x1238] ;  /* 0x00123800011b7983 */ /* 0x001ea20000300800 */
[----:B-1----:R-:W2:Y:S02]  /*4f080*/  LDL.LU R0, [R1+0x1234] ;  /* 0x0012340001007983 */ /* 0x002ea40000300800 */
[----:B------:R-:W2:Y:S02]  /*4f090*/  LDL.LU R5, [R1+0x11f8] ;  /* 0x0011f80001057983 */ /* 0x000ea40000300800 */
[----:B------:R-:W2:Y:S01]  /*4f0a0*/  LDL.LU R6, [R1+0x11f4] ;  /* 0x0011f40001067983 */ /* 0x000ea20000300800 */
[----:B------:R-:W2:Y:S01]  /*4f0b0*/  LDL.LU R7, [R1+0x194] ;  /* 0x0001940001077983 */ /* 0x000ea20000300800 */
[----:B------:R-:W2:Y:S02]  /*4f0c0*/  LDL.LU R8, [R1+0x190] ;  /* 0x0001900001087983 */ /* 0x000ea40000300800 */
[----:B------:R-:W2:Y:S02]  /*4f0d0*/  LDL.LU R9, [R1+0x154] ;  /* 0x0001540001097983 */ /* 0x000ea40000300800 */
[----:B------:R-:W2:Y:S01]  /*4f0e0*/  LDL.LU R10, [R1+0x150] ;  /* 0x00015000010a7983 */ /* 0x000ea20000300800 */
[----:B------:R-:W2:Y:S01]  /*4f0f0*/  LDL.LU R11, [R1+0x114] ;  /* 0x00011400010b7983 */ /* 0x000ea20000300800 */
[----:B------:R-:W2:Y:S02]  /*4f100*/  LDL.LU R12, [R1+0x110] ;  /* 0x00011000010c7983 */ /* 0x000ea40000300800 */
[----:B------:R-:W2:Y:S01]  /*4f110*/  LDL.LU R13, [R1+0xd4] ;  /* 0x0000d400010d7983 */ /* 0x000ea20000300800 */
[C---:B------:R-:W-:Y:S01]  /*4f120*/  LOP3.LUT R4, R2.reuse, 0x50, RZ, 0x3c, !PT ;  /* 0x0000005002047812 */ /* 0x040fe200078e3cff */
[----:B------:R-:W2:Y:S04]  /*4f130*/  LDL.LU R14, [R1+0x12b0] ;  /* 0x0012b000010e7983 */ /* 0x000ea80000300800 */
[----:B----4-:R0:W-:Y:S01]  /*4f140*/  STS.U16 [R4+0x10500], R29 ;  /* 0x0105001d04007388 */ /* 0x0101e20000000400 */
[----:B------:R1:W-:Y:S03]  /*4f150*/  STS.U16 [R4+0x10580], R3 ;  /* 0x0105800304007388 */ /* 0x0003e60000000400 */
[----:B---3--:R3:W-:Y:S01]  /*4f160*/  STS.U16 [R4+0x10d00], R25 ;  /* 0x010d001904007388 */ /* 0x0087e20000000400 */
[----:B--2---:R2:W-:Y:S03]  /*4f170*/  STS.U16 [R4+0x10d80], R26 ;  /* 0x010d801a04007388 */ /* 0x0045e60000000400 */
[----:B0-----:R-:W4:Y:S01]  /*4f180*/  LDL.LU R29, [R1+0x12ac] ;  /* 0x0012ac00011d7983 */ /* 0x001f220000300800 */
[----:B-1----:R-:W4:Y:S02]  /*4f190*/  LDL.LU R3, [R1+0x1270] ;  /* 0x0012700001037983 */ /* 0x002f240000300800 */
        /* <DEDUP_REMOVED lines=10> */
[----:B------:R0:W-:Y:S01]  /*4f240*/  STS.U16 [R4+0x11500], R27 ;  /* 0x0115001b04007388 */ /* 0x0001e20000000400 */
[----:B------:R-:W-:Y:S02]  /*4f250*/  STS.U16 [R4+0x11580], R0 ;  /* 0x0115800004007388 */ /* 0x000fe40000000400 */
[----:B------:R-:W-:Y:S02]  /*4f260*/  STS.U16 [R4+0x11d00], R5 ;  /* 0x011d000504007388 */ /* 0x000fe40000000400 */
[----:B------:R-:W-:Y:S01]  /*4f270*/  STS.U16 [R4+0x11d80], R6 ;  /* 0x011d800604007388 */ /* 0x000fe20000000400 */
[----:B------:R-:W-:Y:S01]  /*4f280*/  STS.U16 [R4+0x12500], R7 ;  /* 0x0125000704007388 */ /* 0x000fe20000000400 */
[----:B------:R-:W-:Y:S02]  /*4f290*/  STS.U16 [R4+0x12580], R8 ;  /* 0x0125800804007388 */ /* 0x000fe40000000400 */
[----:B------:R-:W-:Y:S02]  /*4f2a0*/  STS.U16 [R4+0x12d00], R9 ;  /* 0x012d000904007388 */ /* 0x000fe40000000400 */
[----:B------:R-:W-:Y:S01]  /*4f2b0*/  STS.U16 [R4+0x12d80], R10 ;  /* 0x012d800a04007388 */ /* 0x000fe20000000400 */
[----:B------:R-:W-:Y:S04]  /*4f2c0*/  STS.U16 [R4+0x13500], R11 ;  /* 0x0135000b04007388 */ /* 0x000fe80000000400 */
[----:B---3--:R-:W3:Y:S01]  /*4f2d0*/  LDL.LU R25, [R1+0xcc] ;  /* 0x0000cc0001197983 */ /* 0x008ee20000300800 */
[----:B------:R-:W-:Y:S02]  /*4f2e0*/  STS.U16 [R4+0x13580], R12 ;  /* 0x0135800c04007388 */ /* 0x000fe40000000400 */
[----:B--2---:R-:W2:Y:S02]  /*4f2f0*/  LDL.LU R26, [R1+0xc8] ;  /* 0x0000c800011a7983 */ /* 0x004ea40000300800 */
[----:B------:R-:W-:Y:S01]  /*4f300*/  STS.U16 [R4+0x13d00], R13 ;  /* 0x013d000d04007388 */ /* 0x000fe20000000400 */
[----:B0-----:R-:W2:Y:S04]  /*4f310*/  LDL.LU R27, [R1+0x12a8] ;  /* 0x0012a800011b7983 */ /* 0x001ea80000300800 */
[----:B------:R0:W-:Y:S04]  /*4f320*/  STS.U16 [R4+0x13d80], R28 ;  /* 0x013d801c04007388 */ /* 0x0001e80000000400 */
[----:B0-----:R-:W2:Y:S01]  /*4f330*/  LDL.LU R28, [R1+0x89a8] ;  /* 0x0089a800011c7983 */ /* 0x001ea20000300800 */
[----:B------:R-:W-:-:S05]  /*4f340*/  LOP3.LUT R0, R2, 0x60, RZ, 0x3c, !PT ;  /* 0x0000006002007812 */ /* 0x000fca00078e3cff */
[----:B------:R-:W-:Y:S04]  /*4f350*/  STS.U16 [R0+0x10600], R14 ;  /* 0x0106000e00007388 */ /* 0x000fe80000000400 */
[----:B----4-:R0:W-:Y:S01]  /*4f360*/  STS.U16 [R0+0x10680], R29 ;  /* 0x0106801d00007388 */ /* 0x0101e20000000400 */
[----:B------:R1:W-:Y:S02]  /*4f370*/  STS.U16 [R0+0x10e00], R3 ;  /* 0x010e000300007388 */ /* 0x0003e40000000400 */
[----:B------:R-:W-:Y:S02]  /*4f380*/  STS.U16 [R0+0x10e80], R15 ;  /* 0x010e800f00007388 */ /* 0x000fe40000000400 */
[----:B------:R-:W-:Y:S01]  /*4f390*/  STS.U16 [R0+0x11600], R16 ;  /* 0x0116001000007388 */ /* 0x000fe20000000400 */
[----:B------:R-:W-:Y:S01]  /*4f3a0*/  STS.U16 [R0+0x11680], R17 ;  /* 0x0116801100007388 */ /* 0x000fe20000000400 */
[----:B------:R-:W-:Y:S02]  /*4f3b0*/  STS.U16 [R0+0x11e00], R18 ;  /* 0x011e001200007388 */ /* 0x000fe40000000400 */
[----:B------:R-:W-:Y:S02]  /*4f3c0*/  STS.U16 [R0+0x11e80], R19 ;  /* 0x011e801300007388 */ /* 0x000fe40000000400 */
[----:B------:R-:W-:Y:S01]  /*4f3d0*/  STS.U16 [R0+0x12600], R20 ;  /* 0x0126001400007388 */ /* 0x000fe20000000400 */
[----:B------:R-:W-:Y:S01]  /*4f3e0*/  STS.U16 [R0+0x12680], R21 ;  /* 0x0126801500007388 */ /* 0x000fe20000000400 */
[----:B------:R-:W-:Y:S02]  /*4f3f0*/  STS.U16 [R0+0x12e00], R22 ;  /* 0x012e001600007388 */ /* 0x000fe40000000400 */
[----:B------:R-:W-:Y:S01]  /*4f400*/  STS.U16 [R0+0x12e80], R23 ;  /* 0x012e801700007388 */ /* 0x000fe20000000400 */
[----:B0-----:R-:W4:Y:S01]  /*4f410*/  LDL.LU R29, [R1+0x12a4] ;  /* 0x0012a400011d7983 */ /* 0x001f220000300800 */
[----:B-1----:R-:W4:Y:S03]  /*4f420*/  LDL.LU R3, [R1+0x1268] ;  /* 0x0012680001037983 */ /* 0x002f260000300800 */
[----:B--2---:R0:W-:Y:S02]  /*4f430*/  STS.U16 [R0+0x13600], R28 ;  /* 0x0136001c00007388 */ /* 0x0041e40000000400 */
[----:B0-----:R-:W-:-:S02]  /*4f440*/  LOP3.LUT R28, R2, 0x70, RZ, 0x3c, !PT ;  /* 0x00000070021c7812 */ /* 0x001fc400078e3cff */
[----:B------:R-:W2:Y:S04]  /*4f450*/  LDL.LU R2, [R1+0x1228] ;  /* 0x0012280001027983 */ /* 0x000ea80000300800 */
[----:B------:R-:W-:Y:S01]  /*4f460*/  STS.U16 [R0+0x13680], R24 ;  /* 0x0136801800007388 */ /* 0x000fe20000000400 */
[----:B---3--:R-:W-:Y:S02]  /*4f470*/  STS.U16 [R0+0x13e00], R25 ;  /* 0x013e001900007388 */ /* 0x008fe40000000400 */
[----:B------:R-:W-:Y:S01]  /*4f480*/  STS.U16 [R0+0x13e80], R26 ;  /* 0x013e801a00007388 */ /* 0x000fe20000000400 */
[----:B--2---:R0:W-:Y:S04]  /*4f490*/  STL [R1+0x89a4], R2 ;  /* 0x0089a40201007387 */ /* 0x0041e80000100800 */
[----:B0-----:R-:W2:Y:S01]  /*4f4a0*/  LDL.LU R2, [R1+0x1264] ;  /* 0x0012640001027983 */ /* 0x001ea20000300800 */
        /* <DEDUP_REMOVED lines=23> */
[----:B------:R0:W-:Y:S04]  /*4f620*/  STS.U16 [R28+0x10700], R27 ;  /* 0x0107001b1c007388 */ /* 0x0001e80000000400 */
[----:B------:R-:W3:Y:S01]  /*4f630*/  LDL.LU R26, [R1+0x8c] ;  /* 0x00008c00011a7983 */ /* 0x000ee20000300800 */
[----:B----4-:R1:W-:Y:S02]  /*4f640*/  STS.U16 [R28+0x10780], R29 ;  /* 0x0107801d1c007388 */ /* 0x0103e40000000400 */
[----:B------:R4:W-:Y:S01]  /*4f650*/  STS.U16 [R28+0x10f00], R3 ;  /* 0x010f00031c007388 */ /* 0x0009e20000000400 */
[----:B0-----:R-:W3:Y:S01]  /*4f660*/  LDL.LU R27, [R1+0x88] ;  /* 0x00008800011b7983 */ /* 0x001ee20000300800 */
[----:B-1----:R-:W3:Y:S02]  /*4f670*/  LDL.LU R29, [R1+0x84] ;  /* 0x00008400011d7983 */ /* 0x002ee40000300800 */
[----:B----4-:R-:W4:Y:S01]  /*4f680*/  LDL.LU R3, [R1+0x80] ;  /* 0x0000800001037983 */ /* 0x010f220000300800 */
[----:B--2---:R0:W-:Y:S04]  /*4f690*/  STS.U16 [R28+0x10f80], R2 ;  /* 0x010f80021c007388 */ /* 0x0041e80000000400 */
[----:B0-----:R-:W2:Y:S01]  /*4f6a0*/  LDL.LU R2, [R1+0x89a4] ;  /* 0x0089a40001027983 */ /* 0x001ea20000300800 */
[----:B------:R-:W-:Y:S02]  /*4f6b0*/  STL [R1+0x8220], R28 ;  /* 0x0082201c01007387 */ /* 0x000fe40000100800 */
[----:B------:R-:W-:Y:S01]  /*4f6c0*/  STL [R1+0x8994], R28 ;  /* 0x0089941c01007387 */ /* 0x000fe20000100800 */
[----:B--2---:R-:W-:Y:S01]  /*4f6d0*/  STS.U16 [R28+0x11700], R2 ;  /* 0x011700021c007388 */ /* 0x004fe20000000400 */
[----:B---3--:R-:W-:Y:S02]  /*4f6e0*/  STS.U16 [R28+0x11780], R0 ;  /* 0x011780001c007388 */ /* 0x008fe40000000400 */
        /* <DEDUP_REMOVED lines=8> */
[----:B------:R-:W-:Y:S02]  /*4f770*/  STS.U16 [R28+0x13f00], R12 ;  /* 0x013f000c1c007388 */ /* 0x000fe40000000400 */
[----:B------:R0:W-:Y:S02]  /*4f780*/  STS.U16 [R28+0x13f80], R13 ;  /* 0x013f800d1c007388 */ /* 0x0001e40000000400 */
[----:B0-----:R-:W2:Y:S04]  /*4f790*/  LDL.LU R28, [R1+0x70] ;  /* 0x00007000011c7983 */ /* 0x001ea80000300800 */
[----:B--2---:R0:W-:Y:S04]  /*4f7a0*/  STL [R1+0x8998], R28 ;  /* 0x0089981c01007387 */ /* 0x0041e80000100800 */
[----:B0-----:R-:W2:Y:S04]  /*4f7b0*/  LDL.LU R28, [R1+0x74] ;  /* 0x00007400011c7983 */ /* 0x001ea80000300800 */
[----:B--2---:R0:W-:Y:S04]  /*4f7c0*/  STL [R1+0x899c], R28 ;  /* 0x00899c1c01007387 */ /* 0x0041e80000100800 */
[----:B0-----:R-:W2:Y:S04]  /*4f7d0*/  LDL.LU R28, [R1+0x78] ;  /* 0x00007800011c7983 */ /* 0x001ea80000300800 */
[----:B------:R-:W0:Y:S02]  /*4f7e0*/  S2R R2, SR_TID.X ;  /* 0x0000000000027919 */ /* 0x000e240000002100 */
[----:B0-----:R-:W-:-:S02]  /*4f7f0*/  LOP3.LUT R2, R2, 0x3f, RZ, 0xc0, !PT ;  /* 0x0000003f02027812 */ /* 0x001fc400078ec0ff */
[----:B--2---:R0:W-:Y:S04]  /*4f800*/  STL [R1+0x89a0], R28 ;  /* 0x0089a01c01007387 */ /* 0x0041e80000100800 */
[----:B0-----:R-:W2:Y:S01]  /*4f810*/  LDL.LU R28, [R1+0x7c] ;  /* 0x00007c00011c7983 */ /* 0x001ea20000300800 */
[----:B------:R-:W3:Y:S02]  /*4f820*/  LDL.LU R0, [R1+0x6c] ;  /* 0x00006c0001007983 */ /* 0x000ee40000300800 */
[----:B------:R-:W3:Y:S02]  /*4f830*/  LDL.LU R6, [R1+0x68] ;  /* 0x0000680001067983 */ /* 0x000ee40000300800 */
[----:B------:R-:W3:Y:S02]  /*4f840*/  LDL.LU R7, [R1+0x64] ;  /* 0x0000640001077983 */ /* 0x000ee40000300800 */
[----:B------:R-:W-:Y:S01]  /*4f850*/  IMAD.SHL.U32 R2, R2, 0x2, RZ ;  /* 0x0000000202027824 */ /* 0x000fe200078e00ff */
[----:B------:R-:W3:Y:S01]  /*4f860*/  LDL.LU R8, [R1+0x60] ;  /* 0x0000600001087983 */ /* 0x000ee20000300800 */
[----:B------:R-:W3:Y:S02]  /*4f870*/  LDL.LU R9, [R1+0x5c] ;  /* 0x00005c0001097983 */ /* 0x000ee40000300800 */
[----:B------:R-:W3:Y:S02]  /*4f880*/  LDL.LU R10, [R1+0x58] ;  /* 0x00005800010a7983 */ /* 0x000ee40000300800 */
[----:B------:R-:W3:Y:S01]  /*4f890*/  LDL.LU R11, [R1+0x54] ;  /* 0x00005400010b7983 */ /* 0x000ee20000300800 */
[----:B------:R-:W3:Y:S04]  /*4f8a0*/  LDL.LU R12, [R1+0x50] ;  /* 0x00005000010c7983 */ /* 0x000ee80000300800 */
[----:B------:R0:W-:Y:S01]  /*4f8b0*/  STS.U16 [R2], R14 ;  /* 0x0000000e02007388 */ /* 0x0001e20000000400 */
[----:B------:R-:W3:Y:S03]  /*4f8c0*/  LDL.LU R13, [R1+0x4c] ;  /* 0x00004c00010d7983 */ /* 0x000ee60000300800 */
[----:B------:R1:W-:Y:S04]  /*4f8d0*/  STS.U16 [R2+0x400], R15 ;  /* 0x0004000f02007388 */ /* 0x0003e80000000400 */
[----:B------:R1:W-:Y:S04]  /*4f8e0*/  STS.U16 [R2+0x800], R16 ;  /* 0x0008001002007388 */ /* 0x0003e80000000400 */
[----:B------:R4:W-:Y:S04]  /*4f8f0*/  STS.U16 [R2+0xc00], R17 ;  /* 0x000c001102007388 */ /* 0x0009e80000000400 */
[----:B------:R4:W-:Y:S04]  /*4f900*/  STS.U16 [R2+0x1000], R18 ;  /* 0x0010001202007388 */ /* 0x0009e80000000400 */
[----:B------:R4:W-:Y:S04]  /*4f910*/  STS.U16 [R2+0x1400], R19 ;  /* 0x0014001302007388 */ /* 0x0009e80000000400 */
[----:B0-----:R-:W3:Y:S01]  /*4f920*/  LDL.LU R14, [R1+0x48] ;  /* 0x00004800010e7983 */ /* 0x001ee20000300800 */
[----:B-1----:R-:W3:Y:S02]  /*4f930*/  LDL.LU R15, [R1+0x44] ;  /* 0x00004400010f7983 */ /* 0x002ee40000300800 */
[----:B------:R-:W3:Y:S01]  /*4f940*/  LDL.LU R16, [R1+0x40] ;  /* 0x0000400001107983 */ /* 0x000ee20000300800 */
[----:B----4-:R-:W4:Y:S01]  /*4f950*/  LDL.LU R17, [R1+0x3c] ;  /* 0x00003c0001117983 */ /* 0x010f220000300800 */
[----:B------:R-:W3:Y:S03]  /*4f960*/  LDL.LU R18, [R1+0x38] ;  /* 0x0000380001127983 */ /* 0x000ee60000300800 */
[----:B------:R0:W-:Y:S01]  /*4f970*/  STS.U16 [R2+0x1800], R20 ;  /* 0x0018001402007388 */ /* 0x0001e20000000400 */
        /* <DEDUP_REMOVED lines=9> */
[----:B------:R-:W3:Y:S01]  /*4fa10*/  LDL.LU R23, [R1+0x24] ;  /* 0x0000240001177983 */ /* 0x000ee20000300800 */
[----:B------:R-:W3:Y:S03]  /*4fa20*/  LDL.LU R24, [R1+0x20] ;  /* 0x0000200001187983 */ /* 0x000ee60000300800 */
[----:B------:R0:W-:Y:S01]  /*4fa30*/  STS.U16 [R2+0x3000], R26 ;  /* 0x0030001a02007388 */ /* 0x0001e20000000400 */
[----:B------:R-:W3:Y:S03]  /*4fa40*/  LDL.LU R25, [R1+0x1c] ;  /* 0x00001c0001197983 */ /* 0x000ee60000300800 */
[----:B------:R1:W-:Y:S04]  /*4fa50*/  STS.U16 [R2+0x3400], R27 ;  /* 0x0034001b02007388 */ /* 0x0003e80000000400 */
[----:B------:R1:W-:Y:S04]  /*4fa60*/  STS.U16 [R2+0x3800], R29 ;  /* 0x0038001d02007388 */ /* 0x0003e80000000400 */
[----:B------:R1:W-:Y:S04]  /*4fa70*/  STS.U16 [R2+0x3c00], R3 ;  /* 0x003c000302007388 */ /* 0x0003e80000000400 */
[----:B0-----:R-:W3:Y:S01]  /*4fa80*/  LDL.LU R26, [R1+0x18] ;  /* 0x00001800011a7983 */ /* 0x001ee20000300800 */
[----:B-1----:R-:W3:Y:S02]  /*4fa90*/  LDL.LU R27, [R1+0x14] ;  /* 0x00001400011b7983 */ /* 0x002ee40000300800 */
[----:B------:R-:W3:Y:S01]  /*4faa0*/  LDL.LU R29, [R1+0x10] ;  /* 0x00001000011d7983 */ /* 0x000ee20000300800 */
[----:B------:R-:W3:Y:S01]  /*4fab0*/  LDL.LU R3, [R1+0xc] ;  /* 0x00000c0001037983 */ /* 0x000ee20000300800 */
[----:B------:R-:W3:Y:S02]  /*4fac0*/  LDL.LU R4, [R1+0x8] ;  /* 0x0000080001047983 */ /* 0x000ee40000300800 */
[----:B------:R-:W3:Y:S01]  /*4fad0*/  LDL.LU R5, [R1+0x4] ;  /* 0x0000040001057983 */ /* 0x000ee20000300800 */
[----:B--2---:R0:W-:Y:S04]  /*4fae0*/  STS.U16 [R2+0x4000], R28 ;  /* 0x0040001c02007388 */ /* 0x0041e80000000400 */
[----:B0-----:R-:W2:Y:S04]  /*4faf0*/  LDL.LU R28, [R1+0x89a0] ;  /* 0x0089a000011c7983 */ /* 0x001ea80000300800 */
[----:B--2---:R0:W-:Y:S04]  /*4fb00*/  STS.U16 [R2+0x4400], R28 ;  /* 0x0044001c02007388 */ /* 0x0041e80000000400 */
[----:B0-----:R-:W2:Y:S04]  /*4fb10*/  LDL.LU R28, [R1+0x899c] ;  /* 0x00899c00011c7983 */ /* 0x001ea80000300800 */
[----:B--2---:R0:W-:Y:S04]  /*4fb20*/  STS.U16 [R2+0x4800], R28 ;  /* 0x0048001c02007388 */ /* 0x0041e80000000400 */
[----:B0-----:R-:W2:Y:S04]  /*4fb30*/  LDL.LU R28, [R1+0x8998] ;  /* 0x00899800011c7983 */ /* 0x001ea80000300800 */
[----:B---3--:R-:W-:Y:S04]  /*4fb40*/  STS.U16 [R2+0x5000], R0 ;  /* 0x0050000002007388 */ /* 0x008fe80000000400 */
[----:B------:R-:W-:Y:S04]  /*4fb50*/  STS.U16 [R2+0x5400], R6 ;  /* 0x0054000602007388 */ /* 0x000fe80000000400 */
        /* <DEDUP_REMOVED lines=10> */
[----:B----4-:R-:W-:Y:S04]  /*4fc00*/  STS.U16 [R2+0x8000], R17 ;  /* 0x0080001102007388 */ /* 0x010fe80000000400 */
        /* <DEDUP_REMOVED lines=12> */
[----:B--2---:R0:W-:Y:S04]  /*4fcd0*/  STS.U16 [R2+0x4c00], R28 ;  /* 0x004c001c02007388 */ /* 0x0041e80000000400 */
[----:B0-----:R-:W2:Y:S01]  /*4fce0*/  LDL.LU R28, [R1+0x8994] ;  /* 0x00899400011c7983 */ /* 0x001ea20000300800 */
[----:B------:R-:W3:Y:S02]  /*4fcf0*/  LDL.LU R0, [R1+0x8990] ;  /* 0x0089900001007983 */ /* 0x000ee40000300800 */
[----:B------:R-:W4:Y:S02]  /*4fd00*/  LDL.LU R6, [R1+0x898c] ;  /* 0x00898c0001067983 */ /* 0x000f240000300800 */
[----:B------:R-:W2:Y:S01]  /*4fd10*/  LDL.LU R7, [R1+0x8988] ;  /* 0x0089880001077983 */ /* 0x000ea20000300800 */
[----:B------:R-:W2:Y:S01]  /*4fd20*/  LDL.LU R8, [R1+0x8984] ;  /* 0x0089840001087983 */ /* 0x000ea20000300800 */
[----:B------:R-:W2:Y:S02]  /*4fd30*/  LDL.LU R9, [R1+0x8980] ;  /* 0x0089800001097983 */ /* 0x000ea40000300800 */
[----:B------:R-:W2:Y:S02]  /*4fd40*/  LDL.LU R10, [R1+0x897c] ;  /* 0x00897c00010a7983 */ /* 0x000ea40000300800 */
[----:B------:R-:W2:Y:S01]  /*4fd50*/  LDL.LU R11, [R1+0x8978] ;  /* 0x00897800010b7983 */ /* 0x000ea20000300800 */
[----:B------:R-:W2:Y:S01]  /*4fd60*/  LDL.LU R12, [R1+0x8974] ;  /* 0x00897400010c7983 */ /* 0x000ea20000300800 */
[----:B------:R-:W3:Y:S02]  /*4fd70*/  LDL.LU R13, [R1+0x8970] ;  /* 0x00897000010d7983 */ /* 0x000ee40000300800 */
        /* <DEDUP_REMOVED lines=15> */
[----:B------:R-:W2:Y:S03]  /*4fe70*/  LDL.LU R3, [R1+0x8930] ;  /* 0x0089300001037983 */ /* 0x000ea60000300800 */
[----:B------:R-:W-:Y:S04]  /*4fe80*/  STS.U16 [R2+0xb400], R4 ;  /* 0x00b4000402007388 */ /* 0x000fe80000000400 */
[----:B------:R-:W-:Y:S04]  /*4fe90*/  STS.U16 [R2+0xb800], R5 ;  /* 0x00b8000502007388 */ /* 0x000fe80000000400 */
[----:B--2---:R0:W-:Y:S04]  /*4fea0*/  STS.U16 [R2+0xbc00], R3 ;  /* 0x00bc000302007388 */ /* 0x0041e80000000400 */
[----:B0-----:R-:W2:Y:S01]  /*4feb0*/  LDL.LU R3, [R1+0x892c] ;  /* 0x00892c0001037983 */ /* 0x001ea20000300800 */
[----:B------:R-:W3:Y:S02]  /*4fec0*/  LDL R5, [R1+0x1ab0] ;  /* 0x001ab00001057983 */ /* 0x000ee40000100800 */
[----:B------:R-:W3:Y:S01]  /*4fed0*/  LDL R4, [R1+0x29a4] ;  /* 0x0029a40001047983 */ /* 0x000ee20000100800 */
[----:B------:R-:W-:Y:S01]  /*4fee0*/  STS.U16 [R2+0xc000], R29 ;  /* 0x00c0001d02007388 */ /* 0x000fe20000000400 */
[----:B--2---:R-:W-:-:S06]  /*4fef0*/  PRMT R3, RZ, 0x7610, R3 ;  /* 0x00007610ff037816 */ /* 0x004fcc0000000003 */
[----:B---3--:R-:W2:Y:S04]  /*4ff00*/  @!P6 LDG.E.U16 R3, [R4.64] ;  /* 0x000000060403e981 */ /* 0x008ea8000c1e1500 */
        /* <DEDUP_REMOVED lines=14> */
[----:B------:R0:W-:Y:S01]  /*4fff0*/  STS.U16 [R2+0xfc00], R9 ;  /* 0x00fc000902007388 */ /* 0x0001e20000000400 */
[----:B------:R-:W-:Y:S02]  /*50000*/  STS.U16 [R0+0x80], R13 ;  /* 0x0000800d00007388 */ /* 0x000fe40000000400 */
[----:B------:R-:W-:Y:S01]  /*50010*/  STS.U16 [R0+0x480], R12 ;  /* 0x0004800c00007388 */ /* 0x000fe20000000400 */
[----:B------:R-:W-:Y:S01]  /*50020*/  STL [R1+0x82c4], R29 ;  /* 0x0082c41d01007387 */ /* 0x000fe20000100800 */
[----:B------:R-:W-:Y:S02]  /*50030*/  STS.U16 [R0+0x880], R11 ;  /* 0x0008800b00007388 */ /* 0x000fe40000000400 */
[----:B------:R-:W-:Y:S02]  /*50040*/  STL [R1+0x82c8], R29 ;  /* 0x0082c81d01007387 */ /* 0x000fe40000100800 */
[----:B------:R-:W-:Y:S01]  /*50050*/  STS.U16 [R0+0xc80], R10 ;  /* 0x000c800a00007388 */ /* 0x000fe20000000400 */
[----:B------:R-:W-:Y:S04]  /*50060*/  STL [R1+0x82cc], R29 ;  /* 0x0082cc1d01007387 */ /* 0x000fe80000100800 */
[----:B------:R-:W-:Y:S01]  /*50070*/  STS.U16 [R0+0x1080], R8 ;  /* 0x0010800800007388 */ /* 0x000fe20000000400 */
[----:B------:R-:W-:Y:S02]  /*50080*/  STL [R1+0x82d0], R29 ;  /* 0x0082d01d01007387 */ /* 0x000fe40000100800 */
[----:B------:R-:W-:Y:S02]  /*50090*/  STS.U16 [R0+0x1480], R7 ;  /* 0x0014800700007388 */ /* 0x000fe40000000400 */
[----:B0-----:R-:W3:Y:S01]  /*500a0*/  LDL.LU R2, [R1+0x2a6c] ;  /* 0x002a6c0001027983 */ /* 0x001ee20000300800 */
[----:B----4-:R0:W-:Y:S04]  /*500b0*/  STS.U16 [R0+0x1880], R6 ;  /* 0x0018800600007388 */ /* 0x0101e80000000400 */
[----:B0-----:R-:W4:Y:S04]  /*500c0*/  LDL.LU R0, [R1+0x8928] ;  /* 0x0089280001007983 */ /* 0x001f280000300800 */
[----:B--2---:R0:W-:Y:S04]  /*500d0*/  STL [R1+0x16a4], R3 ;  /* 0x0016a40301007387 */ /* 0x0041e80000100800 */
[----:B0-----:R-:W2:Y:S01]  /*500e0*/  LDL.LU R3, [R1+0x8924] ;  /* 0x0089240001037983 */ /* 0x001ea20000300800 */
[----:B------:R-:W2:Y:S02]  /*500f0*/  LDL R4, [R1+0x1aac] ;  /* 0x001aac0001047983 */ /* 0x000ea40000100800 */
[----:B------:R-:W2:Y:S01]  /*50100*/  LDL R5, [R1+0x29a0] ;  /* 0x0029a00001057983 */ /* 0x000ea20000100800 */
[----:B----4-:R-:W-:-:S02]  /*50110*/  PRMT R0, RZ, 0x7610, R0 ;  /* 0x00007610ff007816 */ /* 0x010fc40000000000 */
[----:B--2---:R-:W-:-:S04]  /*50120*/  @!P6 LOP3.LUT R5, R5, R4, RZ, 0x3c, !PT ;  /* 0x000000040505e212 */ /* 0x004fc800078e3cff */
[----:B------:R-:W-:-:S04]  /*50130*/  @!P6 LOP3.LUT R4, R5, R4, RZ, 0x3c, !PT ;  /* 0x000000040504e212 */ /* 0x000fc800078e3cff */
[----:B------:R-:W-:-:S05]  /*50140*/  @!P6 LOP3.LUT R5, R5, R4, RZ, 0x3c, !PT ;  /* 0x000000040505e212 */ /* 0x000fca00078e3cff */
[----:B------:R-:W2:Y:S04]  /*50150*/  @!P6 LDG.E.U16 R0, [R4.64] ;  /* 0x000000060400e981 */ /* 0x000ea8000c1e1500 */
[----:B--2---:R0:W-:Y:S04]  /*50160*/  STL [R1+0x16a0], R0 ;  /* 0x0016a00001007387 */ /* 0x0041e80000100800 */
[----:B0-----:R-:W2:Y:S01]  /*50170*/  LDL.LU R0, [R1+0x8920] ;  /* 0x0089200001007983 */ /* 0x001ea20000300800 */
[----:B------:R-:W4:Y:S02]  /*50180*/  LDL R4, [R1+0x16b0] ;  /* 0x0016b00001047983 */ /* 0x000f240000100800 */
[----:B------:R-:W4:Y:S01]  /*50190*/  LDL R5, [R1+0x299c] ;  /* 0x00299c0001057983 */ /* 0x000f220000100800 */
[----:B------:R-:W-:-:S02]  /*501a0*/  PRMT R3, RZ, 0x7610, R3 ;  /* 0x00007610ff037816 */ /* 0x000fc40000000003 */
[----:B----4-:R-:W-:-:S04]  /*501b0*/  @!P6 LOP3.LUT R5, R5, R4, RZ, 0x3c, !PT ;  /* 0x000000040505e212 */ /* 0x010fc800078e3cff */
[----:B------:R-:W-:-:S04]  /*501c0*/  @!P6 LOP3.LUT R4, R5, R4, RZ, 0x3c, !PT ;  /* 0x000000040504e212 */ /* 0x000fc800078e3cff */
[----:B------:R-:W-:-:S05]  /*501d0*/  @!P6 LOP3.LUT R5, R5, R4, RZ, 0x3c, !PT ;  /* 0x000000040505e212 */ /* 0x000fca00078e3cff */
[----:B------:R-:W4:Y:S04]  /*501e0*/  @!P6 LDG.E.U16 R3, [R4.64] ;  /* 0x000000060403e981 */ /* 0x000f28000c1e1500 */
[----:B----4-:R0:W-:Y:S04]  /*501f0*/  STL [R1+0x169c], R3 ;  /* 0x00169c0301007387 */ /* 0x0101e80000100800 */
[----:B0-----:R-:W4:Y:S01]  /*50200*/  LDL.LU R3, [R1+0x891c] ;  /* 0x00891c0001037983 */ /* 0x001f220000300800 */
[----:B------:R-:W3:Y:S02]  /*50210*/  LDL R4, [R1+0x1aa8] ;  /* 0x001aa80001047983 */ /* 0x000ee40000100800 */
[----:B------:R-:W3:Y:S01]  /*50220*/  LDL R5, [R1+0x2998] ;  /* 0x0029980001057983 */ /* 0x000ee20000100800 */
[----:B--2---:R-:W-:-:S02]  /*50230*/  PRMT R0, RZ, 0x7610, R0 ;  /* 0x00007610ff007816 */ /* 0x004fc40000000000 */
[----:B---3--:R-:W-:-:S04]  /*50240*/  @!P6 LOP3.LUT R5, R5, R4, RZ, 0x3c, !PT ;  /* 0x000000040505e212 */ /* 0x008fc800078e3cff */
[----:B------:R-:W-:-:S04]  /*50250*/  @!P6 LOP3.LUT R4, R5, R4, RZ, 0x3c, !PT ;  /* 0x000000040504e212 */ /* 0x000fc800078e3cff */
[----:B------:R-:W-:-:S05]  /*50260*/  @!P6 LOP3.LUT R5, R5, R4, RZ, 0x3c, !PT ;  /* 0x000000040505e212 */ /* 0x000fca00078e3cff */
[----:B------:R-:W2:Y:S04]  /*50270*/  @!P6 LDG.E.U16 R0, [R4.64] ;  /* 0x000000060400e981 */ /* 0x000ea8000c1e1500 */
[----:B--2---:R0:W-:Y:S04]  /*50280*/  STL [R1+0x1698], R0 ;  /* 0x0016980001007387 */ /* 0x0041e80000100800 */
[----:B0-----:R-:W2:Y:S01]  /*50290*/  LDL.LU R0, [R1+0x8918] ;  /* 0x0089180001007983 */ /* 0x001ea20000300800 */
[----:B------:R-:W3:Y:S02]  /*502a0*/  LDL R4, [R1+0x1aa4] ;  /* 0x001aa40001047983 */ /* 0x000ee40000100800 */
[----:B------:R-:W3:Y:S01]  /*502b0*/  LDL R5, [R1+0x2994] ;  /* 0x0029940001057983 */ /* 0x000ee20000100800 */
[----:B----4-:R-:W-:-:S02]  /*502c0*/  PRMT R3, RZ, 0x7610, R3 ;  /* 0x00007610ff037816 */ /* 0x010fc40000000003 */
[----:B---3--:R-:W-:-:S04]  /*502d0*/  @!P6 LOP3.LUT R5, R5, R4, RZ, 0x3c, !PT ;  /* 0x000000040505e212 */ /* 0x008fc800078e3cff */
[----:B------:R-:W-:-:S04]  /*502e0*/  @!P6 LOP3.LUT R4, R5, R4, RZ, 0x3c, !PT ;  /* 0x000000040504e212 */ /* 0x000fc800078e3cff */
[----:B------:R-:W-:-:S05]  /*502f0*/  @!P6 LOP3.LUT R5, R5, R4, RZ, 0x3c, !PT ;  /* 0x000000040505e212 */ /* 0x000fca00078e3cff */
[----:B------:R-:W3:Y:S04]  /*50300*/  @!P6 LDG.E.U16 R3, [R4.64] ;  /* 0x000000060403e981 */ /* 0x000ee8000c1e1500 */
[----:B---3--:R0:W-:Y:S04]  /*50310*/  STL [R1+0x1694], R3 ;  /* 0x0016940301007387 */ /* 0x0081e80000100800 */
[----:B0-----:R-:W3:Y:S01]  /*50320*/  LDL.LU R3, [R1+0x8914] ;  /* 0x0089140001037983 */ /* 0x001ee20000300800 */
[----:B------:R-:W4:Y:S02]  /*50330*/  LDL R4, [R1+0x298c] ;  /* 0x00298c0001047983 */ /* 0x000f240000100800 */
[----:B------:R-:W4:Y:S01]  /*50340*/  LDL R5, [R1+0x2990] ;  /* 0x0029900001057983 */ /* 0x000f220000100800 */
[----:B--2---:R-:W-:-:S02]  /*50350*/  PRMT R0, RZ, 0x7610, R0 ;  /* 0x00007610ff007816 */ /* 0x004fc40000000000 */
[----:B----4-:R-:W-:-:S04]  /*50360*/  @!P6 LOP3.LUT R5, R5, R4, RZ, 0x3c, !PT ;  /* 0x000000040505e212 */ /* 0x010fc800078e3cff */
[----:B------:R-:W-:-:S04]  /*50370*/  @!P6 LOP3.LUT R4, R5, R4, RZ, 0x3c, !PT ;  /* 0x000000040504e212 */ /* 0x000fc800078e3cff */
[----:B------:R-:W-:-:S05]  /*50380*/  @!P6 LOP3.LUT R5, R5, R4, RZ, 0x3c, !PT ;  /* 0x000000040505e212 */ /* 0x000fca00078e3cff */
[----:B------:R-:W2:Y:S04]  /*50390*/  @!P6 LDG.E.U16 R0, [R4.64] ;  /* 0x000000060400e981 */ /* 0x000ea8000c1e1500 */
[----:B--2---:R0:W-:Y:S04]  /*503a0*/  STL [R1+0x1690], R0 ;  /* 0x0016900001007387 */ /* 0x0041e80000100800 */
[----:B0-----:R-:W2:Y:S01]  /*503b0*/  LDL.LU R0, [R1+0x8910] ;  /* 0x0089100001007983 */ /* 0x001ea20000300800 */
[----:B------:R-:W4:Y:S02]  /*503c0*/  LDL R4, [R1+0x2974] ;  /* 0x0029740001047983 */ /* 0x000f240000100800 */
[----:B------:R-:W4:Y:S01]  /*503d0*/  LDL R5, [R1+0x2978] ;  /* 0x0029780001057983 */ /* 0x000f220000100800 */
[----:B---3--:R-:W-:-:S02]  /*503e0*/  PRMT R3, RZ, 0x7610, R3 ;  /* 0x00007610ff037816 */ /* 0x008fc40000000003 */
[----:B----4-:R-:W-:-:S04]  /*503f0*/  @!P6 LOP3.LUT R5, R5, R4, RZ, 0x3c, !PT ;  /* 0x000000040505e212 */ /* 0x010fc800078e3cff */
        /* <DEDUP_REMOVED lines=2130> */
[----:B------:R-:W4:Y:S02]  /*58920*/  LDL R5, [R1+0x20d8] ;  /* 0x0020d80001057983 */ /* 0x000f240000100800 */
[----:B----4-:R-:W-:-:S02]  /*58930*/  @!P6 LOP3.LUT R5, R5, R4, RZ, 0x3c, !PT ;  /* 0x000000040505e212 */ /* 0x010fc400078e3cff */
[----:B---3--:R-:W-:Y:S02]  /*58940*/  PRMT R3, RZ, 0x7610, R3 ;  /* 0x00007610ff037816 */ /* 0x008fe40000000003 */
        /* <DEDUP_REMOVED lines=1334> */
[----:B------:R0:W2:Y:S04]  /*5dcb0*/  @!P6 LDG.E.U16 R0, [R4.64] ;  /* 0x000000060400e981 */ /* 0x0000a8000c1e1500 */
[----:B0-----:R-:W4:Y:S04]  /*5dcc0*/  LDL R4, [R1+0x1b7c] ;  /* 0x001b7c0001047983 */ /* 0x001f280000100800 */
[----:B------:R-:W4:Y:S01]  /*5dcd0*/  LDL R5, [R1+0x1b80] ;  /* 0x001b800001057983 */ /* 0x000f220000100800 */
[----:B---3--:R-:W-:Y:S02]  /*5dce0*/  PRMT R3, RZ, 0x7610, R3 ;  /* 0x00007610ff037816 */ /* 0x008fe40000000003 */
[----:B----4-:R-:W-:-:S04]  /*5dcf0*/  @!P6 LOP3.LUT R5, R5, R4, RZ, 0x3c, !PT ;  /* 0x000000040505e212 */ /* 0x010fc800078e3cff */
[----:B------:R-:W-:-:S04]  /*5dd00*/  @!P6 LOP3.LUT R4, R5, R4, RZ, 0x3c, !PT ;  /* 0x000000040504e212 */ /* 0x000fc800078e3cff */
[----:B------:R-:W-:-:S05]  /*5dd10*/  @!P6 LOP3.LUT R5, R5, R4, RZ, 0x3c, !PT ;  /* 0x000000040505e212 */ /* 0x000fca00078e3cff */
[----:B------:R-:W3:Y:S04]  /*5dd20*/  @!P6 LDG.E.U16 R3, [R4.64] ;  /* 0x000000060403e981 */ /* 0x000ee8000c1e1500 */
[----:B--2---:R-:W-:Y:S04]  /*5dd30*/  STL [R1+0x81f8], R0 ;  /* 0x0081f80001007387 */ /* 0x004fe80000100800 */
[----:B---3--:R0:W-:Y:S04]  /*5dd40*/  STL [R1+0x60], R3 ;  /* 0x0000600301007387 */ /* 0x0081e80000100800 */
[----:B0-----:R-:W2:Y:S01]  /*5dd50*/  LDL.LU R3, [R1+0x8308] ;  /* 0x0083080001037983 */ /* 0x001ea20000300800 */
[----:B------:R-:W3:Y:S02]  /*5dd60*/  LDL R4, [R1+0x1b3c] ;  /* 0x001b3c0001047983 */ /* 0x000ee40000100800 */
[----:B------:R-:W3:Y:S02]  /*5dd70*/  LDL R5, [R1+0x1b40] ;  /* 0x001b400001057983 */ /* 0x000ee40000100800 */
[----:B---3--:R-:W-:-:S02]  /*5dd80*/  @!P6 LOP3.LUT R5, R5, R4, RZ, 0x3c, !PT ;  /* 0x000000040505e212 */ /* 0x008fc400078e3cff */
[----:B--2---:R-:W-:Y:S02]  /*5dd90*/  PRMT R3, RZ, 0x7610, R3 ;  /* 0x00007610ff037816 */ /* 0x004fe40000000003 */
[----:B------:R-:W-:-:S04]  /*5dda0*/  @!P6 LOP3.LUT R4, R5, R4, RZ, 0x3c, !PT ;  /* 0x000000040504e212 */ /* 0x000fc800078e3cff */
[----:B------:R-:W-:-:S05]  /*5ddb0*/  @!P6 LOP3.LUT R5, R5, R4, RZ, 0x3c, !PT ;  /* 0x000000040505e212 */ /* 0x000fca00078e3cff */
[----:B------:R-:W2:Y:S04]  /*5ddc0*/  @!P6 LDG.E.U16 R3, [R4.64] ;  /* 0x000000060403e981 */ /* 0x000ea8000c1e1500 */
[----:B--2---:R0:W-:Y:S04]  /*5ddd0*/  STL [R1+0x5c], R3 ;  /* 0x00005c0301007387 */ /* 0x0041e80000100800 */
        /* <DEDUP_REMOVED lines=70> */
[----:B------:R0:W3:Y:S04]  /*5e240*/  @!P6 LDG.E.U16 R28, [R4.64] ;  /* 0x00000006041ce981 */ /* 0x0000e8000c1e1500 */
[----:B0-----:R-:W4:Y:S04]  /*5e250*/  LDL R4, [R1+0x1b5c] ;  /* 0x001b5c0001047983 */ /* 0x001f280000100800 */
[----:B------:R-:W4:Y:S01]  /*5e260*/  LDL R5, [R1+0x1b60] ;  /* 0x001b600001057983 */ /* 0x000f220000100800 */
[----:B--2---:R-:W-:Y:S02]  /*5e270*/  PRMT R3, RZ, 0x7610, R3 ;  /* 0x00007610ff037816 */ /* 0x004fe40000000003 */
[----:B----4-:R-:W-:-:S04]  /*5e280*/  @!P6 LOP3.LUT R5, R5, R4, RZ, 0x3c, !PT ;  /* 0x000000040505e212 */ /* 0x010fc800078e3cff */
[----:B------:R-:W-:-:S04]  /*5e290*/  @!P6 LOP3.LUT R4, R5, R4, RZ, 0x3c, !PT ;  /* 0x000000040504e212 */ /* 0x000fc800078e3cff */
[----:B------:R-:W-:-:S05]  /*5e2a0*/  @!P6 LOP3.LUT R5, R5, R4, RZ, 0x3c, !PT ;  /* 0x000000040505e212 */ /* 0x000fca00078e3cff */
[----:B------:R-:W2:Y:S04]  /*5e2b0*/  @!P6 LDG.E.U16 R3, [R4.64] ;  /* 0x000000060403e981 */ /* 0x000ea8000c1e1500 */
[----:B---3--:R-:W-:Y:S04]  /*5e2c0*/  STL [R1+0x8270], R28 ;  /* 0x0082701c01007387 */ /* 0x008fe80000100800 */
        /* <DEDUP_REMOVED lines=36> */
[----:B------:R-:W4:Y:S04]  /*5e510*/  LDL R5, [R1+0x2a10] ;  /* 0x002a100001057983 */ /* 0x000f280000100800 */
[----:B---3--:R0:W-:Y:S01]  /*5e520*/  STL [R1+0x82bc], R28 ;  /* 0x0082bc1c01007387 */ /* 0x0081e20000100800 */
[----:B----4-:R-:W-:-:S02]  /*5e530*/  @!P6 LOP3.LUT R5, R5, R4, RZ, 0x3c, !PT ;  /* 0x000000040505e212 */ /* 0x010fc400078e3cff */
[----:B0-----:R-:W-:Y:S02]  /*5e540*/  PRMT R28, RZ, 0x7610, R28 ;  /* 0x00007610ff1c7816 */ /* 0x001fe4000000001c */
        /* <DEDUP_REMOVED lines=10> */
[----:B---3--:R0:W-:Y:S04]  /*5e5f0*/  STL [R1+0x24], R28 ;  /* 0x0000241c01007387 */ /* 0x0081e80000100800 */
[----:B0-----:R-:W3:Y:S04]  /*5e600*/  LDL R28, [R1+0x1b20] ;  /* 0x001b2000011c7983 */ /* 0x001ee80000100800 */
[----:B--2---:R0:W-:Y:S04]  /*5e610*/  STL [R1+0x20], R3 ;  /* 0x0000200301007387 */ /* 0x0041e80000100800 */
[----:B0-----:R-:W2:Y:S01]  /*5e620*/  LDL.LU R3, [R1+0x82d8] ;  /* 0x0082d80001037983 */ /* 0x001ea20000300800 */
[----:B------:R-:W4:Y:S02]  /*5e630*/  LDL R4, [R1+0x2a54] ;  /* 0x002a540001047983 */ /* 0x000f240000100800 */
[----:B------:R-:W4:Y:S02]  /*5e640*/  LDL R5, [R1+0x2a84] ;  /* 0x002a840001057983 */ /* 0x000f240000100800 */
[----:B----4-:R-:W-:-:S02]  /*5e650*/  @!P6 LOP3.LUT R5, R5, R4, RZ, 0x3c, !PT ;  /* 0x000000040505e212 */ /* 0x010fc400078e3cff */
[----:B--2---:R-:W-:Y:S02]  /*5e660*/  PRMT R3, RZ, 0x7610, R3 ;  /* 0x00007610ff037816 */ /* 0x004fe40000000003 */
[----:B------:R-:W-:-:S04]  /*5e670*/  @!P6 LOP3.LUT R4, R5, R4, RZ, 0x3c, !PT ;  /* 0x000000040504e212 */ /* 0x000fc800078e3cff */
[----:B------:R-:W-:-:S05]  /*5e680*/  @!P6 LOP3.LUT R5, R5, R4, RZ, 0x3c, !PT ;  /* 0x000000040505e212 */ /* 0x000fca00078e3cff */
[----:B------:R-:W2:Y:S04]  /*5e690*/  @!P6 LDG.E.U16 R3, [R4.64] ;  /* 0x000000060403e981 */ /* 0x000ea8000c1e1500 */
        /* <DEDUP_REMOVED lines=8> */
[----:B------:R0:W2:Y:S04]  /*5e720*/  @!P6 LDG.E.U16 R3, [R4.64] ;  /* 0x000000060403e981 */ /* 0x0000a8000c1e1500 */
[----:B0-----:R-:W4:Y:S04]  /*5e730*/  LDL R4, [R1+0x1b2c] ;  /* 0x001b2c0001047983 */ /* 0x001f280000100800 */
[----:B------:R-:W4:Y:S01]  /*5e740*/  LDL R5, [R1+0x1b30] ;  /* 0x001b300001057983 */ /* 0x000f220000100800 */
[----:B------:R-:W-:Y:S02]  /*5e750*/  PRMT R29, RZ, 0x7610, R29 ;  /* 0x00007610ff1d7816 */ /* 0x000fe4000000001d */
[----:B----4-:R-:W-:-:S04]  /*5e760*/  @!P6 LOP3.LUT R5, R5, R4, RZ, 0x3c, !PT ;  /* 0x000000040505e212 */ /* 0x010fc800078e3cff */
[----:B------:R-:W-:-:S04]  /*5e770*/  @!P6 LOP3.LUT R4, R5, R4, RZ, 0x3c, !PT ;  /* 0x000000040504e212 */ /* 0x000fc800078e3cff */
[----:B------:R-:W-:-:S05]  /*5e780*/  @!P6 LOP3.LUT R5, R5, R4, RZ, 0x3c, !PT ;  /* 0x000000040505e212 */ /* 0x000fca00078e3cff */
[----:B------:R-:W4:Y:S04]  /*5e790*/  @!P6 LDG.E.U16 R29, [R4.64] ;  /* 0x00000006041de981 */ /* 0x000f28000c1e1500 */
[----:B--2---:R0:W-:Y:S04]  /*5e7a0*/  STL [R1+0x81fc], R3 ;  /* 0x0081fc0301007387 */ /* 0x0041e80000100800 */
[----:B0-----:R-:W2:Y:S04]  /*5e7b0*/  LDL R3, [R1+0x1b1c] ;  /* 0x001b1c0001037983 */ /* 0x001ea80000100800 */
[----:B----4-:R0:W-:Y:S04]  /*5e7c0*/  STL [R1+0x14], R29 ;  /* 0x0000141d01007387 */ /* 0x0101e80000100800 */
[----:B0-----:R-:W4:Y:S01]  /*5e7d0*/  LDL.LU R29, [R1+0x82d0] ;  /* 0x0082d000011d7983 */ /* 0x001f220000300800 */
[----:B------:R-:W2:Y:S02]  /*5e7e0*/  LDL R4, [R1+0x1b24] ;  /* 0x001b240001047983 */ /* 0x000ea40000100800 */
[----:B------:R-:W2:Y:S02]  /*5e7f0*/  LDL R5, [R1+0x1b28] ;  /* 0x001b280001057983 */ /* 0x000ea40000100800 */
[----:B--2---:R-:W-:-:S02]  /*5e800*/  @!P6 LOP3.LUT R5, R5, R4, RZ, 0x3c, !PT ;  /* 0x000000040505e212 */ /* 0x004fc400078e3cff */
[----:B----4-:R-:W-:Y:S02]  /*5e810*/  PRMT R29, RZ, 0x7610, R29 ;  /* 0x00007610ff1d7816 */ /* 0x010fe4000000001d */
[----:B------:R-:W-:-:S04]  /*5e820*/  @!P6 LOP3.LUT R4, R5, R4, RZ, 0x3c, !PT ;  /* 0x000000040504e212 */ /* 0x000fc800078e3cff */
[----:B------:R-:W-:-:S05]  /*5e830*/  @!P6 LOP3.LUT R5, R5, R4, RZ, 0x3c, !PT ;  /* 0x000000040505e212 */ /* 0x000fca00078e3cff */
[----:B------:R3:W2:Y:S01]  /*5e840*/  @!P6 LDG.E.U16 R29, [R4.64] ;  /* 0x00000006041de981 */ /* 0x0006a2000c1e1500 */
[----:B------:R-:W-:Y:S01]  /*5e850*/  PRMT R0, RZ, 0x7610, R0 ;  /* 0x00007610ff007816 */ /* 0x000fe20000000000 */
[----:B---3--:R-:W-:Y:S02]  /*5e860*/  @!P6 IMAD.MOV.U32 R4, RZ, RZ, R28 ;  /* 0x000000ffff04e224 */ /* 0x008fe400078e001c */
[----:B------:R-:W-:-:S05]  /*5e870*/  @!P6 IMAD.MOV.U32 R5, RZ, RZ, R3 ;  /* 0x000000ffff05e224 */ /* 0x000fca00078e0003 */
[----:B------:R0:W3:Y:S04]  /*5e880*/  @!P6 LDG.E.U16 R0, [R4.64] ;  /* 0x000000060400e981 */ /* 0x0000e8000c1e1500 */
[----:B--2---:R1:W-:Y:S04]  /*5e890*/  STL [R1+0x10], R29 ;  /* 0x0000101d01007387 */ /* 0x0043e80000100800 */
[----:B-1----:R-:W2:Y:S01]  /*5e8a0*/  LDL.LU R29, [R1+0x82cc] ;  /* 0x0082cc00011d7983 */ /* 0x002ea20000300800 */
[----:B0-----:R-:W4:Y:S02]  /*5e8b0*/  LDL R4, [R1+0x1b14] ;  /* 0x001b140001047983 */ /* 0x001f240000100800 */
[----:B------:R-:W4:Y:S02]  /*5e8c0*/  LDL R5, [R1+0x1b18] ;  /* 0x001b180001057983 */ /* 0x000f240000100800 */
[----:B------:R-:W2:Y:S01]  /*5e8d0*/  LDL R28, [R1+0x2a1c] ;  /* 0x002a1c00011c7983 */ /* 0x000ea20000100800 */
[----:B------:R-:W3:Y:S01]  /*5e8e0*/  LDL R3, [R1+0x2a58] ;  /* 0x002a580001037983 */ /* 0x000ee20000100800 */
[----:B----4-:R-:W-:-:S02]  /*5e8f0*/  @!P6 LOP3.LUT R5, R5, R4, RZ, 0x3c, !PT ;  /* 0x000000040505e212 */ /* 0x010fc400078e3cff */
[----:B--2---:R-:W-:Y:S02]  /*5e900*/  PRMT R29, RZ, 0x7610, R29 ;  /* 0x00007610ff1d7816 */ /* 0x004fe4000000001d */
        /* <DEDUP_REMOVED lines=28> */
[----:B------:R0:W2:Y:S01]  /*5ead0*/  @!P6 LDG.E.U16 R29, [R4.64] ;  /* 0x00000006041de981 */ /* 0x0000a2000c1e1500 */
[----:B------:R-:W-:-:S03]  /*5eae0*/  PRMT R27, RZ, 0x7610, R27 ;  /* 0x00007610ff1b7816 */ /* 0x000fc6000000001b */
[----:B---3--:R1:W-:Y:S01]  /*5eaf0*/  STL [R1+0x828c], R0 ;  /* 0x00828c0001007387 */ /* 0x0083e20000100800 */
[----:B0-----:R-:W-:Y:S02]  /*5eb00*/  @!P6 IMAD.MOV.U32 R4, RZ, RZ, R3 ;  /* 0x000000ffff04e224 */ /* 0x001fe400078e0003 */
[----:B------:R-:W-:Y:S01]  /*5eb10*/  @!P6 IMAD.MOV.U32 R5, RZ, RZ, R28 ;  /* 0x000000ffff05e224 */ /* 0x000fe200078e001c */
[----:B-1----:R-:W3:Y:S04]  /*5eb20*/  LDL R0, [R1+0x2a8c] ;  /* 0x002a8c0001007983 */ /* 0x002ee80000100800 */
[----:B------:R0:W4:Y:S04]  /*5eb30*/  @!P6 LDG.E.U16 R27, [R4.64] ;  /* 0x00000006041be981 */ /* 0x000128000c1e1500 */
[----:B--2---:R1:W-:Y:S01]  /*5eb40*/  STL [R1+0x8290], R29 ;  /* 0x0082901d01007387 */ /* 0x0043e20000100800 */
[----:B0-----:R-:W2:Y:S01]  /*5eb50*/  LDL R5, [R1+0x2a5c] ;  /* 0x002a5c0001057983 */ /* 0x001ea20000100800 */
[----:B------:R-:W-:Y:S01]  /*5eb60*/  PRMT R26, RZ, 0x7610, R26 ;  /* 0x00007610ff1a7816 */ /* 0x000fe2000000001a */
[----:B------:R-:W2:Y:S01]  /*5eb70*/  LDL R28, [R1+0x1ae4] ;  /* 0x001ae400011c7983 */ /* 0x000ea20000100800 */
[----:B------:R-:W2:Y:S04]  /*5eb80*/  LDL R3, [R1+0x1ae8] ;  /* 0x001ae80001037983 */ /* 0x000ea80000100800 */
[----:B-1----:R-:W2:Y:S01]  /*5eb90*/  LDL R29, [R1+0x1b10] ;  /* 0x001b1000011d7983 */ /* 0x002ea20000100800 */
[----:B---3--:R-:W-:-:S03]  /*5eba0*/  @!P6 IMAD.MOV.U32 R4, RZ, RZ, R0 ;  /* 0x000000ffff04e224 */ /* 0x008fc600078e0000 */
[----:B----4-:R0:W-:Y:S01]  /*5ebb0*/  STL [R1+0x8294], R27 ;  /* 0x0082941b01007387 */ /* 0x0101e20000100800 */
[----:B------:R-:W-:Y:S01]  /*5ebc0*/  PRMT R25, RZ, 0x7610, R25 ;  /* 0x00007610ff197816 */ /* 0x000fe20000000019 */
[----:B------:R-:W3:Y:S01]  /*5ebd0*/  LDL R0, [R1+0x29b0] ;  /* 0x0029b00001007983 */ /* 0x000ee20000100800 */
[----:B------:R-:W-:Y:S01]  /*5ebe0*/  PRMT R24, RZ, 0x7610, R24 ;  /* 0x00007610ff187816 */ /* 0x000fe20000000018 */
[----:B0-----:R-:W4:Y:S04]  /*5ebf0*/  LDL R27, [R1+0x1ad8] ;  /* 0x001ad800011b7983 */ /* 0x001f280000100800 */
[----:B--2---:R0:W2:Y:S04]  /*5ec00*/  @!P6 LDG.E.U16 R26, [R4.64] ;  /* 0x00000006041ae981 */ /* 0x0040a8000c1e1500 */
[----:B0-----:R-:W2:Y:S01]  /*5ec10*/  LDL R5, [R1+0x1b0c] ;  /* 0x001b0c0001057983 */ /* 0x001ea20000100800 */
[----:B------:R-:W-:-:S05]  /*5ec20*/  @!P6 IMAD.MOV.U32 R4, RZ, RZ, R29 ;  /* 0x000000ffff04e224 */ /* 0x000fca00078e001d */
[----:B--2---:R0:W2:Y:S04]  /*5ec30*/  @!P6 LDG.E.U16 R25, [R4.64] ;  /* 0x000000060419e981 */ /* 0x0040a8000c1e1500 */
[----:B------:R1:W-:Y:S01]  /*5ec40*/  STL [R1+0x8298], R26 ;  /* 0x0082981a01007387 */ /* 0x0003e20000100800 */
[----:B------:R-:W3:Y:S02]  /*5ec50*/  LDL R29, [R1+0x1ad4] ;  /* 0x001ad400011d7983 */ /* 0x000ee40000100800 */
[----:B0-----:R-:W-:Y:S01]  /*5ec60*/  @!P6 IMAD.MOV.U32 R4, RZ, RZ, R3 ;  /* 0x000000ffff04e224 */ /* 0x001fe200078e0003 */
[----:B-1----:R-:W3:Y:S01]  /*5ec70*/  LDL R26, [R1+0x29b8] ;  /* 0x0029b800011a7983 */ /* 0x002ee20000100800 */
[----:B------:R-:W-:-:S05]  /*5ec80*/  @!P6 IMAD.MOV.U32 R5, RZ, RZ, R28 ;  /* 0x000000ffff05e224 */ /* 0x000fca00078e001c */
[----:B------:R0:W3:Y:S04]  /*5ec90*/  @!P6 LDG.E.U16 R24, [R4.64] ;  /* 0x000000060418e981 */ /* 0x0000e8000c1e1500 */
[----:B--2---:R1:W-:Y:S01]  /*5eca0*/  STL [R1+0x8200], R25 ;  /* 0x0082001901007387 */ /* 0x0043e20000100800 */
[----:B0-----:R-:W2:Y:S01]  /*5ecb0*/  LDL R5, [R1+0x1adc] ;  /* 0x001adc0001057983 */ /* 0x001ea20000100800 */
[----:B------:R-:W-:Y:S02]  /*5ecc0*/  PRMT R23, RZ, 0x7610, R23 ;  /* 0x00007610ff177816 */ /* 0x000fe40000000017 */
[----:B------:R-:W-:Y:S01]  /*5ecd0*/  PRMT R22, RZ, 0x7610, R22 ;  /* 0x00007610ff167816 */ /* 0x000fe20000000016 */
[----:B------:R-:W2:Y:S04]  /*5ece0*/  LDL R28, [R1+0x1ac0] ;  /* 0x001ac000011c7983 */ /* 0x000ea80000100800 */
[----:B------:R-:W2:Y:S04]  /*5ecf0*/  LDL R3, [R1+0x29e0] ;  /* 0x0029e00001037983 */ /* 0x000ea80000100800 */
[----:B-1----:R-:W2:Y:S02]  /*5ed00*/  LDL R25, [R1+0x1ae0] ;  /* 0x001ae00001197983 */ /* 0x002ea40000100800 */
[----:B--2---:R-:W-:-:S05]  /*5ed10*/  @!P6 IMAD.MOV.U32 R4, RZ, RZ, R25 ;  /* 0x000000ffff04e224 */ /* 0x004fca00078e0019 */
[----:B------:R0:W2:Y:S04]  /*5ed20*/  @!P6 LDG.E.U16 R23, [R4.64] ;  /* 0x000000060417e981 */ /* 0x0000a8000c1e1500 */
[----:B---3--:R1:W-:Y:S01]  /*5ed30*/  STL [R1+0x8274], R24 ;  /* 0x0082741801007387 */ /* 0x0083e20000100800 */
[----:B------:R-:W-:Y:S01]  /*5ed40*/  PRMT R21, RZ, 0x7610, R21 ;  /* 0x00007610ff157816 */ /* 0x000fe20000000015 */
[----:B0-----:R-:W-:Y:S02]  /*5ed50*/  @!P6 IMAD.MOV.U32 R4, RZ, RZ, R0 ;  /* 0x000000ffff04e224 */ /* 0x001fe400078e0000 */
[----:B----4-:R-:W-:-:S05]  /*5ed60*/  @!P6 IMAD.MOV.U32 R5, RZ, RZ, R27 ;  /* 0x000000ffff05e224 */ /* 0x010fca00078e001b */
[----:B------:R0:W3:Y:S02]  /*5ed70*/  @!P6 LDG.E.U16 R22, [R4.64] ;  /* 0x000000060416e981 */ /* 0x0000e4000c1e1500 */
[----:B0-----:R-:W-:Y:S02]  /*5ed80*/  @!P6 IMAD.MOV.U32 R4, RZ, RZ, R26 ;  /* 0x000000ffff04e224 */ /* 0x001fe400078e001a */
[----:B------:R-:W-:-:S05]  /*5ed90*/  @!P6 IMAD.MOV.U32 R5, RZ, RZ, R29 ;  /* 0x000000ffff05e224 */ /* 0x000fca00078e001d */
[----:B------:R0:W4:Y:S04]  /*5eda0*/  @!P6 LDG.E.U16 R21, [R4.64] ;  /* 0x000000060415e981 */ /* 0x000128000c1e1500 */
[----:B--2---:R3:W-:Y:S01]  /*5edb0*/  STL [R1+0x824c], R23 ;  /* 0x00824c1701007387 */ /* 0x0047e20000100800 */
[----:B------:R-:W2:Y:S02]  /*5edc0*/  LDL R27, [R1+0x29ac] ;  /* 0x0029ac00011b7983 */ /* 0x000ea40000100800 */
[----:B------:R-:W2:Y:S01]  /*5edd0*/  LDL R0, [R1+0x29e8] ;  /* 0x0029e80001007983 */ /* 0x000ea20000100800 */
[----:B------:R-:W-:Y:S01]  /*5ede0*/  PRMT R20, RZ, 0x7610, R20 ;  /* 0x00007610ff147816 */ /* 0x000fe20000000014 */
[----:B0-----:R-:W-:Y:S02]  /*5edf0*/  @!P6 IMAD.MOV.U32 R4, RZ, RZ, R3 ;  /* 0x000000ffff04e224 */ /* 0x001fe400078e0003 */
[----:B------:R-:W-:Y:S01]  /*5ee00*/  @!P6 IMAD.MOV.U32 R5, RZ, RZ, R28 ;  /* 0x000000ffff05e224 */ /* 0x000fe200078e001c */
[----:B------:R-:W-:-:S04]  /*5ee10*/  PRMT R19, RZ, 0x7610, R19 ;  /* 0x00007610ff137816 */ /* 0x000fc80000000013 */
[----:B------:R2:W2:Y:S04]  /*5ee20*/  @!P6 LDG.E.U16 R20, [R4.64] ;  /* 0x000000060414e981 */ /* 0x0004a8000c1e1500 */
[----:B---3--:R0:W-:Y:S01]  /*5ee30*/  STL [R1+0x8224], R22 ;  /* 0x0082241601007387 */ /* 0x0081e20000100800 */
[----:B------:R-:W3:Y:S02]  /*5ee40*/  LDL R26, [R1+0x29b4] ;  /* 0x0029b400011a7983 */ /* 0x000ee40000100800 */
[----:B------:R-:W3:Y:S01]  /*5ee50*/  LDL R25, [R1+0x29f0] ;  /* 0x0029f00001197983 */ /* 0x000ee20000100800 */
[----:B----4-:R4:W-:Y:S01]  /*5ee60*/  STL [R1+0x8204], R21 ;  /* 0x0082041501007387 */ /* 0x0109e20000100800 */
[----:B-1----:R-:W3:Y:S02]  /*5ee70*/  LDL R24, [R1+0x29e4] ;  /* 0x0029e40001187983 */ /* 0x002ee40000100800 */
[----:B------:R-:W3:Y:S02]  /*5ee80*/  LDL R23, [R1+0x2a20] ;  /* 0x002a200001177983 */ /* 0x000ee40000100800 */
[----:B0-----:R-:W3:Y:S01]  /*5ee90*/  LDL R22, [R1+0x2a24] ;  /* 0x002a240001167983 */ /* 0x001ee20000100800 */
[----:B------:R-:W3:Y:S01]  /*5eea0*/  LDL R3, [R1+0x2a60] ;  /* 0x002a600001037983 */ /* 0x000ee20000100800 */
[----:B--2---:R-:W-:-:S02]  /*5eeb0*/  @!P6 IMAD.MOV.U32 R5, RZ, RZ, R27 ;  /* 0x000000ffff05e224 */ /* 0x004fc400078e001b */
[----:B------:R-:W-:-:S05]  /*5eec0*/  @!P6 IMAD.MOV.U32 R4, RZ, RZ, R0 ;  /* 0x000000ffff04e224 */ /* 0x000fca00078e0000 */
[----:B------:R3:W2:Y:S01]  /*5eed0*/  @!P6 LDG.E.U16 R19, [R4.64] ;  /* 0x000000060413e981 */ /* 0x0006a2000c1e1500 */
[----:B------:R-:W-:-:S03]  /*5eee0*/  PRMT R18, RZ, 0x7610, R18 ;  /* 0x00007610ff127816 */ /* 0x000fc60000000012 */
[----:B------:R0:W-:Y:S01]  /*5eef0*/  STL [R1+0x8278], R20 ;  /* 0x0082781401007387 */ /* 0x0001e20000100800 */
[----:B----4-:R-:W4:Y:S02]  /*5ef00*/  LDL R21, [R1+0x2a64] ;  /* 0x002a640001157983 */ /* 0x010f240000100800 */
[----:B------:R-:W4:Y:S01]  /*5ef10*/  LDL R0, [R1+0x2a9c] ;  /* 0x002a9c0001007983 */ /* 0x000f220000100800 */
[----:B------:R-:W-:Y:S01]  /*5ef20*/  PRMT R17, RZ, 0x7610, R17 ;  /* 0x00007610ff117816 */ /* 0x000fe20000000011 */
[----:B---3--:R-:W-:Y:S02]  /*5ef30*/  @!P6 IMAD.MOV.U32 R5, RZ, RZ, R26 ;  /* 0x000000ffff05e224 */ /* 0x008fe400078e001a */
[----:B------:R-:W-:-:S05]  /*5ef40*/  @!P6 IMAD.MOV.U32 R4, RZ, RZ, R25 ;  /* 0x000000ffff04e224 */ /* 0x000fca00078e0019 */
[----:B------:R1:W4:Y:S02]  /*5ef50*/  @!P6 LDG.E.U16 R18, [R4.64] ;  /* 0x000000060412e981 */ /* 0x000324000c1e1500 */
[----:B-1----:R-:W-:Y:S02]  /*5ef60*/  @!P6 IMAD.MOV.U32 R5, RZ, RZ, R24 ;  /* 0x000000ffff05e224 */ /* 0x002fe400078e0018 */
[----:B------:R-:W-:-:S05]  /*5ef70*/  @!P6 IMAD.MOV.U32 R4, RZ, RZ, R23 ;  /* 0x000000ffff04e224 */ /* 0x000fca00078e0017 */
[----:B------:R1:W4:Y:S04]  /*5ef80*/  @!P6 LDG.E.U16 R17, [R4.64] ;  /* 0x000000060411e981 */ /* 0x000328000c1e1500 */
[----:B--2---:R2:W-:Y:S01]  /*5ef90*/  STL [R1+0x8250], R19 ;  /* 0x0082501301007387 */ /* 0x0045e20000100800 */
[----:B0-----:R-:W3:Y:S03]  /*5efa0*/  LDL R20, [R1+0x29bc] ;  /* 0x0029bc0001147983 */ /* 0x001ee60000100800 */
[----:B--2---:R-:W2:Y:S01]  /*5efb0*/  LDL R19, [R1+0x29f8] ;  /* 0x0029f80001137983 */ /* 0x004ea20000100800 */
[----:B------:R-:W-:Y:S01]  /*5efc0*/  PRMT R16, RZ, 0x7610, R16 ;  /* 0x00007610ff107816 */ /* 0x000fe20000000010 */
[----:B-1----:R-:W-:-:S02]  /*5efd0*/  @!P6 IMAD.MOV.U32 R4, RZ, RZ, R3 ;  /* 0x000000ffff04e224 */ /* 0x002fc400078e0003 */
[----:B------:R-:W-:Y:S01]  /*5efe0*/  @!P6 IMAD.MOV.U32 R5, RZ, RZ, R22 ;  /* 0x000000ffff05e224 */ /* 0x000fe200078e0016 */
[----:B------:R-:W-:-:S04]  /*5eff0*/  PRMT R15, RZ, 0x7610, R15 ;  /* 0x00007610ff0f7816 */ /* 0x000fc8000000000f */
[----:B------:R4:W2:Y:S01]  /*5f000*/  @!P6 LDG.E.U16 R16, [R4.64] ;  /* 0x000000060410e981 */ /* 0x0008a2000c1e1500 */
[----:B------:R-:W-:Y:S01]  /*5f010*/  PRMT R14, RZ, 0x7610, R14 ;  /* 0x00007610ff0e7816 */ /* 0x000fe2000000000e */
[----:B----4-:R-:W-:Y:S02]  /*5f020*/  @!P6 IMAD.MOV.U32 R4, RZ, RZ, R0 ;  /* 0x000000ffff04e224 */ /* 0x010fe400078e0000 */
[----:B------:R-:W-:Y:S01]  /*5f030*/  @!P6 IMAD.MOV.U32 R5, RZ, RZ, R21 ;  /* 0x000000ffff05e224 */ /* 0x000fe200078e0015 */
[----:B------:R0:W-:Y:S04]  /*5f040*/  STL [R1+0x822c], R18 ;  /* 0x00822c1201007387 */ /* 0x0001e80000100800 */
[----:B------:R3:W4:Y:S01]  /*5f050*/  @!P6 LDG.E.U16 R15, [R4.64] ;  /* 0x00000006040fe981 */ /* 0x000722000c1e1500 */
[----:B------:R1:W-:Y:S02]  /*5f060*/  STL [R1+0x827c], R17 ;  /* 0x00827c1101007387 */ /* 0x0003e40000100800 */
[----:B------:R-:W4:Y:S01]  /*5f070*/  LDL R3, [R1+0x2a28] ;  /* 0x002a280001037983 */ /* 0x000f220000100800 */
[----:B0-----:R-:W4:Y:S01]  /*5f080*/  LDL R18, [R1+0x29ec] ;  /* 0x0029ec0001127983 */ /* 0x001f220000100800 */
[----:B---3--:R-:W-:-:S02]  /*5f090*/  @!P6 IMAD.MOV.U32 R5, RZ, RZ, R20 ;  /* 0x000000ffff05e224 */ /* 0x008fc400078e0014 */
[----:B--2---:R-:W-:-:S05]  /*5f0a0*/  @!P6 IMAD.MOV.U32 R4, RZ, RZ, R19 ;  /* 0x000000ffff04e224 */ /* 0x004fca00078e0013 */
[----:B------:R0:W2:Y:S04]  /*5f0b0*/  @!P6 LDG.E.U16 R14, [R4.64] ;  /* 0x00000006040ee981 */ /* 0x0000a8000c1e1500 */
[----:B------:R3:W-:Y:S01]  /*5f0c0*/  STL [R1+0x8280], R16 ;  /* 0x0082801001007387 */ /* 0x0007e20000100800 */
[----:B------:R-:W3:Y:S02]  /*5f0d0*/  LDL R21, [R1+0x29f4] ;  /* 0x0029f40001157983 */ /* 0x000ee40000100800 */
[----:B------:R-:W3:Y:S01]  /*5f0e0*/  LDL R0, [R1+0x2a30] ;  /* 0x002a300001007983 */ /* 0x000ee20000100800 */
[----:B----4-:R4:W-:Y:S01]  /*5f0f0*/  STL [R1+0x8284], R15 ;  /* 0x0082840f01007387 */ /* 0x0109e20000100800 */
[----:B------:R-:W3:Y:S02]  /*5f100*/  LDL R20, [R1+0x29fc] ;  /* 0x0029fc0001147983 */ /* 0x000ee40000100800 */
[----:B------:R-:W3:Y:S02]  /*5f110*/  LDL R19, [R1+0x2a38] ;  /* 0x002a380001137983 */ /* 0x000ee40000100800 */
[----:B-1----:R-:W3:Y:S02]  /*5f120*/  LDL R17, [R1+0x2a68] ;  /* 0x002a680001117983 */ /* 0x002ee40000100800 */
[----:B0-----:R-:W-:Y:S01]  /*5f130*/  @!P6 IMAD.MOV.U32 R5, RZ, RZ, R18 ;  /* 0x000000ffff05e224 */ /* 0x001fe200078e0012 */
[----:B------:R-:W-:Y:S01]  /*5f140*/  PRMT R13, RZ, 0x7610, R13 ;  /* 0x00007610ff0d7816 */ /* 0x000fe2000000000d */
[----:B------:R-:W-:-:S05]  /*5f150*/  @!P6 IMAD.MOV.U32 R4, RZ, RZ, R3 ;  /* 0x000000ffff04e224 */ /* 0x000fca00078e0003 */
[----:B------:R0:W3:Y:S04]  /*5f160*/  @!P6 LDG.E.U16 R13, [R4.64] ;  /* 0x00000006040de981 */ /* 0x0000e8000c1e1500 */
[----:B--2---:R1:W-:Y:S01]  /*5f170*/  STL [R1+0x8208], R14 ;  /* 0x0082080e01007387 */ /* 0x0043e20000100800 */
[----:B------:R-:W2:Y:S02]  /*5f180*/  LDL R18, [R1+0x2a2c] ;  /* 0x002a2c0001127983 */ /* 0x000ea40000100800 */
[----:B---3--:R-:W3:Y:S01]  /*5f190*/  LDL R16, [R1+0x2a34] ;  /* 0x002a340001107983 */ /* 0x008ee20000100800 */
[----:B----4-:R-:W4:Y:S04]  /*5f1a0*/  LDL R15, [R1+0x2a70] ;  /* 0x002a7000010f7983 */ /* 0x010f280000100800 */
[----:B------:R-:W3:Y:S04]  /*5f1b0*/  LDL R3, [R1+0x2a78] ;  /* 0x002a780001037983 */ /* 0x000ee80000100800 */
[----:B-1----:R-:W3:Y:S01]  /*5f1c0*/  LDL R14, [R1+0x2a3c] ;  /* 0x002a3c00010e7983 */ /* 0x002ee20000100800 */
[----:B------:R-:W-:Y:S01]  /*5f1d0*/  PRMT R12, RZ, 0x7610, R12 ;  /* 0x00007610ff0c7816 */ /* 0x000fe2000000000c */
[----:B0-----:R-:W-:-:S02]  /*5f1e0*/  @!P6 IMAD.MOV.U32 R4, RZ, RZ, R0 ;  /* 0x000000ffff04e224 */ /* 0x001fc400078e0000 */
[----:B------:R-:W-:Y:S01]  /*5f1f0*/  @!P6 IMAD.MOV.U32 R5, RZ, RZ, R21 ;  /* 0x000000ffff05e224 */ /* 0x000fe200078e0015 */
[----:B------:R-:W-:-:S04]  /*5f200*/  PRMT R11, RZ, 0x7610, R11 ;  /* 0x00007610ff0b7816 */ /* 0x000fc8000000000b */
[----:B------:R0:W3:Y:S01]  /*5f210*/  @!P6 LDG.E.U16 R12, [R4.64] ;  /* 0x00000006040ce981 */ /* 0x0000e2000c1e1500 */
[----:B------:R-:W-:Y:S01]  /*5f220*/  PRMT R10, RZ, 0x7610, R10 ;  /* 0x00007610ff0a7816 */ /* 0x000fe2000000000a */
[----:B0-----:R-:W-:Y:S02]  /*5f230*/  @!P6 IMAD.MOV.U32 R4, RZ, RZ, R19 ;  /* 0x000000ffff04e224 */ /* 0x001fe400078e0013 */
[----:B------:R-:W-:-:S05]  /*5f240*/  @!P6 IMAD.MOV.U32 R5, RZ, RZ, R20 ;  /* 0x000000ffff05e224 */ /* 0x000fca00078e0014 */
[----:B------:R0:W3:Y:S01]  /*5f250*/  @!P6 LDG.E.U16 R11, [R4.64] ;  /* 0x00000006040be981 */ /* 0x0000e2000c1e1500 */
[----:B------:R-:W-:Y:S01]  /*5f260*/  PRMT R9, RZ, 0x7610, R9 ;  /* 0x00007610ff097816 */ /* 0x000fe20000000009 */
[----:B0-----:R-:W-:Y:S01]  /*5f270*/  @!P6 IMAD.MOV.U32 R4, RZ, RZ, R17 ;  /* 0x000000ffff04e224 */ /* 0x001fe200078e0011 */
[----:B------:R-:W-:Y:S01]  /*5f280*/  PRMT R8, RZ, 0x7610, R8 ;  /* 0x00007610ff087816 */ /* 0x000fe20000000008 */
[----:B------:R-:W-:Y:S01]  /*5f290*/  STL [R1+0x8254], R13 ;  /* 0x0082540d01007387 */ /* 0x000fe20000100800 */
[----:B------:R-:W3:Y:S02]  /*5f2a0*/  LDL R0, [R1+0x2a98] ;  /* 0x002a980001007983 */ /* 0x000ee40000100800 */
[----:B--2---:R-:W-:-:S05]  /*5f2b0*/  @!P6 IMAD.MOV.U32 R5, RZ, RZ, R18 ;  /* 0x000000ffff05e224 */ /* 0x004fca00078e0012 */
[----:B------:R4:W2:Y:S02]  /*5f2c0*/  @!P6 LDG.E.U16 R10, [R4.64] ;  /* 0x00000006040ae981 */ /* 0x0008a4000c1e1500 */
[----:B----4-:R-:W-:Y:S02]  /*5f2d0*/  @!P6 IMAD.MOV.U32 R4, RZ, RZ, R15 ;  /* 0x000000ffff04e224 */ /* 0x010fe400078e000f */
[----:B---3--:R-:W-:-:S05]  /*5f2e0*/  @!P6 IMAD.MOV.U32 R5, RZ, RZ, R16 ;  /* 0x000000ffff05e224 */ /* 0x008fca00078e0010 */
[----:B------:R0:W3:Y:S02]  /*5f2f0*/  @!P6 LDG.E.U16 R9, [R4.64] ;  /* 0x000000060409e981 */ /* 0x0000e4000c1e1500 */
[----:B0-----:R-:W-:Y:S02]  /*5f300*/  @!P6 IMAD.MOV.U32 R4, RZ, RZ, R3 ;  /* 0x000000ffff04e224 */ /* 0x001fe400078e0003 */
[----:B------:R-:W-:-:S05]  /*5f310*/  @!P6 IMAD.MOV.U32 R5, RZ, RZ, R14 ;  /* 0x000000ffff05e224 */ /* 0x000fca00078e000e */
[----:B------:R0:W4:Y:S04]  /*5f320*/  @!P6 LDG.E.U16 R8, [R4.64] ;  /* 0x000000060408e981 */ /* 0x000128000c1e1500 */
[----:B------:R-:W-:Y:S01]  /*5f330*/  STL [R1+0x8230], R12 ;  /* 0x0082300c01007387 */ /* 0x000fe20000100800 */
[----:B------:R-:W-:Y:S01]  /*5f340*/  STL [R1+0x820c], R11 ;  /* 0x00820c0b01007387 */ /* 0x000fe20000100800 */
[----:B------:R-:W-:Y:S01]  /*5f350*/  PRMT R7, RZ, 0x7610, R7 ;  /* 0x00007610ff077816 */ /* 0x000fe20000000007 */
[----:B0-----:R-:W-:Y:S02]  /*5f360*/  @!P6 IMAD.MOV.U32 R4, RZ, RZ, R0 ;  /* 0x000000ffff04e224 */ /* 0x001fe400078e0000 */
[----:B------:R-:W-:-:S05]  /*5f370*/  @!P6 IMAD.MOV.U32 R5, RZ, RZ, R2 ;  /* 0x000000ffff05e224 */ /* 0x000fca00078e0002 */
[----:B------:R0:W4:Y:S04]  /*5f380*/  @!P6 LDG.E.U16 R7, [R4.64] ;  /* 0x000000060407e981 */ /* 0x000128000c1e1500 */
[----:B--2---:R-:W-:Y:S04]  /*5f390*/  STL [R1+0x8258], R10 ;  /* 0x0082580a01007387 */ /* 0x004fe80000100800 */
[----:B---3--:R-:W-:Y:S04]  /*5f3a0*/  STL [R1+0x8234], R9 ;  /* 0x0082340901007387 */ /* 0x008fe80000100800 */
[----:B----4-:R-:W-:Y:S01]  /*5f3b0*/  STL [R1+0x8210], R8 ;  /* 0x0082100801007387 */ /* 0x010fe20000100800 */
[----:B------:R1:W-:Y:S02]  /*5f3c0*/  STL [R1+0x32cc], R2 ;  /* 0x0032cc0201007387 */ /* 0x0003e40000100800 */
[----:B------:R-:W2:Y:S01]  /*5f3d0*/  LDL R3, [R1+0x2a94] ;  /* 0x002a940001037983 */ /* 0x000ea20000100800 */
[----:B-1----:R-:W3:Y:S01]  /*5f3e0*/  LDL.LU R2, [R1+0x15e0] ;  /* 0x0015e00001027983 */ /* 0x002ee20000300800 */
[----:B------:R-:W4:Y:S02]  /*5f3f0*/  LDL.LU R29, [R1+0x15c4] ;  /* 0x0015c400011d7983 */ /* 0x000f240000300800 */
        /* <DEDUP_REMOVED lines=20> */
[----:B0-----:R-:W3:Y:S02]  /*5f540*/  LDL R5, [R1+0x2a74] ;  /* 0x002a740001057983 */ /* 0x001ee40000100800 */
[----:B------:R0:W-:Y:S02]  /*5f550*/  STL [R1+0x8244], R7 ;  /* 0x0082440701007387 */ /* 0x0001e40000100800 */
[----:B0-----:R-:W4:Y:S01]  /*5f560*/  LDL.LU R7, [R1+0x15fc] ;  /* 0x0015fc0001077983 */ /* 0x001f220000300800 */
[----:B------:R-:W-:-:S03]  /*5f570*/  PRMT R6, RZ, 0x7610, R6 ;  /* 0x00007610ff067816 */ /* 0x000fc60000000006 */
[----:B------:R-:W0:Y:S01]  /*5f580*/  S2R R28, SR_TID.X ;  /* 0x00000000001c7919 */ /* 0x000e220000002100 */
[----:B--2---:R-:W-:-:S05]  /*5f590*/  @!P6 IMAD.MOV.U32 R4, RZ, RZ, R3 ;  /* 0x000000ffff04e224 */ /* 0x004fca00078e0003 */
[----:B---3--:R-:W2:Y:S01]  /*5f5a0*/  @!P6 LDG.E.U16 R6, [R4.64] ;  /* 0x000000060406e981 */ /* 0x008ea2000c1e1500 */
[----:B0-----:R-:W-:-:S05]  /*5f5b0*/  LOP3.LUT R28, R28, 0x3f, RZ, 0xc0, !PT ;  /* 0x0000003f1c1c7812 */ /* 0x001fca00078ec0ff */
[----:B------:R-:W-:-:S05]  /*5f5c0*/  IMAD.SHL.U32 R26, R28, 0x2, RZ ;  /* 0x000000021c1a7824 */ /* 0x000fca00078e00ff */
[----:B------:R-:W-:Y:S01]  /*5f5d0*/  LOP3.LUT R26, R26, 0x10, RZ, 0x3c, !PT ;  /* 0x000000101a1a7812 */ /* 0x000fe200078e3cff */
[----:B------:R-:W-:Y:S01]  /*5f5e0*/  STL [R1+0x82c0], R28 ;  /* 0x0082c01c01007387 */ /* 0x000fe20000100800 */
[----:B------:R-:W3:Y:S03]  /*5f5f0*/  LDL.LU R3, [R1+0x1378] ;  /* 0x0013780001037983 */ /* 0x000ee60000300800 */
[----:B----4-:R-:W-:Y:S01]  /*5f600*/  STS.U16 [R26+0x1c80], R7 ;  /* 0x001c80071a007388 */ /* 0x010fe20000000400 */
[----:B------:R-:W-:Y:S02]  /*5f610*/  STS.U16 [R26+0x2080], R2 ;  /* 0x002080021a007388 */ /* 0x000fe40000000400 */
[----:B------:R0:W-:Y:S02]  /*5f620*/  STS.U16 [R26+0x2480], R29 ;  /* 0x0024801d1a007388 */ /* 0x0001e40000000400 */
        /* <DEDUP_REMOVED lines=17> */
[----:B------:R1:W-:Y:S04]  /*5f740*/  STS.U16 [R26+0x6c80], R27 ;  /* 0x006c801b1a007388 */ /* 0x0003e80000000400 */
[----:B--2---:R2:W-:Y:S01]  /*5f750*/  STL [R1+0x8238], R6 ;  /* 0x0082380601007387 */ /* 0x0045e20000100800 */
[----:B0-----:R-:W4:Y:S02]  /*5f760*/  LDL.LU R29, [R1+0x135c] ;  /* 0x00135c00011d7983 */ /* 0x001f240000300800 */
[----:B-1----:R-:W4:Y:S02]  /*5f770*/  LDL.LU R27, [R1+0x1340] ;  /* 0x00134000011b7983 */ /* 0x002f240000300800 */
[----:B------:R-:W4:Y:S01]  /*5f780*/  LDL.LU R28, [R1+0x1324] ;  /* 0x00132400011c7983 */ /* 0x000f220000300800 */
[----:B------:R-:W-:Y:S01]  /*5f790*/  STS.U16 [R26+0x7080], R25 ;  /* 0x007080191a007388 */ /* 0x000fe20000000400 */
[----:B------:R0:W-:Y:S03]  /*5f7a0*/  STS.U16 [R26+0x7480], R0 ;  /* 0x007480001a007388 */ /* 0x0001e60000000400 */
[----:B--2---:R-:W2:Y:S04]  /*5f7b0*/  LDL.LU R6, [R1+0x1308] ;  /* 0x0013080001067983 */ /* 0x004ea80000300800 */
[----:B0-----:R-:W2:Y:S01]  /*5f7c0*/  LDL.LU R0, [R1+0x12ec] ;  /* 0x0012ec0001007983 */ /* 0x001ea20000300800 */
[----:B------:R-:W2:Y:S02]  /*5f7d0*/  LDL.LU R4, [R1+0x12d0] ;  /* 0x0012d00001047983 */ /* 0x000ea40000300800 */
[----:B------:R-:W2:Y:S02]  /*5f7e0*/  LDL.LU R5, [R1+0x12b4] ;  /* 0x0012b40001057983 */ /* 0x000ea40000300800 */
[----:B------:R-:W2:Y:S01]  /*5f7f0*/  LDL.LU R7, [R1+0x1298] ;  /* 0x0012980001077983 */ /* 0x000ea20000300800 */
[----:B---3--:R0:W-:Y:S04]  /*5f800*/  STS.U16 [R26+0x7880], R3 ;  /* 0x007880031a007388 */ /* 0x0081e80000000400 */
[----:B------:R-:W2:Y:S04]  /*5f810*/  LDL.LU R2, [R1+0x127c] ;  /* 0x00127c0001027983 */ /* 0x000ea80000300800 */
        /* <DEDUP_REMOVED lines=18> */
[----:B----4-:R0:W-:Y:S01]  /*5f940*/  STS.U16 [R26+0x7c80], R29 ;  /* 0x007c801d1a007388 */ /* 0x0101e20000000400 */
[----:B------:R1:W-:Y:S02]  /*5f950*/  STS.U16 [R26+0x8080], R27 ;  /* 0x0080801b1a007388 */ /* 0x0003e40000000400 */
[----:B------:R4:W-:Y:S01]  /*5f960*/  STS.U16 [R26+0x8480], R28 ;  /* 0x0084801c1a007388 */ /* 0x0009e20000000400 */
[----:B0-----:R-:W3:Y:S01]  /*5f970*/  LDL.LU R29, [R1+0x5c] ;  /* 0x00005c00011d7983 */ /* 0x001ee20000300800 */
[----:B------:R-:W3:Y:S02]  /*5f980*/  LDL.LU R25, [R1+0x58] ;  /* 0x0000580001197983 */ /* 0x000ee40000300800 */
[----:B-1----:R-:W3:Y:S02]  /*5f990*/  LDL.LU R27, [R1+0x54] ;  /* 0x00005400011b7983 */ /* 0x002ee40000300800 */
[----:B----4-:R-:W4:Y:S01]  /*5f9a0*/  LDL.LU R28, [R1+0x82c0] ;  /* 0x0082c000011c7983 */ /* 0x010f220000300800 */
[----:B--2---:R-:W-:Y:S01]  /*5f9b0*/  STS.U16 [R26+0x8880], R6 ;  /* 0x008880061a007388 */ /* 0x004fe20000000400 */
[----:B------:R0:W-:Y:S02]  /*5f9c0*/  STS.U16 [R26+0x8c80], R0 ;  /* 0x008c80001a007388 */ /* 0x0001e40000000400 */
[----:B------:R-:W-:Y:S02]  /*5f9d0*/  STS.U16 [R26+0x9080], R4 ;  /* 0x009080041a007388 */ /* 0x000fe40000000400 */
[----:B------:R-:W-:Y:S01]  /*5f9e0*/  STS.U16 [R26+0x9480], R5 ;  /* 0x009480051a007388 */ /* 0x000fe20000000400 */
[----:B------:R-:W-:Y:S01]  /*5f9f0*/  STS.U16 [R26+0x9880], R7 ;  /* 0x009880071a007388 */ /* 0x000fe20000000400 */
[----:B------:R-:W-:Y:S03]  /*5fa00*/  STS.U16 [R26+0x9c80], R2 ;  /* 0x009c80021a007388 */ /* 0x000fe60000000400 */
[----:B0-----:R-:W2:Y:S04]  /*5fa10*/  LDL.LU R0, [R1+0x50] ;  /* 0x0000500001007983 */ /* 0x001ea80000300800 */
[----:B------:R0:W-:Y:S01]  /*5fa20*/  STS.U16 [R26+0xa080], R3 ;  /* 0x00a080031a007388 */ /* 0x0001e20000000400 */
[----:B------:R-:W-:Y:S03]  /*5fa30*/  STS.U16 [R26+0xa480], R8 ;  /* 0x00a480081a007388 */ /* 0x000fe60000000400 */
        /* <DEDUP_REMOVED lines=15> */
[----:B0-----:R-:W2:Y:S01]  /*5fb30*/  LDL.LU R3, [R1+0x4c] ;  /* 0x00004c0001037983 */ /* 0x001ea20000300800 */
[----:B------:R-:W-:Y:S03]  /*5fb40*/  STS.U16 [R26+0xe480], R24 ;  /* 0x00e480181a007388 */ /* 0x000fe60000000400 */
[----:B---3--:R0:W-:Y:S01]  /*5fb50*/  STS.U16 [R26+0xe880], R29 ;  /* 0x00e8801d1a007388 */ /* 0x0081e20000000400 */
[----:B------:R-:W-:Y:S02]  /*5fb60*/  STS.U16 [R26+0xec80], R25 ;  /* 0x00ec80191a007388 */ /* 0x000fe40000000400 */
[----:B------:R4:W-:Y:S01]  /*5fb70*/  STS.U16 [R26+0xf080], R27 ;  /* 0x00f0801b1a007388 */ /* 0x0009e20000000400 */
[----:B0-----:R-:W3:Y:S01]  /*5fb80*/  LDL.LU R29, [R1+0x48] ;  /* 0x00004800011d7983 */ /* 0x001ee20000300800 */
[----:B----4-:R-:W-:-:S03]  /*5fb90*/  IMAD.SHL.U32 R27, R28, 0x2, RZ ;  /* 0x000000021c1b7824 */ /* 0x010fc600078e00ff */
[----:B------:R-:W4:Y:S01]  /*5fba0*/  LDL.LU R28, [R1+0x16a4] ;  /* 0x0016a400011c7983 */ /* 0x000f220000300800 */
[----:B------:R-:W4:Y:S02]  /*5fbb0*/  LDL.LU R6, [R1+0x168c] ;  /* 0x00168c0001067983 */ /* 0x000f240000300800 */
[----:B------:R-:W4:Y:S02]  /*5fbc0*/  LDL.LU R4, [R1+0x1674] ;  /* 0x0016740001047983 */ /* 0x000f240000300800 */
[----:B------:R-:W4:Y:S01]  /*5fbd0*/  LDL.LU R5, [R1+0x165c] ;  /* 0x00165c0001057983 */ /* 0x000f220000300800 */
[----:B--2---:R0:W-:Y:S04]  /*5fbe0*/  STS.U16 [R26+0xf480], R0 ;  /* 0x00f480001a007388 */ /* 0x0041e80000000400 */
        /* <DEDUP_REMOVED lines=18> */
[----:B------:R-:W-:-:S03]  /*5fd10*/  LOP3.LUT R27, R27, 0x20, RZ, 0x3c, !PT ;  /* 0x000000201b1b7812 */ /* 0x000fc600078e3cff */
[----:B------:R0:W-:Y:S01]  /*5fd20*/  STS.U16 [R26+0xf880], R3 ;  /* 0x00f880031a007388 */ /* 0x0001e20000000400 */
[----:B------:R-:W2:Y:S03]  /*5fd30*/  LDL.LU R23, [R1+0x1454] ;  /* 0x0014540001177983 */ /* 0x000ea60000300800 */
[----:B0-----:R-:W2:Y:S01]  /*5fd40*/  LDL.LU R3, [R1+0x1438] ;  /* 0x0014380001037983 */ /* 0x001ea20000300800 */
[----:B------:R-:W2:Y:S02]  /*5fd50*/  LDL.LU R24, [R1+0x141c] ;  /* 0x00141c0001187983 */ /* 0x000ea40000300800 */
[----:B------:R-:W2:Y:S01]  /*5fd60*/  LDL.LU R25, [R1+0x1400] ;  /* 0x0014000001197983 */ /* 0x000ea20000300800 */
[----:B---3--:R0:W-:Y:S04]  /*5fd70*/  STS.U16 [R26+0xfc80], R29 ;  /* 0x00fc801d1a007388 */ /* 0x0081e80000000400 */
[----:B----4-:R1:W-:Y:S04]  /*5fd80*/  STS.U16 [R27+0x100], R28 ;  /* 0x0001001c1b007388 */ /* 0x0103e80000000400 */
[----:B0-----:R-:W3:Y:S01]  /*5fd90*/  LDL.LU R26, [R1+0x13e4] ;  /* 0x0013e400011a7983 */ /* 0x001ee20000300800 */
[----:B------:R-:W4:Y:S03]  /*5fda0*/  LDL.LU R29, [R1+0x13c8] ;  /* 0x0013c800011d7983 */ /* 0x000f260000300800 */
[----:B-1----:R-:W4:Y:S01]  /*5fdb0*/  LDL.LU R28, [R1+0x13ac] ;  /* 0x0013ac00011c7983 */ /* 0x002f220000300800 */
[----:B------:R-:W-:Y:S02]  /*5fdc0*/  STS.U16 [R27+0x500], R6 ;  /* 0x000500061b007388 */ /* 0x000fe40000000400 */
[----:B------:R-:W-:Y:S02]  /*5fdd0*/  STS.U16 [R27+0x900], R4 ;  /* 0x000900041b007388 */ /* 0x000fe40000000400 */
[----:B------:R-:W-:Y:S01]  /*5fde0*/  STS.U16 [R27+0xd00], R5 ;  /* 0x000d00051b007388 */ /* 0x000fe20000000400 */
[----:B--2---:R-:W-:Y:S01]  /*5fdf0*/  STS.U16 [R27+0x1100], R7 ;  /* 0x001100071b007388 */ /* 0x004fe20000000400 */
[----:B------:R0:W-:Y:S02]  /*5fe00*/  STS.U16 [R27+0x1500], R0 ;  /* 0x001500001b007388 */ /* 0x0001e40000000400 */
[----:B------:R-:W-:Y:S02]  /*5fe10*/  STS.U16 [R27+0x1900], R2 ;  /* 0x001900021b007388 */ /* 0x000fe40000000400 */
[----:B------:R-:W-:Y:S01]  /*5fe20*/  STS.U16 [R27+0x1d00], R8 ;  /* 0x001d00081b007388 */ /* 0x000fe20000000400 */
[----:B0-----:R-:W2:Y:S04]  /*5fe30*/  LDL.LU R0, [R1+0x1390] ;  /* 0x0013900001007983 */ /* 0x001ea80000300800 */
        /* <DEDUP_REMOVED lines=15> */
[----:B------:R0:W-:Y:S01]  /*5ff30*/  STS.U16 [R27+0x5d00], R3 ;  /* 0x005d00031b007388 */ /* 0x0001e20000000400 */
[----:B------:R-:W-:Y:S02]  /*5ff40*/  STS.U16 [R27+0x6100], R24 ;  /* 0x006100181b007388 */ /* 0x000fe40000000400 */
[----:B------:R-:W-:Y:S01]  /*5ff50*/  STS.U16 [R27+0x6500], R25 ;  /* 0x006500191b007388 */ /* 0x000fe20000000400 */
[----:B0-----:R-:W2:Y:S04]  /*5ff60*/  LDL.LU R3, [R1+0x1374] ;  /* 0x0013740001037983 */ /* 0x001ea80000300800 */
[----:B---3--:R0:W-:Y:S01]  /*5ff70*/  STS.U16 [R27+0x6900], R26 ;  /* 0x0069001a1b007388 */ /* 0x0081e20000000400 */
[----:B----4-:R-:W-:Y:S03]  /*5ff80*/  STS.U16 [R27+0x6d00], R29 ;  /* 0x006d001d1b007388 */ /* 0x010fe60000000400 */
[----:B------:R1:W-:Y:S04]  /*5ff90*/  STS.U16 [R27+0x7100], R28 ;  /* 0x0071001c1b007388 */ /* 0x0003e80000000400 */
[----:B0-----:R-:W3:Y:S04]  /*5ffa0*/  LDL.LU R26, [R1+0x1358] ;  /* 0x00135800011a7983 */ /* 0x001ee80000300800 */
[----:B-1----:R-:W4:Y:S01]  /*5ffb0*/  LDL.LU R28, [R1+0x133c] ;  /* 0x00133c00011c7983 */ /* 0x002f220000300800 */
        /* <DEDUP_REMOVED lines=19> */
[----:B------:R-:W4:Y:S04]  /*600f0*/  LDL.LU R21, [R1+0xe8] ;  /* 0x0000e80001157983 */ /* 0x000f280000300800 */
[----:B--2---:R0:W-:Y:S01]  /*60100*/  STS.U16 [R27+0x7500], R0 ;  /* 0x007500001b007388 */ /* 0x0041e20000000400 */
[----:B------:R-:W2:Y:S03]  /*60110*/  LDL.LU R22, [R1+0xcc] ;  /* 0x0000cc0001167983 */ /* 0x000ea60000300800 */
[----:B0-----:R-:W2:Y:S01]  /*60120*/  LDL.LU R0, [R1+0xb0] ;  /* 0x0000b00001007983 */ /* 0x001ea20000300800 */
[----:B------:R-:W2:Y:S03]  /*60130*/  LDL.LU R23, [R1+0x94] ;  /* 0x0000940001177983 */ /* 0x000ea60000300800 */
[----:B------:R0:W-:Y:S01]  /*60140*/  STS.U16 [R27+0x7900], R3 ;  /* 0x007900031b007388 */ /* 0x0001e20000000400 */
[----:B------:R-:W2:Y:S03]  /*60150*/  LDL.LU R24, [R1+0x78] ;  /* 0x0000780001187983 */ /* 0x000ea60000300800 */
[----:B0-----:R-:W2:Y:S01]  /*60160*/  LDL.LU R3, [R1+0x44] ;  /* 0x0000440001037983 */ /* 0x001ea20000300800 */
[----:B------:R-:W2:Y:S03]  /*60170*/  LDL.LU R25, [R1+0x30] ;  /* 0x0000300001197983 */ /* 0x000ea60000300800 */
[----:B---3--:R0:W-:Y:S04]  /*60180*/  STS.U16 [R27+0x7d00], R26 ;  /* 0x007d001a1b007388 */ /* 0x0081e80000000400 */
[----:B----4-:R1:W-:Y:S04]  /*60190*/  STS.U16 [R27+0x8100], R28 ;  /* 0x0081001c1b007388 */ /* 0x0103e80000000400 */
[----:B0-----:R-:W3:Y:S04]  /*601a0*/  LDL.LU R26, [R1+0x2c] ;  /* 0x00002c00011a7983 */ /* 0x001ee80000300800 */
[----:B-1----:R-:W4:Y:S01]  /*601b0*/  LDL.LU R28, [R1+0x82bc] ;  /* 0x0082bc00011c7983 */ /* 0x002f220000300800 */
[----:B------:R-:W-:Y:S02]  /*601c0*/  STS.U16 [R27+0x8500], R6 ;  /* 0x008500061b007388 */ /* 0x000fe40000000400 */
[----:B------:R-:W-:Y:S02]  /*601d0*/  STS.U16 [R27+0x8900], R4 ;  /* 0x008900041b007388 */ /* 0x000fe40000000400 */
[----:B------:R-:W-:Y:S01]  /*601e0*/  STS.U16 [R27+0x8d00], R5 ;  /* 0x008d00051b007388 */ /* 0x000fe20000000400 */
        /* <DEDUP_REMOVED lines=17> */
[----:B--2---:R-:W-:Y:S01]  /*60300*/  STS.U16 [R27+0xd500], R22 ;  /* 0x00d500161b007388 */ /* 0x004fe20000000400 */
[----:B------:R1:W-:Y:S03]  /*60310*/  STS.U16 [R27+0xd900], R0 ;  /* 0x00d900001b007388 */ /* 0x0003e60000000400 */
[----:B0-----:R-:W2:Y:S04]  /*60320*/  LDL.LU R29, [R1+0x24] ;  /* 0x00002400011d7983 */ /* 0x001ea80000300800 */
[----:B-1----:R-:W0:Y:S01]  /*60330*/  S2R R0, SR_TID.X ;  /* 0x0000000000007919 */ /* 0x002e220000002100 */
[----:B------:R-:W-:Y:S02]  /*60340*/  STS.U16 [R27+0xdd00], R23 ;  /* 0x00dd00171b007388 */ /* 0x000fe40000000400 */
[----:B------:R-:W-:Y:S02]  /*60350*/  STS.U16 [R27+0xe100], R24 ;  /* 0x00e100181b007388 */ /* 0x000fe40000000400 */
[----:B------:R0:W-:Y:S01]  /*60360*/  STS.U16 [R27+0xe500], R3 ;  /* 0x00e500031b007388 */ /* 0x0001e20000000400 */
[----:B------:R-:W-:Y:S01]  /*60370*/  STS.U16 [R27+0xe900], R25 ;  /* 0x00e900191b007388 */ /* 0x000fe20000000400 */
[----:B0-----:R-:W-:-:S05]  /*60380*/  LOP3.LUT R3, R0, 0x3f, RZ, 0xc0, !PT ;  /* 0x0000003f00037812 */ /* 0x001fca00078ec0ff */
[----:B------:R-:W-:Y:S04]  /*60390*/  STL [R1+0x829c], R3 ;  /* 0x00829c0301007387 */ /* 0x000fe80000100800 */
[----:B---3--:R-:W-:Y:S04]  /*603a0*/  STS.U16 [R27+0xed00], R26 ;  /* 0x00ed001a1b007388 */ /* 0x008fe80000000400 */
[----:B----4-:R0:W-:Y:S02]  /*603b0*/  STS.U16 [R27+0xf100], R28 ;  /* 0x00f1001c1b007388 */ /* 0x0101e40000000400 */
[----:B0-----:R-:W-:-:S05]  /*603c0*/  IMAD.SHL.U32 R28, R3, 0x2, RZ ;  /* 0x00000002031c7824 */ /* 0x001fca00078e00ff */
[----:B------:R-:W-:-:S05]  /*603d0*/  LOP3.LUT R28, R28, 0x30, RZ, 0x3c, !PT ;  /* 0x000000301c1c7812 */ /* 0x000fca00078e3cff */
[----:B------:R0:W-:Y:S04]  /*603e0*/  STL [R1+0x82b0], R28 ;  /* 0x0082b01c01007387 */ /* 0x0001e80000100800 */
[----:B0-----:R-:W3:Y:S04]  /*603f0*/  LDL.LU R28, [R1+0x1c] ;  /* 0x00001c00011c7983 */ /* 0x001ee80000300800 */
[----:B---3--:R0:W-:Y:S04]  /*60400*/  STL [R1+0x82b8], R28 ;  /* 0x0082b81c01007387 */ /* 0x0081e80000100800 */
[----:B0-----:R-:W3:Y:S01]  /*60410*/  LDL.LU R28, [R1+0x20] ;  /* 0x00002000011c7983 */ /* 0x001ee20000300800 */
[----:B------:R-:W4:Y:S03]  /*60420*/  LDL.LU R3, [R1+0x1688] ;  /* 0x0016880001037983 */ /* 0x000f260000300800 */
[----:B----4-:R0:W-:Y:S04]  /*60430*/  STL [R1+0x82ac], R3 ;  /* 0x0082ac0301007387 */ /* 0x0101e80000100800 */
[----:B0-----:R-:W4:Y:S01]  /*60440*/  LDL.LU R3, [R1+0x16a0] ;  /* 0x0016a00001037983 */ /* 0x001f220000300800 */
[----:B------:R-:W-:-:S03]  /*60450*/  LOP3.LUT R0, R0, 0x3f, RZ, 0xc0, !PT ;  /* 0x0000003f00007812 */ /* 0x000fc600078ec0ff */
[----:B--2---:R-:W-:Y:S04]  /*60460*/  STS.U16 [R27+0xf500], R29 ;  /* 0x00f5001d1b007388 */ /* 0x004fe80000000400 */
[----:B----4-:R0:W-:Y:S01]  /*60470*/  STL [R1+0x82b4], R3 ;  /* 0x0082b40301007387 */ /* 0x0101e20000100800 */
[----:B------:R-:W2:Y:S02]  /*60480*/  LDL.LU R6, [R1+0x1670] ;  /* 0x0016700001067983 */ /* 0x000ea40000300800 */
[----:B------:R-:W4:Y:S02]  /*60490*/  LDL.LU R4, [R1+0x1658] ;  /* 0x0016580001047983 */ /* 0x000f240000300800 */
        /* <DEDUP_REMOVED lines=15> */
[----:B0-----:R-:W-:-:S02]  /*60590*/  IMAD.SHL.U32 R3, R0, 0x2, RZ ;  /* 0x0000000200037824 */ /* 0x001fc400078e00ff */
[----:B------:R-:W2:Y:S01]  /*605a0*/  LDL.LU R20, [R1+0x14a4] ;  /* 0x0014a40001147983 */ /* 0x000ea20000300800 */
[----:B------:R-:W2:Y:S01]  /*605b0*/  LDL.LU R21, [R1+0x1488] ;  /* 0x0014880001157983 */ /* 0x000ea20000300800 */
[----:B------:R-:W2:Y:S02]  /*605c0*/  LDL.LU R22, [R1+0x146c] ;  /* 0x00146c0001167983 */ /* 0x000ea40000300800 */
[----:B------:R-:W2:Y:S02]  /*605d0*/  LDL.LU R23, [R1+0x1450] ;  /* 0x0014500001177983 */ /* 0x000ea40000300800 */
[----:B------:R-:W2:Y:S01]  /*605e0*/  LDL.LU R24, [R1+0x1434] ;  /* 0x0014340001187983 */ /* 0x000ea20000300800 */
[----:B------:R-:W-:Y:S01]  /*605f0*/  LOP3.LUT R3, R3, 0x20, RZ, 0x3c, !PT ;  /* 0x0000002003037812 */ /* 0x000fe200078e3cff */
[----:B------:R-:W2:Y:S01]  /*60600*/  LDL.LU R25, [R1+0x1418] ;  /* 0x0014180001197983 */ /* 0x000ea20000300800 */
[----:B------:R-:W2:Y:S02]  /*60610*/  LDL.LU R26, [R1+0x13fc] ;  /* 0x0013fc00011a7983 */ /* 0x000ea40000300800 */
[----:B------:R-:W2:Y:S02]  /*60620*/  LDL.LU R27, [R1+0x13e0] ;  /* 0x0013e000011b7983 */ /* 0x000ea40000300800 */
[----:B------:R-:W2:Y:S01]  /*60630*/  LDL.LU R29, [R1+0x13c4] ;  /* 0x0013c400011d7983 */ /* 0x000ea20000300800 */
[----:B------:R-:W2:Y:S04]  /*60640*/  LDL.LU R0, [R1+0x13a8] ;  /* 0x0013a80001007983 */ /* 0x000ea80000300800 */
[----:B---3--:R0:W-:Y:S04]  /*60650*/  STS.U16 [R3+0xf900], R28 ;  /* 0x00f9001c03007388 */ /* 0x0081e80000000400 */
[----:B0-----:R-:W3:Y:S04]  /*60660*/  LDL.LU R28, [R1+0x82b8] ;  /* 0x0082b800011c7983 */ /* 0x001ee80000300800 */
[----:B---3--:R0:W-:Y:S04]  /*60670*/  STS.U16 [R3+0xfd00], R28 ;  /* 0x00fd001c03007388 */ /* 0x0081e80000000400 */
[----:B0-----:R-:W3:Y:S01]  /*60680*/  LDL.LU R3, [R1+0x82b4] ;  /* 0x0082b40001037983 */ /* 0x001ee20000300800 */
[----:B------:R-:W3:Y:S03]  /*60690*/  LDL.LU R28, [R1+0x82b0] ;  /* 0x0082b000011c7983 */ /* 0x000ee60000300800 */
[----:B---3--:R0:W-:Y:S04]  /*606a0*/  STS.U16 [R28+0x180], R3 ;  /* 0x000180031c007388 */ /* 0x0081e80000000400 */
[----:B0-----:R-:W3:Y:S04]  /*606b0*/  LDL.LU R3, [R1+0x82ac] ;  /* 0x0082ac0001037983 */ /* 0x001ee80000300800 */
[----:B---3--:R0:W-:Y:S04]  /*606c0*/  STS.U16 [R28+0x580], R3 ;  /* 0x000580031c007388 */ /* 0x0081e80000000400 */
[----:B0-----:R-:W3:Y:S04]  /*606d0*/  LDL.LU R3, [R1+0x1338] ;  /* 0x0013380001037983 */ /* 0x001ee80000300800 */
[----:B---3--:R0:W-:Y:S04]  /*606e0*/  STL [R1+0x82a0], R3 ;  /* 0x0082a00301007387 */ /* 0x0081e80000100800 */
[----:B0-----:R-:W3:Y:S04]  /*606f0*/  LDL.LU R3, [R1+0x1354] ;  /* 0x0013540001037983 */ /* 0x001ee80000300800 */
[----:B---3--:R0:W-:Y:S04]  /*60700*/  STL [R1+0x82a4], R3 ;  /* 0x0082a40301007387 */ /* 0x0081e80000100800 */
[----:B0-----:R-:W3:Y:S01]  /*60710*/  LDL.LU R3, [R1+0x1370] ;  /* 0x0013700001037983 */ /* 0x001ee20000300800 */
[----:B--2---:R-:W-:Y:S02]  /*60720*/  STS.U16 [R28+0x980], R6 ;  /* 0x000980061c007388 */ /* 0x004fe40000000400 */
[----:B----4-:R-:W-:Y:S02]  /*60730*/  STS.U16 [R28+0xd80], R4 ;  /* 0x000d80041c007388 */ /* 0x010fe40000000400 */
        /* <DEDUP_REMOVED lines=22> */
[----:B------:R-:W-:Y:S03]  /*608a0*/  STS.U16 [R28+0x6980], R27 ;  /* 0x0069801b1c007388 */ /* 0x000fe60000000400 */
[----:B---3--:R0:W-:Y:S04]  /*608b0*/  STL [R1+0x82a8], R3 ;  /* 0x0082a80301007387 */ /* 0x0081e80000100800 */
[----:B0-----:R-:W2:Y:S01]  /*608c0*/  LDL.LU R3, [R1+0x138c] ;  /* 0x00138c0001037983 */ /* 0x001ea20000300800 */
[----:B------:R-:W3:Y:S02]  /*608d0*/  LDL.LU R26, [R1+0x131c] ;  /* 0x00131c00011a7983 */ /* 0x000ee40000300800 */
[----:B------:R0:W-:Y:S02]  /*608e0*/  STS.U16 [R28+0x6d80], R29 ;  /* 0x006d801d1c007388 */ /* 0x0001e40000000400 */
[----:B------:R-:W4:Y:S01]  /*608f0*/  LDL.LU R27, [R1+0x1300] ;  /* 0x00130000011b7983 */ /* 0x000f220000300800 */
[----:B------:R1:W-:Y:S04]  /*60900*/  STS.U16 [R28+0x7180], R0 ;  /* 0x007180001c007388 */ /* 0x0003e80000000400 */
[----:B0-----:R-:W3:Y:S01]  /*60910*/  LDL.LU R29, [R1+0x12e4] ;  /* 0x0012e400011d7983 */ /* 0x001ee20000300800 */
[----:B-1----:R-:W3:Y:S02]  /*60920*/  LDL.LU R0, [R1+0x12c8] ;  /* 0x0012c80001007983 */ /* 0x002ee40000300800 */
[----:B------:R-:W3:Y:S01]  /*60930*/  LDL.LU R6, [R1+0x12ac] ;  /* 0x0012ac0001067983 */ /* 0x000ee20000300800 */
[----:B------:R-:W3:Y:S04]  /*60940*/  LDL.LU R4, [R1+0x1290] ;  /* 0x0012900001047983 */ /* 0x000ee80000300800 */
        /* <DEDUP_REMOVED lines=20> */
[----:B------:R-:W3:Y:S04]  /*60a90*/  LDL.LU R25, [R1+0x4] ;  /* 0x0000040001197983 */ /* 0x000ee80000300800 */
[----:B--2---:R0:W-:Y:S04]  /*60aa0*/  STS.U16 [R28+0x7580], R3 ;  /* 0x007580031c007388 */ /* 0x0041e80000000400 */
[----:B0-----:R-:W2:Y:S04]  /*60ab0*/  LDL.LU R3, [R1+0x82a8] ;  /* 0x0082a80001037983 */ /* 0x001ea80000300800 */
[----:B--2---:R0:W-:Y:S04]  /*60ac0*/  STS.U16 [R28+0x7980], R3 ;  /* 0x007980031c007388 */ /* 0x0041e80000000400 */
[----:B0-----:R-:W2:Y:S04]  /*60ad0*/  LDL.LU R3, [R1+0x82a4] ;  /* 0x0082a40001037983 */ /* 0x001ea80000300800 */
[----:B--2---:R0:W-:Y:S04]  /*60ae0*/  STS.U16 [R28+0x7d80], R3 ;  /* 0x007d80031c007388 */ /* 0x0041e80000000400 */
[----:B0-----:R-:W2:Y:S04]  /*60af0*/  LDL.LU R3, [R1+0x82a0] ;  /* 0x0082a00001037983 */ /* 0x001ea80000300800 */
[----:B--2---:R0:W-:Y:S01]  /*60b00*/  STS.U16 [R28+0x8180], R3 ;  /* 0x008180031c007388 */ /* 0x0041e20000000400 */
[----:B---3--:R1:W-:Y:S02]  /*60b10*/  STS.U16 [R28+0x8580], R26 ;  /* 0x0085801a1c007388 */ /* 0x0083e40000000400 */
[----:B----4-:R2:W-:Y:S02]  /*60b20*/  STS.U16 [R28+0x8980], R27 ;  /* 0x0089801b1c007388 */ /* 0x0105e40000000400 */
[----:B------:R3:W-:Y:S01]  /*60b30*/  STS.U16 [R28+0x8d80], R29 ;  /* 0x008d801d1c007388 */ /* 0x0007e20000000400 */
[----:B------:R3:W-:Y:S04]  /*60b40*/  STS.U16 [R28+0x9180], R0 ;  /* 0x009180001c007388 */ /* 0x0007e80000000400 */
[----:B0-----:R-:W4:Y:S01]  /*60b50*/  LDL.LU R3, [R1+0x829c] ;  /* 0x00829c0001037983 */ /* 0x001f220000300800 */
[----:B-1----:R-:W4:Y:S02]  /*60b60*/  LDL.LU R26, [R1+0x8298] ;  /* 0x00829800011a7983 */ /* 0x002f240000300800 */
[----:B--2---:R-:W2:Y:S02]  /*60b70*/  LDL.LU R27, [R1+0x8294] ;  /* 0x00829400011b7983 */ /* 0x004ea40000300800 */
[----:B---3--:R-:W3:Y:S01]  /*60b80*/  LDL.LU R29, [R1+0x8290] ;  /* 0x00829000011d7983 */ /* 0x008ee20000300800 */
[----:B------:R-:W2:Y:S04]  /*60b90*/  LDL.LU R0, [R1+0x828c] ;  /* 0x00828c0001007983 */ /* 0x000ea80000300800 */
[----:B------:R0:W-:Y:S01]  /*60ba0*/  STS.U16 [R28+0x9580], R6 ;  /* 0x009580061c007388 */ /* 0x0001e20000000400 */
[----:B------:R1:W-:Y:S02]  /*60bb0*/  STS.U16 [R28+0x9980], R4 ;  /* 0x009980041c007388 */ /* 0x0003e40000000400 */
[----:B------:R1:W-:Y:S02]  /*60bc0*/  STS.U16 [R28+0x9d80], R5 ;  /* 0x009d80051c007388 */ /* 0x0003e40000000400 */
[----:B------:R1:W-:Y:S01]  /*60bd0*/  STS.U16 [R28+0xa180], R7 ;  /* 0x00a180071c007388 */ /* 0x0003e20000000400 */
[----:B------:R1:W-:Y:S01]  /*60be0*/  STS.U16 [R28+0xa580], R2 ;  /* 0x00a580021c007388 */ /* 0x0003e20000000400 */
[----:B------:R1:W-:Y:S02]  /*60bf0*/  STS.U16 [R28+0xa980], R8 ;  /* 0x00a980081c007388 */ /* 0x0003e40000000400 */
[----:B------:R1:W-:Y:S01]  /*60c00*/  STS.U16 [R28+0xad80], R9 ;  /* 0x00ad80091c007388 */ /* 0x0003e20000000400 */
[----:B0-----:R-:W3:Y:S01]  /*60c10*/  LDL.LU R6, [R1+0x166c] ;  /* 0x00166c0001067983 */ /* 0x001ee20000300800 */
[----:B-1----:R-:W3:Y:S03]  /*60c20*/  LDL.LU R4, [R1+0x1654] ;  /* 0x0016540001047983 */ /* 0x002ee60000300800 */
[----:B------:R-:W3:Y:S01]  /*60c30*/  LDL.LU R5, [R1+0x163c] ;  /* 0x00163c0001057983 */ /* 0x000ee20000300800 */
[----:B------:R-:W3:Y:S03]  /*60c40*/  LDL.LU R7, [R1+0x1624] ;  /* 0x0016240001077983 */ /* 0x000ee60000300800 */
[----:B------:R-:W3:Y:S04]  /*60c50*/  LDL.LU R2, [R1+0x160c] ;  /* 0x00160c0001027983 */ /* 0x000ee80000300800 */
[----:B------:R0:W-:Y:S01]  /*60c60*/  STS.U16 [R28+0xb180], R10 ;  /* 0x00b1800a1c007388 */ /* 0x0001e20000000400 */
[----:B------:R-:W3:Y:S02]  /*60c70*/  LDL.LU R8, [R1+0x15f0] ;  /* 0x0015f00001087983 */ /* 0x000ee40000300800 */
[----:B------:R1:W-:Y:S02]  /*60c80*/  STS.U16 [R28+0xb580], R11 ;  /* 0x00b5800b1c007388 */ /* 0x0003e40000000400 */
[----:B------:R-:W3:Y:S01]  /*60c90*/  LDL.LU R9, [R1+0x15d4] ;  /* 0x0015d40001097983 */ /* 0x000ee20000300800 */
[----:B------:R1:W-:Y:S01]  /*60ca0*/  STS.U16 [R28+0xb980], R12 ;  /* 0x00b9800c1c007388 */ /* 0x0003e20000000400 */
[----:B------:R1:W-:Y:S02]  /*60cb0*/  STS.U16 [R28+0xbd80], R13 ;  /* 0x00bd800d1c007388 */ /* 0x0003e40000000400 */
[----:B------:R1:W-:Y:S02]  /*60cc0*/  STS.U16 [R28+0xc180], R14 ;  /* 0x00c1800e1c007388 */ /* 0x0003e40000000400 */
[----:B------:R1:W-:Y:S01]  /*60cd0*/  STS.U16 [R28+0xc580], R15 ;  /* 0x00c5800f1c007388 */ /* 0x0003e20000000400 */
[----:B0-----:R-:W3:Y:S01]  /*60ce0*/  LDL.LU R10, [R1+0x15b8] ;  /* 0x0015b800010a7983 */ /* 0x001ee20000300800 */
[----:B-1----:R-:W3:Y:S03]  /*60cf0*/  LDL.LU R11, [R1+0x159c] ;  /* 0x00159c00010b7983 */ /* 0x002ee60000300800 */
[----:B------:R0:W-:Y:S04]  /*60d00*/  STS.U16 [R28+0xc980], R16 ;  /* 0x00c980101c007388 */ /* 0x0001e80000000400 */
[----:B------:R-:W3:Y:S01]  /*60d10*/  LDL.LU R12, [R1+0x1580] ;  /* 0x00158000010c7983 */ /* 0x000ee20000300800 */
[----:B------:R-:W3:Y:S02]  /*60d20*/  LDL.LU R13, [R1+0x1564] ;  /* 0x00156400010d7983 */ /* 0x000ee40000300800 */
[----:B------:R-:W3:Y:S02]  /*60d30*/  LDL.LU R14, [R1+0x1548] ;  /* 0x00154800010e7983 */ /* 0x000ee40000300800 */
[----:B------:R1:W-:Y:S01]  /*60d40*/  STS.U16 [R28+0xcd80], R17 ;  /* 0x00cd80111c007388 */ /* 0x0003e20000000400 */
[----:B------:R-:W3:Y:S04]  /*60d50*/  LDL.LU R15, [R1+0x152c] ;  /* 0x00152c00010f7983 */ /* 0x000ee80000300800 */
[----:B------:R1:W-:Y:S01]  /*60d60*/  STS.U16 [R28+0xd180], R18 ;  /* 0x00d180121c007388 */ /* 0x0003e20000000400 */
[----:B------:R1:W-:Y:S02]  /*60d70*/  STS.U16 [R28+0xd580], R19 ;  /* 0x00d580131c007388 */ /* 0x0003e40000000400 */
[----:B------:R1:W-:Y:S01]  /*60d80*/  STS.U16 [R28+0xd980], R20 ;  /* 0x00d980141c007388 */ /* 0x0003e20000000400 */
[----:B0-----:R-:W3:Y:S01]  /*60d90*/  LDL.LU R16, [R1+0x1510] ;  /* 0x0015100001107983 */ /* 0x001ee20000300800 */
[----:B------:R0:W-:Y:S03]  /*60da0*/  STS.U16 [R28+0xdd80], R21 ;  /* 0x00dd80151c007388 */ /* 0x0001e60000000400 */
[----:B-1----:R-:W3:Y:S01]  /*60db0*/  LDL.LU R17, [R1+0x14f4] ;  /* 0x0014f40001117983 */ /* 0x002ee20000300800 */
[----:B------:R-:W3:Y:S02]  /*60dc0*/  LDL.LU R18, [R1+0x14d8] ;  /* 0x0014d80001127983 */ /* 0x000ee40000300800 */
[----:B------:R-:W3:Y:S02]  /*60dd0*/  LDL.LU R19, [R1+0x14bc] ;  /* 0x0014bc0001137983 */ /* 0x000ee40000300800 */
[----:B------:R1:W-:Y:S01]  /*60de0*/  STS.U16 [R28+0xe180], R22 ;  /* 0x00e180161c007388 */ /* 0x0003e20000000400 */
[----:B------:R-:W3:Y:S04]  /*60df0*/  LDL.LU R20, [R1+0x14a0] ;  /* 0x0014a00001147983 */ /* 0x000ee80000300800 */
[----:B------:R1:W-:Y:S01]  /*60e00*/  STS.U16 [R28+0xe580], R23 ;  /* 0x00e580171c007388 */ /* 0x0003e20000000400 */
[----:B0-----:R-:W3:Y:S02]  /*60e10*/  LDL.LU R21, [R1+0x1484] ;  /* 0x0014840001157983 */ /* 0x001ee40000300800 */
[----:B------:R0:W-:Y:S02]  /*60e20*/  STS.U16 [R28+0xe980], R24 ;  /* 0x00e980181c007388 */ /* 0x0001e40000000400 */
[----:B------:R4:W-:Y:S01]  /*60e30*/  STS.U16 [R28+0xed80], R25 ;  /* 0x00ed80191c007388 */ /* 0x0009e20000000400 */
[----:B-1----:R-:W3:Y:S01]  /*60e40*/  LDL.LU R22, [R1+0x1468] ;  /* 0x0014680001167983 */ /* 0x002ee20000300800 */
[----:B------:R-:W3:Y:S03]  /*60e50*/  LDL.LU R23, [R1+0x144c] ;  /* 0x00144c0001177983 */ /* 0x000ee60000300800 */
[----:B0-----:R-:W3:Y:S01]  /*60e60*/  LDL.LU R24, [R1+0x1430] ;  /* 0x0014300001187983 */ /* 0x001ee20000300800 */
[----:B----4-:R-:W-:-:S03]  /*60e70*/  IMAD.SHL.U32 R25, R3, 0x2, RZ ;  /* 0x0000000203197824 */ /* 0x010fc600078e00ff */
[----:B--2---:R0:W-:Y:S01]  /*60e80*/  STS.U16 [R28+0xf180], R0 ;  /* 0x00f180001c007388 */ /* 0x0041e20000000400 */
[----:B---3--:R1:W-:Y:S03]  /*60e90*/  STS.U16 [R28+0xf580], R29 ;  /* 0x00f5801d1c007388 */ /* 0x0083e60000000400 */
[----:B------:R2:W-:Y:S04]  /*60ea0*/  STS.U16 [R28+0xf980], R27 ;  /* 0x00f9801b1c007388 */ /* 0x0005e80000000400 */
[----:B0-----:R-:W3:Y:S01]  /*60eb0*/  LDL.LU R0, [R1+0x1414] ;  /* 0x0014140001007983 */ /* 0x001ee20000300800 */
[----:B------:R-:W4:Y:S03]  /*60ec0*/  LDL.LU R3, [R1+0x13f8] ;  /* 0x0013f80001037983 */ /* 0x000f260000300800 */
[----:B-1----:R-:W3:Y:S01]  /*60ed0*/  LDL.LU R29, [R1+0x1684] ;  /* 0x00168400011d7983 */ /* 0x002ee20000300800 */
[----:B--2---:R-:W2:Y:S01]  /*60ee0*/  LDL.LU R27, [R1+0x169c] ;  /* 0x00169c00011b7983 */ /* 0x004ea20000300800 */
[----:B------:R-:W-:-:S02]  /*60ef0*/  LOP3.LUT R25, R25, 0x40, RZ, 0x3c, !PT ;  /* 0x0000004019197812 */ /* 0x000fc400078e3cff */
[----:B------:R0:W-:Y:S04]  /*60f00*/  STS.U16 [R28+0xfd80], R26 ;  /* 0x00fd801a1c007388 */ /* 0x0001e80000000400 */
[----:B0-----:R-:W4:Y:S04]  /*60f10*/  LDL.LU R28, [R1+0x13dc] ;  /* 0x0013dc00011c7983 */ /* 0x001f280000300800 */
        /* <DEDUP_REMOVED lines=22> */
[----:B------:R0:W-:Y:S02]  /*61080*/  STS.U16 [R25+0x5a00], R23 ;  /* 0x005a001719007388 */ /* 0x0001e40000000400 */
[----:B------:R-:W-:Y:S01]  /*61090*/  STS.U16 [R25+0x5e00], R24 ;  /* 0x005e001819007388 */ /* 0x000fe20000000400 */
[----:B------:R1:W-:Y:S04]  /*610a0*/  STS.U16 [R25+0x6200], R0 ;  /* 0x0062000019007388 */ /* 0x0003e80000000400 */
[----:B0-----:R-:W2:Y:S01]  /*610b0*/  LDL.LU R23, [R1+0x13c0] ;  /* 0x0013c00001177983 */ /* 0x001ea20000300800 */
[----:B-1----:R-:W3:Y:S02]  /*610c0*/  LDL.LU R0, [R1+0x1388] ;  /* 0x0013880001007983 */ /* 0x002ee40000300800 */
[----:B----4-:R-:W-:Y:S01]  /*610d0*/  STS.U16 [R25+0x6600], R3 ;  /* 0x0066000319007388 */ /* 0x010fe20000000400 */
[----:B------:R-:W-:Y:S04]  /*610e0*/  STS.U16 [R25+0x6a00], R28 ;  /* 0x006a001c19007388 */ /* 0x000fe80000000400 */
[----:B---3--:R0:W-:Y:S04]  /*610f0*/  STL [R1+0x8288], R0 ;  /* 0x0082880001007387 */ /* 0x0081e80000100800 */
[----:B0-----:R-:W3:Y:S01]  /*61100*/  LDL.LU R0, [R1+0x13a4] ;  /* 0x0013a40001007983 */ /* 0x001ee20000300800 */
        /* <DEDUP_REMOVED lines=24> */
[----:B------:R-:W4:Y:S03]  /*61290*/  LDL.LU R3, [R1+0xa8] ;  /* 0x0000a80001037983 */ /* 0x000f260000300800 */
[----:B--2---:R0:W-:Y:S01]  /*612a0*/  STS.U16 [R25+0x6e00], R23 ;  /* 0x006e001719007388 */ /* 0x0041e20000000400 */
[----:B------:R-:W4:Y:S03]  /*612b0*/  LDL.LU R22, [R1+0x8c] ;  /* 0x00008c0001167983 */ /* 0x000f260000300800 */
[----:B0-----:R-:W4:Y:S04]  /*612c0*/  LDL.LU R23, [R1+0x70] ;  /* 0x0000700001177983 */ /* 0x001f280000300800 */
[----:B---3--:R0:W-:Y:S04]  /*612d0*/  STS.U16 [R25+0x7200], R0 ;  /* 0x0072000019007388 */ /* 0x0081e80000000400 */
[----:B0-----:R-:W3:Y:S04]  /*612e0*/  LDL.LU R0, [R1+0x8288] ;  /* 0x0082880001007983 */ /* 0x001ee80000300800 */
[----:B---3--:R0:W-:Y:S01]  /*612f0*/  STS.U16 [R25+0x7600], R0 ;  /* 0x0076000019007388 */ /* 0x0081e20000000400 */
[----:B----4-:R1:W-:Y:S02]  /*61300*/  STS.U16 [R25+0x7a00], R15 ;  /* 0x007a000f19007388 */ /* 0x0103e40000000400 */
[----:B------:R3:W-:Y:S02]  /*61310*/  STS.U16 [R25+0x7e00], R16 ;  /* 0x007e001019007388 */ /* 0x0007e40000000400 */
[----:B------:R4:W-:Y:S01]  /*61320*/  STS.U16 [R25+0x8200], R17 ;  /* 0x0082001119007388 */ /* 0x0009e20000000400 */
[----:B------:R4:W-:Y:S01]  /*61330*/  STS.U16 [R25+0x8600], R20 ;  /* 0x0086001419007388 */ /* 0x0009e20000000400 */
[----:B------:R4:W-:Y:S03]  /*61340*/  STS.U16 [R25+0x8a00], R24 ;  /* 0x008a001819007388 */ /* 0x0009e60000000400 */
[----:B0-----:R-:W2:Y:S01]  /*61350*/  LDL.LU R0, [R1+0x10] ;  /* 0x0000100001007983 */ /* 0x001ea20000300800 */
[----:B-1----:R-:W2:Y:S02]  /*61360*/  LDL.LU R15, [R1+0x8284] ;  /* 0x00828400010f7983 */ /* 0x002ea40000300800 */
[----:B---3--:R-:W3:Y:S02]  /*61370*/  LDL.LU R16, [R1+0x8280] ;  /* 0x0082800001107983 */ /* 0x008ee40000300800 */
[----:B----4-:R-:W4:Y:S01]  /*61380*/  LDL.LU R17, [R1+0x827c] ;  /* 0x00827c0001117983 */ /* 0x010f220000300800 */
[----:B------:R-:W2:Y:S01]  /*61390*/  LDL.LU R20, [R1+0x8278] ;  /* 0x0082780001147983 */ /* 0x000ea20000300800 */
[----:B------:R-:W2:Y:S03]  /*613a0*/  LDL.LU R24, [R1+0x8274] ;  /* 0x0082740001187983 */ /* 0x000ea60000300800 */
[----:B------:R0:W-:Y:S01]  /*613b0*/  STS.U16 [R25+0x8e00], R28 ;  /* 0x008e001c19007388 */ /* 0x0001e20000000400 */
[----:B------:R1:W-:Y:S03]  /*613c0*/  STS.U16 [R25+0x9200], R26 ;  /* 0x0092001a19007388 */ /* 0x0003e60000000400 */
[----:B0-----:R-:W2:Y:S01]  /*613d0*/  LDL.LU R28, [R1+0x8270] ;  /* 0x00827000011c7983 */ /* 0x001ea20000300800 */
[----:B-1----:R-:W2:Y:S02]  /*613e0*/  LDL.LU R26, [R1+0x1620] ;  /* 0x00162000011a7983 */ /* 0x002ea40000300800 */
        /* <DEDUP_REMOVED lines=18> */
[----:B0-----:R-:W0:Y:S04]  /*61510*/  S2R R3, SR_TID.X ;  /* 0x0000000000037919 */ /* 0x001e280000002100 */
[----:B------:R-:W-:Y:S01]  /*61520*/  STS.U16 [R25+0xde00], R22 ;  /* 0x00de001619007388 */ /* 0x000fe20000000400 */
[----:B------:R-:W-:Y:S03]  /*61530*/  STS.U16 [R25+0xe200], R23 ;  /* 0x00e2001719007388 */ /* 0x000fe60000000400 */
[----:B--2---:R-:W-:Y:S01]  /*61540*/  STL [R1+0x826c], R26 ;  /* 0x00826c1a01007387 */ /* 0x004fe20000100800 */
[----:B------:R-:W2:Y:S02]  /*61550*/  LDL.LU R27, [R1+0x1608] ;  /* 0x00160800011b7983 */ /* 0x000ea40000300800 */
[----:B------:R-:W2:Y:S02]  /*61560*/  LDL.LU R29, [R1+0x15ec] ;  /* 0x0015ec00011d7983 */ /* 0x000ea40000300800 */
[----:B------:R-:W2:Y:S01]  /*61570*/  LDL.LU R6, [R1+0x15d0] ;  /* 0x0015d00001067983 */ /* 0x000ea20000300800 */
[----:B------:R0:W-:Y:S04]  /*61580*/  STS.U16 [R25+0xe600], R28 ;  /* 0x00e6001c19007388 */ /* 0x0001e80000000400 */
        /* <DEDUP_REMOVED lines=9> */
[C---:B0-----:R-:W-:Y:S01]  /*61620*/  LOP3.LUT R28, R3.reuse, 0x3f, RZ, 0xc0, !PT ;  /* 0x0000003f031c7812 */ /* 0x041fe200078ec0ff */
[----:B------:R-:W-:-:S02]  /*61630*/  LOP3.LUT R3, R3, 0x3f, RZ, 0xc0, !PT ;  /* 0x0000003f03037812 */ /* 0x000fc400078ec0ff */
[----:B------:R-:W2:Y:S01]  /*61640*/  LDL.LU R14, [R1+0x14b8] ;  /* 0x0014b800010e7983 */ /* 0x000ea20000300800 */
[----:B------:R-:W2:Y:S01]  /*61650*/  LDL.LU R18, [R1+0x149c] ;  /* 0x00149c0001127983 */ /* 0x000ea20000300800 */
[----:B------:R-:W2:Y:S02]  /*61660*/  LDL.LU R19, [R1+0x1480] ;  /* 0x0014800001137983 */ /* 0x000ea40000300800 */
[----:B------:R-:W2:Y:S02]  /*61670*/  LDL.LU R21, [R1+0x1464] ;  /* 0x0014640001157983 */ /* 0x000ea40000300800 */
[----:B------:R-:W-:Y:S01]  /*61680*/  IMAD.SHL.U32 R26, R3, 0x2, RZ ;  /* 0x00000002031a7824 */ /* 0x000fe200078e00ff */
[----:B------:R-:W2:Y:S04]  /*61690*/  LDL.LU R22, [R1+0x1448] ;  /* 0x0014480001167983 */ /* 0x000ea80000300800 */
[----:B------:R0:W-:Y:S01]  /*616a0*/  STS.U16 [R25+0xea00], R0 ;  /* 0x00ea000019007388 */ /* 0x0001e20000000400 */
[----:B------:R-:W2:Y:S01]  /*616b0*/  LDL.LU R23, [R1+0x142c] ;  /* 0x00142c0001177983 */ /* 0x000ea20000300800 */
[----:B------:R-:W-:Y:S01]  /*616c0*/  LOP3.LUT R26, R26, 0x40, RZ, 0x3c, !PT ;  /* 0x000000401a1a7812 */ /* 0x000fe200078e3cff */
[----:B------:R-:W-:-:S04]  /*616d0*/  IMAD.SHL.U32 R7, R28, 0x2, RZ ;  /* 0x000000021c077824 */ /* 0x000fc800078e00ff */
[----:B------:R1:W-:Y:S04]  /*616e0*/  STS.U16 [R26+0xee00], R24 ;  /* 0x00ee00181a007388 */ /* 0x0003e80000000400 */
[----:B0-----:R-:W2:Y:S01]  /*616f0*/  LDL.LU R25, [R1+0x1410] ;  /* 0x0014100001197983 */ /* 0x001ea20000300800 */
[----:B------:R-:W2:Y:S02]  /*61700*/  LDL.LU R0, [R1+0x13f4] ;  /* 0x0013f40001007983 */ /* 0x000ea40000300800 */
[----:B------:R-:W2:Y:S02]  /*61710*/  LDL.LU R3, [R1+0x13d8] ;  /* 0x0013d80001037983 */ /* 0x000ea40000300800 */
[----:B------:R0:W-:Y:S01]  /*61720*/  STS.U16 [R26+0xf200], R20 ;  /* 0x00f200141a007388 */ /* 0x0001e20000000400 */
[----:B----4-:R-:W-:Y:S01]  /*61730*/  STS.U16 [R26+0xf600], R17 ;  /* 0x00f600111a007388 */ /* 0x010fe20000000400 */
[----:B---3--:R-:W-:Y:S03]  /*61740*/  STS.U16 [R26+0xfa00], R16 ;  /* 0x00fa00101a007388 */ /* 0x008fe60000000400 */
[----:B-1----:R-:W3:Y:S04]  /*61750*/  LDL.LU R24, [R1+0x1638] ;  /* 0x0016380001187983 */ /* 0x002ee80000300800 */
[----:B0-----:R-:W4:Y:S01]  /*61760*/  LDL.LU R20, [R1+0x1650] ;  /* 0x0016500001147983 */ /* 0x001f220000300800 */
[----:B------:R0:W-:Y:S03]  /*61770*/  STL [R1+0x825c], R28 ;  /* 0x00825c1c01007387 */ /* 0x0001e60000100800 */
[----:B0-----:R-:W2:Y:S01]  /*61780*/  LDL.LU R28, [R1+0x1668] ;  /* 0x00166800011c7983 */ /* 0x001ea20000300800 */
[----:B------:R-:W2:Y:S02]  /*61790*/  LDL.LU R17, [R1+0x1680] ;  /* 0x0016800001117983 */ /* 0x000ea40000300800 */
[----:B------:R-:W2:Y:S01]  /*617a0*/  LDL.LU R16, [R1+0x1698] ;  /* 0x0016980001107983 */ /* 0x000ea20000300800 */
[----:B------:R-:W-:Y:S01]  /*617b0*/  LOP3.LUT R7, R7, 0x50, RZ, 0x3c, !PT ;  /* 0x0000005007077812 */ /* 0x000fe200078e3cff */
[----:B------:R0:W-:Y:S04]  /*617c0*/  STS.U16 [R26+0xfe00], R15 ;  /* 0x00fe000f1a007388 */ /* 0x0001e80000000400 */
[----:B0-----:R-:W3:Y:S04]  /*617d0*/  LDL.LU R26, [R1+0x826c] ;  /* 0x00826c00011a7983 */ /* 0x001ee80000300800 */
[----:B--2---:R-:W-:Y:S01]  /*617e0*/  STS.U16 [R7+0x280], R16 ;  /* 0x0002801007007388 */ /* 0x004fe20000000400 */
[----:B------:R-:W-:Y:S02]  /*617f0*/  STS.U16 [R7+0x680], R17 ;  /* 0x0006801107007388 */ /* 0x000fe40000000400 */
[----:B------:R0:W-:Y:S02]  /*61800*/  STS.U16 [R7+0xa80], R28 ;  /* 0x000a801c07007388 */ /* 0x0001e40000000400 */
[----:B0-----:R-:W2:Y:S04]  /*61810*/  LDL.LU R28, [R1+0x1368] ;  /* 0x00136800011c7983 */ /* 0x001ea80000300800 */
[----:B--2---:R0:W-:Y:S04]  /*61820*/  STL [R1+0x8260], R28 ;  /* 0x0082601c01007387 */ /* 0x0041e80000100800 */
[----:B0-----:R-:W2:Y:S04]  /*61830*/  LDL.LU R28, [R1+0x1384] ;  /* 0x00138400011c7983 */ /* 0x001ea80000300800 */
[----:B--2---:R0:W-:Y:S04]  /*61840*/  STL [R1+0x8264], R28 ;  /* 0x0082641c01007387 */ /* 0x0041e80000100800 */
[----:B0-----:R-:W2:Y:S01]  /*61850*/  LDL.LU R28, [R1+0x13a0] ;  /* 0x0013a000011c7983 */ /* 0x001ea20000300800 */
[----:B----4-:R-:W-:Y:S02]  /*61860*/  STS.U16 [R7+0xe80], R20 ;  /* 0x000e801407007388 */ /* 0x010fe40000000400 */
[----:B---3--:R-:W-:Y:S02]  /*61870*/  STS.U16 [R7+0x1280], R24 ;  /* 0x0012801807007388 */ /* 0x008fe40000000400 */
        /* <DEDUP_REMOVED lines=20> */
[----:B--2---:R0:W-:Y:S04]  /*619c0*/  STL [R1+0x8268], R28 ;  /* 0x0082681c01007387 */ /* 0x0041e80000100800 */
[----:B0-----:R-:W2:Y:S01]  /*619d0*/  LDL.LU R28, [R1+0x13bc] ;  /* 0x0013bc00011c7983 */ /* 0x001ea20000300800 */
[----:B------:R-:W3:Y:S02]  /*619e0*/  LDL.LU R10, [R1+0x134c] ;  /* 0x00134c00010a7983 */ /* 0x000ee40000300800 */
[----:B------:R-:W4:Y:S02]  /*619f0*/  LDL.LU R13, [R1+0x1330] ;  /* 0x00133000010d7983 */ /* 0x000f240000300800 */
[----:B------:R-:W3:Y:S01]  /*61a00*/  LDL.LU R19, [R1+0x1314] ;  /* 0x0013140001137983 */ /* 0x000ee20000300800 */
[----:B------:R0:W-:Y:S04]  /*61a10*/  STS.U16 [R7+0x6680], R0 ;  /* 0x0066800007007388 */ /* 0x0001e80000000400 */
[----:B------:R-:W3:Y:S04]  /*61a20*/  LDL.LU R23, [R1+0x12f8] ;  /* 0x0012f80001177983 */ /* 0x000ee80000300800 */
[----:B0-----:R-:W3:Y:S01]  /*61a30*/  LDL.LU R0, [R1+0x12dc] ;  /* 0x0012dc0001007983 */ /* 0x001ee20000300800 */
        /* <DEDUP_REMOVED lines=20> */
[----:B------:R0:W-:Y:S01]  /*61b80*/  STS.U16 [R7+0x6a80], R3 ;  /* 0x006a800307007388 */ /* 0x0001e20000000400 */
[----:B------:R-:W3:Y:S03]  /*61b90*/  LDL.LU R25, [R1+0x6c] ;  /* 0x00006c0001197983 */ /* 0x000ee60000300800 */
[----:B0-----:R-:W3:Y:S04]  /*61ba0*/  LDL.LU R3, [R1+0x38] ;  /* 0x0000380001037983 */ /* 0x001ee80000300800 */
        /* <DEDUP_REMOVED lines=10> */
[----:B------:R3:W-:Y:S01]  /*61c50*/  STS.U16 [R7+0x8a80], R23 ;  /* 0x008a801707007388 */ /* 0x0007e20000000400 */
[----:B------:R3:W-:Y:S03]  /*61c60*/  STS.U16 [R7+0x8e80], R0 ;  /* 0x008e800007007388 */ /* 0x0007e60000000400 */
[----:B0-----:R-:W4:Y:S01]  /*61c70*/  LDL.LU R28, [R1+0x825c] ;  /* 0x00825c00011c7983 */ /* 0x001f220000300800 */
[----:B-1----:R-:W4:Y:S02]  /*61c80*/  LDL.LU R10, [R1+0x8258] ;  /* 0x00825800010a7983 */ /* 0x002f240000300800 */
[----:B--2---:R-:W2:Y:S02]  /*61c90*/  LDL.LU R13, [R1+0x8254] ;  /* 0x00825400010d7983 */ /* 0x004ea40000300800 */
[----:B---3--:R-:W3:Y:S01]  /*61ca0*/  LDL.LU R19, [R1+0x8250] ;  /* 0x0082500001137983 */ /* 0x008ee20000300800 */
[----:B------:R-:W2:Y:S01]  /*61cb0*/  LDL.LU R23, [R1+0x824c] ;  /* 0x00824c0001177983 */ /* 0x000ea20000300800 */
[----:B------:R-:W2:Y:S03]  /*61cc0*/  LDL.LU R0, [R1+0x8248] ;  /* 0x0082480001007983 */ /* 0x000ea60000300800 */
[----:B------:R0:W-:Y:S01]  /*61cd0*/  STS.U16 [R7+0x9280], R15 ;  /* 0x0092800f07007388 */ /* 0x0001e20000000400 */
[----:B------:R1:W-:Y:S02]  /*61ce0*/  STS.U16 [R7+0x9680], R16 ;  /* 0x0096801007007388 */ /* 0x0003e40000000400 */
[----:B------:R1:W-:Y:S02]  /*61cf0*/  STS.U16 [R7+0x9a80], R17 ;  /* 0x009a801107007388 */ /* 0x0003e40000000400 */
[----:B------:R1:W-:Y:S01]  /*61d00*/  STS.U16 [R7+0x9e80], R20 ;  /* 0x009e801407007388 */ /* 0x0003e20000000400 */
[----:B------:R1:W-:Y:S01]  /*61d10*/  STS.U16 [R7+0xa280], R24 ;  /* 0x00a2801807007388 */ /* 0x0003e20000000400 */
[----:B------:R1:W-:Y:S02]  /*61d20*/  STS.U16 [R7+0xa680], R26 ;  /* 0x00a6801a07007388 */ /* 0x0003e40000000400 */
[----:B------:R1:W-:Y:S02]  /*61d30*/  STS.U16 [R7+0xaa80], R27 ;  /* 0x00aa801b07007388 */ /* 0x0003e40000000400 */
[----:B------:R1:W-:Y:S01]  /*61d40*/  STS.U16 [R7+0xae80], R29 ;  /* 0x00ae801d07007388 */ /* 0x0003e20000000400 */
[----:B0-----:R-:W4:Y:S01]  /*61d50*/  LDL.LU R15, [R1+0x164c] ;  /* 0x00164c00010f7983 */ /* 0x001f220000300800 */
[----:B-1----:R-:W4:Y:S03]  /*61d60*/  LDL.LU R16, [R1+0x1634] ;  /* 0x0016340001107983 */ /* 0x002f260000300800 */
[----:B------:R-:W4:Y:S04]  /*61d70*/  LDL.LU R17, [R1+0x161c] ;  /* 0x00161c0001117983 */ /* 0x000f280000300800 */
[----:B------:R0:W-:Y:S01]  /*61d80*/  STS.U16 [R7+0xb280], R6 ;  /* 0x00b2800607007388 */ /* 0x0001e20000000400 */
[----:B------:R-:W4:Y:S02]  /*61d90*/  LDL.LU R20, [R1+0x1604] ;  /* 0x0016040001147983 */ /* 0x000f240000300800 */
[----:B------:R1:W-:Y:S02]  /*61da0*/  STS.U16 [R7+0xb680], R4 ;  /* 0x00b6800407007388 */ /* 0x0003e40000000400 */
[----:B------:R-:W4:Y:S01]  /*61db0*/  LDL.LU R24, [R1+0x15e8] ;  /* 0x0015e80001187983 */ /* 0x000f220000300800 */
[----:B------:R1:W-:Y:S04]  /*61dc0*/  STS.U16 [R7+0xba80], R5 ;  /* 0x00ba800507007388 */ /* 0x0003e80000000400 */
[----:B------:R-:W4:Y:S01]  /*61dd0*/  LDL.LU R26, [R1+0x15cc] ;  /* 0x0015cc00011a7983 */ /* 0x000f220000300800 */
[----:B------:R1:W-:Y:S02]  /*61de0*/  STS.U16 [R7+0xbe80], R2 ;  /* 0x00be800207007388 */ /* 0x0003e40000000400 */
[----:B------:R-:W4:Y:S02]  /*61df0*/  LDL.LU R27, [R1+0x15b0] ;  /* 0x0015b000011b7983 */ /* 0x000f240000300800 */
[----:B------:R1:W-:Y:S01]  /*61e00*/  STS.U16 [R7+0xc280], R8 ;  /* 0x00c2800807007388 */ /* 0x0003e20000000400 */
[----:B------:R-:W4:Y:S04]  /*61e10*/  LDL.LU R29, [R1+0x1594] ;  /* 0x00159400011d7983 */ /* 0x000f280000300800 */
[----:B------:R1:W-:Y:S01]  /*61e20*/  STS.U16 [R7+0xc680], R9 ;  /* 0x00c6800907007388 */ /* 0x0003e20000000400 */
[----:B0-----:R-:W4:Y:S02]  /*61e30*/  LDL.LU R6, [R1+0x1578] ;  /* 0x0015780001067983 */ /* 0x001f240000300800 */
[----:B------:R0:W-:Y:S02]  /*61e40*/  STS.U16 [R7+0xca80], R11 ;  /* 0x00ca800b07007388 */ /* 0x0001e40000000400 */
[----:B-1----:R-:W4:Y:S01]  /*61e50*/  LDL.LU R4, [R1+0x155c] ;  /* 0x00155c0001047983 */ /* 0x002f220000300800 */
[----:B------:R1:W-:Y:S04]  /*61e60*/  STS.U16 [R7+0xce80], R12 ;  /* 0x00ce800c07007388 */ /* 0x0003e80000000400 */
[----:B------:R-:W4:Y:S01]  /*61e70*/  LDL.LU R5, [R1+0x1540] ;  /* 0x0015400001057983 */ /* 0x000f220000300800 */
[----:B------:R1:W-:Y:S02]  /*61e80*/  STS.U16 [R7+0xd280], R14 ;  /* 0x00d2800e07007388 */ /* 0x0003e40000000400 */
[----:B------:R-:W4:Y:S02]  /*61e90*/  LDL.LU R2, [R1+0x1524] ;  /* 0x0015240001027983 */ /* 0x000f240000300800 */
[----:B------:R1:W-:Y:S01]  /*61ea0*/  STS.U16 [R7+0xd680], R18 ;  /* 0x00d6801207007388 */ /* 0x0003e20000000400 */
[----:B------:R-:W4:Y:S04]  /*61eb0*/  LDL.LU R8, [R1+0x1508] ;  /* 0x0015080001087983 */ /* 0x000f280000300800 */
[----:B------:R-:W-:Y:S01]  /*61ec0*/  STS.U16 [R7+0xda80], R21 ;  /* 0x00da801507007388 */ /* 0x000fe20000000400 */
[----:B------:R-:W4:Y:S02]  /*61ed0*/  LDL.LU R9, [R1+0x14ec] ;  /* 0x0014ec0001097983 */ /* 0x000f240000300800 */
[----:B------:R-:W-:Y:S02]  /*61ee0*/  STS.U16 [R7+0xde80], R22 ;  /* 0x00de801607007388 */ /* 0x000fe40000000400 */
[----:B0-----:R-:W4:Y:S01]  /*61ef0*/  LDL.LU R11, [R1+0x14d0] ;  /* 0x0014d000010b7983 */ /* 0x001f220000300800 */
[----:B------:R-:W-:Y:S04]  /*61f00*/  STS.U16 [R7+0xe280], R25 ;  /* 0x00e2801907007388 */ /* 0x000fe80000000400 */
[----:B-1----:R-:W4:Y:S01]  /*61f10*/  LDL.LU R12, [R1+0x14b4] ;  /* 0x0014b400010c7983 */ /* 0x002f220000300800 */
[----:B------:R0:W-:Y:S02]  /*61f20*/  STS.U16 [R7+0xe680], R3 ;  /* 0x00e6800307007388 */ /* 0x0001e40000000400 */
[----:B------:R-:W4:Y:S02]  /*61f30*/  LDL.LU R14, [R1+0x1498] ;  /* 0x00149800010e7983 */ /* 0x000f240000300800 */
[----:B------:R-:W4:Y:S01]  /*61f40*/  LDL.LU R18, [R1+0x147c] ;  /* 0x00147c0001127983 */ /* 0x000f220000300800 */
[----:B0-----:R-:W4:Y:S04]  /*61f50*/  LDL.LU R3, [R1+0x1460] ;  /* 0x0014600001037983 */ /* 0x001f280000300800 */
[----:B--2---:R-:W-:Y:S01]  /*61f60*/  STS.U16 [R7+0xea80], R0 ;  /* 0x00ea800007007388 */ /* 0x004fe20000000400 */
[----:B------:R0:W-:Y:S02]  /*61f70*/  STS.U16 [R7+0xee80], R23 ;  /* 0x00ee801707007388 */ /* 0x0001e40000000400 */
[----:B---3--:R1:W-:Y:S02]  /*61f80*/  STS.U16 [R7+0xf280], R19 ;  /* 0x00f2801307007388 */ /* 0x0083e40000000400 */
[----:B------:R2:W-:Y:S01]  /*61f90*/  STS.U16 [R7+0xf680], R13 ;  /* 0x00f6800d07007388 */ /* 0x0005e20000000400 */
[----:B----4-:R3:W-:Y:S04]  /*61fa0*/  STS.U16 [R7+0xfa80], R10 ;  /* 0x00fa800a07007388 */ /* 0x0107e80000000400 */
[----:B0-----:R-:W4:Y:S01]  /*61fb0*/  LDL.LU R23, [R1+0x1664] ;  /* 0x0016640001177983 */ /* 0x001f220000300800 */
[----:B-1----:R-:W4:Y:S02]  /*61fc0*/  LDL.LU R19, [R1+0x167c] ;  /* 0x00167c0001137983 */ /* 0x002f240000300800 */
[----:B------:R-:W4:Y:S02]  /*61fd0*/  LDL.LU R21, [R1+0x1444] ;  /* 0x0014440001157983 */ /* 0x000f240000300800 */
[----:B------:R-:W4:Y:S01]  /*61fe0*/  LDL.LU R22, [R1+0x1428] ;  /* 0x0014280001167983 */ /* 0x000f220000300800 */
[----:B------:R-:W4:Y:S01]  /*61ff0*/  LDL.LU R25, [R1+0x140c] ;  /* 0x00140c0001197983 */ /* 0x000f220000300800 */
[----:B------:R-:W4:Y:S02]  /*62000*/  LDL.LU R0, [R1+0x13f0] ;  /* 0x0013f00001007983 */ /* 0x000f240000300800 */
[----:B--2---:R-:W2:Y:S01]  /*62010*/  LDL.LU R13, [R1+0x1694] ;  /* 0x00169400010d7983 */ /* 0x004ea20000300800 */
[----:B---3--:R-:W3:Y:S04]  /*62020*/  LDL.LU R7, [R1+0x8244] ;  /* 0x0082440001077983 */ /* 0x008ee80000300800 */
[----:B------:R-:W0:Y:S01]  /*62030*/  S2R R10, SR_TID.X ;  /* 0x00000000000a7919 */ /* 0x000e220000002100 */
[----:B------:R-:W-:-:S05]  /*62040*/  IMAD.SHL.U32 R28, R28, 0x2, RZ ;  /* 0x000000021c1c7824 */ /* 0x000fca00078e00ff */
[----:B------:R-:W-:Y:S02]  /*62050*/  LOP3.LUT R28, R28, 0x60, RZ, 0x3c, !PT ;  /* 0x000000601c1c7812 */ /* 0x000fe400078e3cff */
[----:B0-----:R-:W-:-:S05]  /*62060*/  LOP3.LUT R10, R10, 0x3f, RZ, 0xc0, !PT ;  /* 0x0000003f0a0a7812 */ /* 0x001fca00078ec0ff */
[----:B------:R-:W-:-:S05]  /*62070*/  IMAD.SHL.U32 R10, R10, 0x2, RZ ;  /* 0x000000020a0a7824 */ /* 0x000fca00078e00ff */
[----:B------:R-:W-:-:S05]  /*62080*/  LOP3.LUT R10, R10, 0x50, RZ, 0x3c, !PT ;  /* 0x000000500a0a7812 */ /* 0x000fca00078e3cff */
[----:B---3--:R-:W-:Y:S01]  /*62090*/  STS.U16 [R10+0xfe80], R7 ;  /* 0x00fe80070a007388 */ /* 0x008fe20000000400 */
        /* <DEDUP_REMOVED lines=22> */
[----:B0-----:R-:W2:Y:S01]  /*62200*/  LDL.LU R3, [R1+0x13d4] ;  /* 0x0013d40001037983 */ /* 0x001ea20000300800 */
[----:B------:R-:W3:Y:S03]  /*62210*/  LDL.LU R6, [R1+0x1380] ;  /* 0x0013800001067983 */ /* 0x000ee60000300800 */
[----:B---3--:R0:W-:Y:S04]  /*62220*/  STL [R1+0x823c], R6 ;  /* 0x00823c0601007387 */ /* 0x0081e80000100800 */
[----:B0-----:R-:W3:Y:S01]  /*62230*/  LDL.LU R6, [R1+0x139c] ;  /* 0x00139c0001067983 */ /* 0x001ee20000300800 */
[----:B------:R-:W-:Y:S02]  /*62240*/  STS.U16 [R28+0x5b00], R21 ;  /* 0x005b00151c007388 */ /* 0x000fe40000000400 */
[----:B------:R-:W-:Y:S02]  /*62250*/  STS.U16 [R28+0x5f00], R22 ;  /* 0x005f00161c007388 */ /* 0x000fe40000000400 */
[----:B------:R-:W-:Y:S01]  /*62260*/  STS.U16 [R28+0x6300], R25 ;  /* 0x006300191c007388 */ /* 0x000fe20000000400 */
        /* <DEDUP_REMOVED lines=29> */
[----:B------:R-:W3:Y:S03]  /*62440*/  LDL.LU R25, [R1+0x84] ;  /* 0x0000840001197983 */ /* 0x000ee60000300800 */
[----:B0-----:R-:W3:Y:S04]  /*62450*/  LDL.LU R3, [R1+0x68] ;  /* 0x0000680001037983 */ /* 0x001ee80000300800 */
[----:B---3--:R0:W-:Y:S04]  /*62460*/  STS.U16 [R28+0x6f00], R6 ;  /* 0x006f00061c007388 */ /* 0x0081e80000000400 */
[----:B0-----:R-:W3:Y:S04]  /*62470*/  LDL.LU R6, [R1+0x8240] ;  /* 0x0082400001067983 */ /* 0x001ee80000300800 */
[----:B---3--:R0:W-:Y:S04]  /*62480*/  STS.U16 [R28+0x7300], R6 ;  /* 0x007300061c007388 */ /* 0x0081e80000000400 */
[----:B0-----:R-:W3:Y:S04]  /*62490*/  LDL.LU R6, [R1+0x823c] ;  /* 0x00823c0001067983 */ /* 0x001ee80000300800 */
[----:B---3--:R0:W-:Y:S01]  /*624a0*/  STS.U16 [R28+0x7700], R6 ;  /* 0x007700061c007388 */ /* 0x0081e20000000400 */
[----:B----4-:R1:W-:Y:S02]  /*624b0*/  STS.U16 [R28+0x7b00], R9 ;  /* 0x007b00091c007388 */ /* 0x0103e40000000400 */
[----:B------:R3:W-:Y:S02]  /*624c0*/  STS.U16 [R28+0x7f00], R12 ;  /* 0x007f000c1c007388 */ /* 0x0007e40000000400 */
[----:B------:R4:W-:Y:S01]  /*624d0*/  STS.U16 [R28+0x8300], R18 ;  /* 0x008300121c007388 */ /* 0x0009e20000000400 */
        /* <DEDUP_REMOVED lines=14> */
[----:B------:R-:W-:Y:S02]  /*625c0*/  STS.U16 [R28+0xbb00], R29 ;  /* 0x00bb001d1c007388 */ /* 0x000fe40000000400 */
[----:B-1----:R-:W2:Y:S02]  /*625d0*/  LDL.LU R9, [R1+0x8234] ;  /* 0x0082340001097983 */ /* 0x002ea40000300800 */
[----:B------:R-:W-:Y:S01]  /*625e0*/  STS.U16 [R28+0xbf00], R4 ;  /* 0x00bf00041c007388 */ /* 0x000fe20000000400 */
[----:B---3--:R-:W3:Y:S04]  /*625f0*/  LDL.LU R12, [R1+0x8230] ;  /* 0x00823000010c7983 */ /* 0x008ee80000300800 */
[----:B------:R-:W-:Y:S01]  /*62600*/  STS.U16 [R28+0xc300], R5 ;  /* 0x00c300051c007388 */ /* 0x000fe20000000400 */
[----:B----4-:R-:W4:Y:S02]  /*62610*/  LDL.LU R18, [R1+0x822c] ;  /* 0x00822c0001127983 */ /* 0x010f240000300800 */
[----:B------:R-:W-:Y:S02]  /*62620*/  STS.U16 [R28+0xc700], R2 ;  /* 0x00c700021c007388 */ /* 0x000fe40000000400 */
[----:B------:R-:W2:Y:S01]  /*62630*/  LDL.LU R0, [R1+0x8228] ;  /* 0x0082280001007983 */ /* 0x000ea20000300800 */
[----:B------:R0:W-:Y:S04]  /*62640*/  STS.U16 [R28+0xcb00], R22 ;  /* 0x00cb00161c007388 */ /* 0x0001e80000000400 */
        /* <DEDUP_REMOVED lines=16> */
[----:B------:R0:W-:Y:S04]  /*62750*/  STS.U16 [R28+0xcf00], R8 ;  /* 0x00cf00081c007388 */ /* 0x0001e80000000400 */
[----:B------:R-:W4:Y:S01]  /*62760*/  LDL.LU R2, [R1+0x14cc] ;  /* 0x0014cc0001027983 */ /* 0x000f220000300800 */
[----:B------:R1:W-:Y:S02]  /*62770*/  STS.U16 [R28+0xd300], R11 ;  /* 0x00d3000b1c007388 */ /* 0x0003e40000000400 */
[----:B------:R1:W-:Y:S02]  /*62780*/  STS.U16 [R28+0xd700], R14 ;  /* 0x00d7000e1c007388 */ /* 0x0003e40000000400 */
[----:B------:R1:W-:Y:S01]  /*62790*/  STS.U16 [R28+0xdb00], R21 ;  /* 0x00db00151c007388 */ /* 0x0003e20000000400 */
[----:B------:R1:W-:Y:S01]  /*627a0*/  STS.U16 [R28+0xdf00], R25 ;  /* 0x00df00191c007388 */ /* 0x0003e20000000400 */
[----:B------:R1:W-:Y:S03]  /*627b0*/  STS.U16 [R28+0xe300], R3 ;  /* 0x00e300031c007388 */ /* 0x0003e60000000400 */
[----:B0-----:R-:W4:Y:S01]  /*627c0*/  LDL.LU R8, [R1+0x14b0] ;  /* 0x0014b00001087983 */ /* 0x001f220000300800 */
[----:B-1----:R-:W4:Y:S03]  /*627d0*/  LDL.LU R11, [R1+0x1494] ;  /* 0x00149400010b7983 */ /* 0x002f260000300800 */
[----:B------:R-:W4:Y:S04]  /*627e0*/  LDL.LU R14, [R1+0x1478] ;  /* 0x00147800010e7983 */ /* 0x000f280000300800 */
[----:B------:R-:W4:Y:S01]  /*627f0*/  LDL.LU R21, [R1+0x145c] ;  /* 0x00145c0001157983 */ /* 0x000f220000300800 */
[----:B------:R-:W4:Y:S02]  /*62800*/  LDL.LU R25, [R1+0x1440] ;  /* 0x0014400001197983 */ /* 0x000f240000300800 */
[----:B------:R-:W4:Y:S01]  /*62810*/  LDL.LU R3, [R1+0x1424] ;  /* 0x0014240001037983 */ /* 0x000f220000300800 */
[----:B--2---:R0:W-:Y:S04]  /*62820*/  STS.U16 [R28+0xe700], R0 ;  /* 0x00e700001c007388 */ /* 0x0041e80000000400 */
[----:B0-----:R-:W2:Y:S04]  /*62830*/  LDL.LU R0, [R1+0x1408] ;  /* 0x0014080001007983 */ /* 0x001ea80000300800 */
[----:B---3--:R0:W-:Y:S04]  /*62840*/  STS.U16 [R28+0xeb00], R22 ;  /* 0x00eb00161c007388 */ /* 0x0081e80000000400 */
[----:B0-----:R-:W3:Y:S04]  /*62850*/  LDL.LU R22, [R1+0x8224] ;  /* 0x0082240001167983 */ /* 0x001ee80000300800 */
[----:B---3--:R0:W-:Y:S01]  /*62860*/  STS.U16 [R28+0xef00], R22 ;  /* 0x00ef00161c007388 */ /* 0x0081e20000000400 */
[----:B----4-:R1:W-:Y:S02]  /*62870*/  STS.U16 [R28+0xf300], R18 ;  /* 0x00f300121c007388 */ /* 0x0103e40000000400 */
[----:B------:R3:W-:Y:S01]  /*62880*/  STS.U16 [R28+0xf700], R12 ;  /* 0x00f7000c1c007388 */ /* 0x0007e20000000400 */
[----:B0-----:R-:W4:Y:S01]  /*62890*/  LDL.LU R22, [R1+0x1678] ;  /* 0x0016780001167983 */ /* 0x001f220000300800 */
[----:B-1----:R-:W2:Y:S02]  /*628a0*/  LDL.LU R18, [R1+0x1690] ;  /* 0x0016900001127983 */ /* 0x002ea40000300800 */
[----:B---3--:R-:W2:Y:S01]  /*628b0*/  LDL.LU R28, [R1+0x8220] ;  /* 0x00822000011c7983 */ /* 0x008ea20000300800 */
[----:B------:R-:W0:Y:S02]  /*628c0*/  S2R R12, SR_TID.X ;  /* 0x00000000000c7919 */ /* 0x000e240000002100 */
[----:B0-----:R-:W-:-:S05]  /*628d0*/  LOP3.LUT R12, R12, 0x3f, RZ, 0xc0, !PT ;  /* 0x0000003f0c0c7812 */ /* 0x001fca00078ec0ff */
[----:B------:R-:W-:-:S05]  /*628e0*/  IMAD.SHL.U32 R12, R12, 0x2, RZ ;  /* 0x000000020c0c7824 */ /* 0x000fca00078e00ff */
[----:B------:R-:W-:-:S05]  /*628f0*/  LOP3.LUT R12, R12, 0x60, RZ, 0x3c, !PT ;  /* 0x000000600c0c7812 */ /* 0x000fca00078e3cff */
[----:B------:R-:W-:Y:S01]  /*62900*/  STS.U16 [R12+0xfb00], R9 ;  /* 0x00fb00090c007388 */ /* 0x000fe20000000400 */
[----:B------:R-:W-:Y:S03]  /*62910*/  STS.U16 [R12+0xff00], R6 ;  /* 0x00ff00060c007388 */ /* 0x000fe60000000400 */
[----:B--2---:R-:W-:Y:S01]  /*62920*/  STS.U16 [R28+0x380], R18 ;  /* 0x000380121c007388 */ /* 0x004fe20000000400 */
[----:B----4-:R-:W-:Y:S02]  /*62930*/  STS.U16 [R28+0x780], R22 ;  /* 0x000780161c007388 */ /* 0x010fe40000000400 */
        /* <DEDUP_REMOVED lines=17> */
[----:B0-----:R-:W2:Y:S04]  /*62a50*/  LDL.LU R8, [R1+0x1398] ;  /* 0x0013980001087983 */ /* 0x001ea80000300800 */
[----:B--2---:R0:W-:Y:S04]  /*62a60*/  STL [R1+0x8214], R8 ;  /* 0x0082140801007387 */ /* 0x0041e80000100800 */
[----:B0-----:R-:W2:Y:S04]  /*62a70*/  LDL.LU R8, [R1+0x13b4] ;  /* 0x0013b40001087983 */ /* 0x001ea80000300800 */
[----:B--2---:R0:W-:Y:S04]  /*62a80*/  STL [R1+0x8218], R8 ;  /* 0x0082180801007387 */ /* 0x0041e80000100800 */
[----:B0-----:R-:W2:Y:S01]  /*62a90*/  LDL.LU R8, [R1+0x13d0] ;  /* 0x0013d00001087983 */ /* 0x001ea20000300800 */
        /* <DEDUP_REMOVED lines=53> */
[----:B------:R0:W-:Y:S04]  /*62df0*/  STS.U16 [R28+0x8b80], R0 ;  /* 0x008b80001c007388 */ /* 0x0001e80000000400 */
[----:B0-----:R-:W2:Y:S01]  /*62e00*/  LDL.LU R0, [R1+0x81f8] ;  /* 0x0081f80001007983 */ /* 0x001ea20000300800 */
        /* <DEDUP_REMOVED lines=21> */
[----:B--2---:R0:W-:Y:S04]  /*62f60*/  STS.U16 [R28+0xe380], R0 ;  /* 0x00e380001c007388 */ /* 0x0041e80000000400 */
[----:B0-----:R-:W2:Y:S01]  /*62f70*/  LDL.LU R0, [R1+0x81f4] ;  /* 0x0081f40001007983 */ /* 0x001ea20000300800 */
[----:B------:R0:W-:Y:S03]  /*62f80*/  STS.U16 [R28+0xe780], R3 ;  /* 0x00e780031c007388 */ /* 0x0001e60000000400 */
[----:B0-----:R-:W2:Y:S01]  /*62f90*/  LDL.LU R3, [R1+0x81f0] ;  /* 0x0081f00001037983 */ /* 0x001ea20000300800 */
[----:B------:R-:W-:Y:S02]  /*62fa0*/  STS.U16 [R28+0xeb80], R25 ;  /* 0x00eb80191c007388 */ /* 0x000fe40000000400 */
[----:B---3--:R-:W-:Y:S02]  /*62fb0*/  STS.U16 [R28+0xef80], R21 ;  /* 0x00ef80151c007388 */ /* 0x008fe40000000400 */
[----:B------:R-:W-:Y:S01]  /*62fc0*/  STS.U16 [R28+0xf380], R14 ;  /* 0x00f3800e1c007388 */ /* 0x000fe20000000400 */
[----:B----4-:R-:W-:Y:S01]  /*62fd0*/  STS.U16 [R28+0xf780], R11 ;  /* 0x00f7800b1c007388 */ /* 0x010fe20000000400 */
[----:B------:R-:W-:Y:S03]  /*62fe0*/  STS.U16 [R28+0xfb80], R8 ;  /* 0x00fb80081c007388 */ /* 0x000fe60000000400 */
[----:B------:R-:W0:Y:S02]  /*62ff0*/  S2R R5, SR_TID.X ;  /* 0x0000000000057919 */ /* 0x000e240000002100 */
[----:B0-----:R-:W-:-:S02]  /*63000*/  IMAD.SHL.U32 R26, R5, 0x2, RZ ;  /* 0x00000002051a7824 */ /* 0x001fc400078e00ff */
[C---:B------:R-:W-:Y:S01]  /*63010*/  IMAD.SHL.U32 R2, R5.reuse, 0x80, RZ ;  /* 0x0000008005027824 */ /* 0x040fe200078e00ff */
[----:B------:R-:W-:Y:S01]  /*63020*/  LOP3.LUT R24, R5, 0x7, RZ, 0xc0, !PT ;  /* 0x0000000705187812 */ /* 0x000fe200078ec0ff */
[----:B--2---:R-:W-:Y:S01]  /*63030*/  STS.U16 [R28+0xff80], R0 ;  /* 0x00ff80001c007388 */ /* 0x004fe20000000400 */
[----:B------:R-:W-:Y:S06]  /*63040*/  BAR.SYNC.DEFER_BLOCKING 0x0 ;  /* 0x0000000000007b1d */ /* 0x000fec0000010000 */
[----:B------:R-:W0:Y:S04]  /*63050*/  LDSM.16.M88.4 R12, [R3] ;  /* 0x00000000030c783b */ /* 0x000e280000000200 */
[----:B------:R-:W1:Y:S04]  /*63060*/  LDSM.16.M88.4 R8, [R3+0x800] ;  /* 0x000800000308783b */ /* 0x000e680000000200 */
[----:B------:R-:W-:Y:S04]  /*63070*/  LDSM.16.M88.4 R16, [R3+0x1800] ;  /* 0x001800000310783b */ /* 0x000fe80000000200 */
[----:B0-----:R-:W-:Y:S01]  /*63080*/  STL.64 [R1+0x1b0], R12 ;  /* 0x0001b00c01007387 */ /* 0x001fe20000100a00 */
[----:B------:R-:W-:Y:S02]  /*63090*/  STL.64 [R1+0x1b8], R14 ;  /* 0x0001b80e01007387 */ /* 0x000fe40000100a00 */
[----:B-1----:R-:W-:Y:S02]  /*630a0*/  STL.64 [R1+0x1a0], R8 ;  /* 0x0001a00801007387 */ /* 0x002fe40000100a00 */
[----:B------:R-:W-:Y:S01]  /*630b0*/  IMAD.MOV.U32 R7, RZ, RZ, R8 ;  /* 0x000000ffff077224 */ /* 0x000fe200078e0008 */
[----:B------:R-:W-:Y:S01]  /*630c0*/  STL.64 [R1+0x1a8], R10 ;  /* 0x0001a80a01007387 */ /* 0x000fe20000100a00 */
[----:B------:R-:W-:-:S02]  /*630d0*/  IMAD.MOV.U32 R6, RZ, RZ, R9 ;  /* 0x000000ffff067224 */ /* 0x000fc400078e0009 */
[----:B------:R-:W0:Y:S01]  /*630e0*/  LDSM.16.M88.4 R8, [R3+0x1000] ;  /* 0x001000000308783b */ /* 0x000e220000000200 */
[----:B------:R-:W1:Y:S04]  /*630f0*/  LDSM.16.M88.4 R12, [R3+0x2000] ;  /* 0x00200000030c783b */ /* 0x000e680000000200 */
[----:B0-----:R-:W-:Y:S01]  /*63100*/  STL.64 [R1+0x190], R8 ;  /* 0x0001900801007387 */ /* 0x001fe20000100a00 */
[----:B------:R-:W-:Y:S02]  /*63110*/  IMAD.MOV.U32 R5, RZ, RZ, R8 ;  /* 0x000000ffff057224 */ /* 0x000fe400078e0008 */
[----:B------:R-:W-:Y:S02]  /*63120*/  STL.64 [R1+0x198], R10 ;  /* 0x0001980a01007387 */ /* 0x000fe40000100a00 */
[----:B------:R-:W-:-:S02]  /*63130*/  IMAD.MOV.U32 R4, RZ, RZ, R9 ;  /* 0x000000ffff047224 */ /* 0x000fc400078e0009 */
[----:B------:R-:W0:Y:S04]  /*63140*/  LDSM.16.M88.4 R8, [R3+0x2800] ;  /* 0x002800000308783b */ /* 0x000e280000000200 */
[----:B------:R-:W-:Y:S01]  /*63150*/  STL.64 [R1+0x180], R16 ;  /* 0x0001801001007387 */ /* 0x000fe20000100a00 */
[----:B------:R-:W-:Y:S02]  /*63160*/  STL.64 [R1+0x188], R18 ;  /* 0x0001881201007387 */ /* 0x000fe40000100a00 */
[----:B------:R-:W2:Y:S04]  /*63170*/  LDSM.16.M88.4 R16, [R3+0x3000] ;  /* 0x003000000310783b */ /* 0x000ea80000000200 */
[----:B-1----:R-:W-:Y:S01]  /*63180*/  STL.64 [R1+0x170], R12 ;  /* 0x0001700c01007387 */ /* 0x002fe20000100a00 */
[----:B------:R-:W-:Y:S02]  /*63190*/  STL.64 [R1+0x178], R14 ;  /* 0x0001780e01007387 */ /* 0x000fe40000100a00 */
[----:B------:R-:W1:Y:S02]  /*631a0*/  LDSM.16.M88.4 R12, [R3+0x3800] ;  /* 0x00380000030c783b */ /* 0x000e640000000200 */
[----:B0-----:R-:W-:Y:S02]  /*631b0*/  STL.64 [R1+0x160], R8 ;  /* 0x0001600801007387 */ /* 0x001fe40000100a00 */
[----:B------:R-:W-:Y:S02]  /*631c0*/  STL.64 [R1+0x168], R10 ;  /* 0x0001680a01007387 */ /* 0x000fe40000100a00 */
[----:B------:R-:W0:Y:S04]  /*631d0*/  LDSM.16.M88.4 R8, [R3+0x4000] ;  /* 0x004000000308783b */ /* 0x000e280000000200 */
[----:B--2---:R-:W-:Y:S01]  /*631e0*/  STL.64 [R1+0x150], R16 ;  /* 0x0001501001007387 */ /* 0x004fe20000100a00 */
[----:B------:R-:W-:Y:S02]  /*631f0*/  STL.64 [R1+0x158], R18 ;  /* 0x0001581201007387 */ /* 0x000fe40000100a00 */
[----:B------:R-:W2:Y:S04]  /*63200*/  LDSM.16.M88.4 R16, [R3+0x4800] ;  /* 0x004800000310783b */ /* 0x000ea80000000200 */
[----:B-1----:R-:W-:Y:S02]  /*63210*/  STL.64 [R1+0x140], R12 ;  /* 0x0001400c01007387 */ /* 0x002fe40000100a00 */
[----:B------:R-:W-:Y:S02]  /*63220*/  STL.64 [R1+0x148], R14 ;  /* 0x0001480e01007387 */ /* 0x000fe40000100a00 */
[----:B------:R-:W1:Y:S04]  /*63230*/  LDSM.16.M88.4 R12, [R3+0x5000] ;  /* 0x00500000030c783b */ /* 0x000e680000000200 */
[----:B0-----:R-:W-:Y:S01]  /*63240*/  STL.64 [R1+0x130], R8 ;  /* 0x0001300801007387 */ /* 0x001fe20000100a00 */
[----:B------:R-:W-:Y:S02]  /*63250*/  STL.64 [R1+0x138], R10 ;  /* 0x0001380a01007387 */ /* 0x000fe40000100a00 */
[----:B------:R-:W0:Y:S04]  /*63260*/  LDSM.16.M88.4 R8, [R3+0x5800] ;  /* 0x005800000308783b */ /* 0x000e280000000200 */
[----:B--2---:R-:W-:Y:S01]  /*63270*/  STL.64 [R1+0x120], R16 ;  /* 0x0001201001007387 */ /* 0x004fe20000100a00 */
[----:B------:R-:W-:Y:S02]  /*63280*/  STL.64 [R1+0x128], R18 ;  /* 0x0001281201007387 */ /* 0x000fe40000100a00 */
[----:B------:R-:W2:Y:S04]  /*63290*/  LDSM.16.M88.4 R16, [R3+0x6000] ;  /* 0x006000000310783b */ /* 0x000ea80000000200 */
[----:B-1----:R-:W-:Y:S01]  /*632a0*/  STL.64 [R1+0x110], R12 ;  /* 0x0001100c01007387 */ /* 0x002fe20000100a00 */
[----:B------:R-:W-:Y:S04]  /*632b0*/  STL.64 [R1+0x118], R14 ;  /* 0x0001180e01007387 */ /* 0x000fe80000100a00 */
[----:B------:R-:W1:Y:S04]  /*632c0*/  LDSM.16.M88.4 R12, [R3+0x6800] ;  /* 0x00680000030c783b */ /* 0x000e680000000200 */
[----:B0-----:R-:W-:Y:S01]  /*632d0*/  STL.64 [R1+0x100], R8 ;  /* 0x0001000801007387 */ /* 0x001fe20000100a00 */
[----:B------:R-:W-:Y:S02]  /*632e0*/  STL.64 [R1+0x108], R10 ;  /* 0x0001080a01007387 */ /* 0x000fe40000100a00 */
[----:B------:R-:W0:Y:S04]  /*632f0*/  LDSM.16.M88.4 R8, [R3+0x7000] ;  /* 0x007000000308783b */ /* 0x000e280000000200 */
[----:B--2---:R-:W-:Y:S01]  /*63300*/  STL.64 [R1+0xf0], R16 ;  /* 0x0000f01001007387 */ /* 0x004fe20000100a00 */
[----:B------:R-:W-:Y:S01]  /*63310*/  STL.64 [R1+0xf8], R18 ;  /* 0x0000f81201007387 */ /* 0x000fe20000100a00 */
[----:B-1----:R-:W-:Y:S02]  /*63320*/  STL.64 [R1+0xe0], R12 ;  /* 0x0000e00c01007387 */ /* 0x002fe40000100a00 */
[----:B------:R-:W-:Y:S02]  /*63330*/  STL.64 [R1+0xe8], R14 ;  /* 0x0000e80e01007387 */ /* 0x000fe40000100a00 */
[----:B------:R-:W-:Y:S01]  /*63340*/  LDSM.16.M88.4 R16, [R3+0x8000] ;  /* 0x008000000310783b */ /* 0x000fe20000000200 */
[----:B------:R-:W-:Y:S04]  /*63350*/  LDSM.16.M88.4 R12, [R3+0x8800] ;  /* 0x00880000030c783b */ /* 0x000fe80000000200 */
[----:B0-----:R-:W-:Y:S01]  /*63360*/  STL.64 [R1+0xd0], R8 ;  /* 0x0000d00801007387 */ /* 0x001fe20000100a00 */
[----:B------:R-:W-:-:S02]  /*63370*/  IMAD.MOV.U32 R29, RZ, RZ, R8 ;  /* 0x000000ffff1d7224 */ /* 0x000fc400078e0008 */
[----:B------:R-:W-:Y:S02]  /*63380*/  STL.64 [R1+0xd8], R10 ;  /* 0x0000d80a01007387 */ /* 0x000fe40000100a00 */
[----:B------:R-:W-:Y:S02]  /*63390*/  IMAD.MOV.U32 R28, RZ, RZ, R9 ;  /* 0x000000ffff1c7224 */ /* 0x000fe400078e0009 */
[----:B------:R-:W0:Y:S04]  /*633a0*/  LDSM.16.M88.4 R8, [R3+0x7800] ;  /* 0x007800000308783b */ /* 0x000e280000000200 */
[----:B------:R-:W-:Y:S01]  /*633b0*/  STL [R1+0x81a4], R28 ;  /* 0x0081a41c01007387 */ /* 0x000fe20000100800 */
[----:B------:R-:W-:Y:S03]  /*633c0*/  STL [R1+0x81a0], R29 ;  /* 0x0081a01d01007387 */ /* 0x000fe60000100800 */
[----:B0-----:R-:W-:Y:S01]  /*633d0*/  STL.64 [R1+0xc0], R8 ;  /* 0x0000c00801007387 */ /* 0x001fe20000100a00 */
[----:B------:R-:W-:Y:S02]  /*633e0*/  STL.64 [R1+0xc8], R10 ;  /* 0x0000c80a01007387 */ /* 0x000fe40000100a00 */
[----:B------:R-:W0:Y:S04]  /*633f0*/  LDSM.16.M88.4 R8, [R3+0x9000] ;  /* 0x009000000308783b */ /* 0x000e280000000200 */
[----:B------:R-:W-:Y:S01]  /*63400*/  STL.64 [R1+0xb0], R16 ;  /* 0x0000b01001007387 */ /* 0x000fe20000100a00 */
[----:B------:R-:W-:Y:S01]  /*63410*/  STL.64 [R1+0xb8], R18 ;  /* 0x0000b81201007387 */ /* 0x000fe20000100a00 */
[----:B------:R-:W-:Y:S02]  /*63420*/  STL.64 [R1+0xa0], R12 ;  /* 0x0000a00c01007387 */ /* 0x000fe40000100a00 */
[----:B------:R-:W-:Y:S02]  /*63430*/  STL.64 [R1+0xa8], R14 ;  /* 0x0000a80e01007387 */ /* 0x000fe40000100a00 */
[----:B------:R-:W1:Y:S04]  /*63440*/  LDSM.16.M88.4 R12, [R3+0x9800] ;  /* 0x00980000030c783b */ /* 0x000e680000000200 */
[----:B------:R-:W-:Y:S04]  /*63450*/  LDSM.16.M88.4 R16, [R3+0xa800] ;  /* 0x00a800000310783b */ /* 0x000fe80000000200 */
[----:B0-----:R-:W-:Y:S01]  /*63460*/  STL.64 [R1+0x90], R8 ;  /* 0x0000900801007387 */ /* 0x001fe20000100a00 */
[----:B------:R-:W-:-:S02]  /*63470*/  IMAD.MOV.U32 R28, RZ, RZ, R8 ;  /* 0x000000ffff1c7224 */ /* 0x000fc400078e0008 */
[----:B------:R-:W-:Y:S02]  /*63480*/  STL.64 [R1+0x98], R10 ;  /* 0x0000980a01007387 */ /* 0x000fe40000100a00 */
[----:B------:R-:W-:Y:S02]  /*63490*/  IMAD.MOV.U32 R29, RZ, RZ, R9 ;  /* 0x000000ffff1d7224 */ /* 0x000fe400078e0009 */
[----:B------:R-:W0:Y:S04]  /*634a0*/  LDSM.16.M88.4 R8, [R3+0xa000] ;  /* 0x00a000000308783b */ /* 0x000e280000000200 */
[----:B-1----:R-:W-:Y:S01]  /*634b0*/  STL.64 [R1+0x80], R12 ;  /* 0x0000800c01007387 */ /* 0x002fe20000100a00 */
[----:B------:R-:W-:Y:S02]  /*634c0*/  STL.64 [R1+0x88], R14 ;  /* 0x0000880e01007387 */ /* 0x000fe40000100a00 */
[----:B------:R-:W1:Y:S04]  /*634d0*/  LDSM.16.M88.4 R12, [R3+0xb000] ;  /* 0x00b00000030c783b */ /* 0x000e680000000200 */
[----:B------:R-:W-:Y:S01]  /*634e0*/  IMAD R24, R24, 0x110, RZ ;  /* 0x0000011018187824 */ /* 0x000fe200078e02ff */
[----:B0-----:R-:W-:Y:S01]  /*634f0*/  STL.64 [R1+0x70], R8 ;  /* 0x0000700801007387 */ /* 0x001fe20000100a00 */
[----:B------:R-:W-:Y:S02]  /*63500*/  STL.64 [R1+0x78], R10 ;  /* 0x0000780a01007387 */ /* 0x000fe40000100a00 */
[----:B------:R-:W0:Y:S01]  /*63510*/  LDSM.16.M88.4 R8, [R3+0xb800] ;  /* 0x00b800000308783b */ /* 0x000e220000000200 */
[----:B------:R-:W-:Y:S01]  /*63520*/  LOP3.LUT R24, R24, 0x10, R26, 0x78, !PT ;  /* 0x0000001018187812 */ /* 0x000fe200078e781a */
[----:B------:R-:W-:Y:S02]  /*63530*/  STL.64 [R1+0x60], R16 ;  /* 0x0000601001007387 */ /* 0x000fe40000100a00 */
[----:B------:R-:W-:Y:S02]  /*63540*/  STL.64 [R1+0x68], R18 ;  /* 0x0000681201007387 */ /* 0x000fe40000100a00 */
[----:B-1----:R-:W-:Y:S02]  /*63550*/  STL.64 [R1+0x50], R12 ;  /* 0x0000500c01007387 */ /* 0x002fe40000100a00 */
[----:B------:R-:W-:Y:S01]  /*63560*/  STL.64 [R1+0x58], R14 ;  /* 0x0000580e01007387 */ /* 0x000fe20000100a00 */
[----:B------:R-:W-:Y:S01]  /*63570*/  LOP3.LUT R24, R24, 0x800, R2, 0xf8, !PT ;  /* 0x0000080018187812 */ /* 0x000fe200078ef802 */
[----:B------:R-:W-:Y:S04]  /*63580*/  LDSM.16.M88.4 R16, [R3+0xc800] ;  /* 0x00c800000310783b */ /* 0x000fe80000000200 */
[----:B------:R-:W-:Y:S04]  /*63590*/  LDSM.16.M88.4 R12, [R3+0xd000] ;  /* 0x00d00000030c783b */ /* 0x000fe80000000200 */
[----:B------:R-:W-:Y:S02]  /*635a0*/  LDSM.16.MT88.4 R20, [R24+0x10000] ;  /* 0x010000001814783b */ /* 0x000fe40000004200 */
[----:B------:R-:W-:Y:S02]  /*635b0*/  LDSM.16.MT88.4 R24, [R24+0x10080] ;  /* 0x010080001818783b */ /* 0x000fe40000004200 */
[----:B0-----:R-:W-:Y:S02]  /*635c0*/  STL.64 [R1+0x40], R8 ;  /* 0x0000400801007387 */ /* 0x001fe40000100a00 */
[----:B------:R-:W-:-:S02]  /*635d0*/  IMAD.MOV.U32 R2, RZ, RZ, R8 ;  /* 0x000000ffff027224 */ /* 0x000fc400078e0008 */
[----:B------:R-:W-:Y:S02]  /*635e0*/  STL.64 [R1+0x48], R10 ;  /* 0x0000480a01007387 */ /* 0x000fe40000100a00 */
[----:B------:R-:W-:Y:S02]  /*635f0*/  IMAD.MOV.U32 R0, RZ, RZ, R9 ;  /* 0x000000ffff007224 */ /* 0x000fe400078e0009 */
[----:B------:R-:W0:Y:S04]  /*63600*/  LDSM.16.M88.4 R8, [R3+0xc000] ;  /* 0x00c000000308783b */ /* 0x000e280000000200 */
[----:B0-----:R-:W-:Y:S01]  /*63610*/  STL.64 [R1+0x30], R8 ;  /* 0x0000300801007387 */ /* 0x001fe20000100a00 */
[----:B------:R-:W-:Y:S02]  /*63620*/  STL.64 [R1+0x38], R10 ;  /* 0x0000380a01007387 */ /* 0x000fe40000100a00 */
[----:B------:R-:W-:Y:S02]  /*63630*/  STL.64 [R1+0x20], R16 ;  /* 0x0000201001007387 */ /* 0x000fe40000100a00 */
[----:B------:R-:W-:Y:S02]  /*63640*/  STL.64 [R1+0x28], R18 ;  /* 0x0000281201007387 */ /* 0x000fe40000100a00 */
[----:B------:R-:W0:Y:S04]  /*63650*/  LDSM.16.M88.4 R16, [R3+0xe000] ;  /* 0x00e000000310783b */ /* 0x000e280000000200 */
[----:B------:R-:W1:Y:S04]  /*63660*/  LDSM.16.M88.4 R8, [R3+0xd800] ;  /* 0x00d800000308783b */ /* 0x000e680000000200 */
[----:B------:R-:W-:Y:S01]  /*63670*/  STL.64 [R1+0x10], R12 ;  /* 0x0000100c01007387 */ /* 0x000fe20000100a00 */
[----:B------:R-:W-:Y:S02]  /*63680*/  STL.64 [R1+0x18], R14 ;  /* 0x0000180e01007387 */ /* 0x000fe40000100a00 */
[----:B------:R-:W2:Y:S01]  /*63690*/  LDSM.16.M88.4 R12, [R3+0xe800] ;  /* 0x00e80000030c783b */ /* 0x000ea20000000200 */
[----:B0-----:R0:W-:Y:S03]  /*636a0*/  STL.64 [R1+0x8068], R18 ;  /* 0x0080681201007387 */ /* 0x0011e60000100a00 */
[----:B-1----:R-:W-:Y:S02]  /*636b0*/  STL.64 [R1], R8 ;  /* 0x0000000801007387 */ /* 0x002fe40000100a00 */
[----:B------:R-:W-:Y:S02]  /*636c0*/  STL.64 [R1+0x8], R10 ;  /* 0x0000080a01007387 */ /* 0x000fe40000100a00 */
[----:B------:R-:W1:Y:S04]  /*636d0*/  LDSM.16.M88.4 R8, [R3+0xf000] ;  /* 0x00f000000308783b */ /* 0x000e680000000200 */
[----:B------:R3:W-:Y:S01]  /*636e0*/  STL.64 [R1+0x8060], R16 ;  /* 0x0080601001007387 */ /* 0x0007e20000100a00 */
[----:B0-----:R-:W-:-:S02]  /*636f0*/  IMAD.MOV.U32 R18, RZ, RZ, R7 ;  /* 0x000000ffff127224 */ /* 0x001fc400078e0007 */
[----:B------:R-:W-:Y:S02]  /*63700*/  IMAD.MOV.U32 R19, RZ, RZ, R6 ;  /* 0x000000ffff137224 */ /* 0x000fe400078e0006 */
[----:B---3--:R-:W-:Y:S02]  /*63710*/  IMAD.MOV.U32 R16, RZ, RZ, R5 ;  /* 0x000000ffff107224 */ /* 0x008fe400078e0005 */
[----:B------:R-:W-:Y:S02]  /*63720*/  IMAD.MOV.U32 R17, RZ, RZ, R4 ;  /* 0x000000ffff117224 */ /* 0x000fe400078e0004 */
[----:B------:R-:W0:Y:S04]  /*63730*/  LDSM.16.M88.4 R4, [R3+0xf800] ;  /* 0x00f800000304783b */ /* 0x000e280000000200 */
[----:B--2---:R-:W-:Y:S01]  /*63740*/  STL [R1+0x7024], R14 ;  /* 0x0070240e01007387 */ /* 0x004fe20000100800 */
[----:B------:R-:W-:Y:S02]  /*63750*/  STL [R1+0x7020], R15 ;  /* 0x0070200f01007387 */ /* 0x000fe40000100800 */
[----:B------:R2:W-:Y:S02]  /*63760*/  STL.64 [R1+0x81e8], R12 ;  /* 0x0081e80c01007387 */ /* 0x0005e40000100a00 */
[----:B--2---:R-:W2:Y:S01]  /*63770*/  LDL.LU.64 R12, [R1+0x11b0] ;  /* 0x0011b000010c7983 */ /* 0x004ea20000300a00 */
[----:B------:R-:W2:Y:S03]  /*63780*/  LDL.LU.64 R14, [R1+0x11b8] ;  /* 0x0011b800010e7983 */ /* 0x000ea60000300a00 */
[----:B-1----:R-:W-:Y:S01]  /*63790*/  STL [R1+0x7004], R10 ;  /* 0x0070040a01007387 */ /* 0x002fe20000100800 */
[----:B------:R-:W-:Y:S02]  /*637a0*/  STL [R1+0x7000], R11 ;  /* 0x0070000b01007387 */ /* 0x000fe40000100800 */
[----:B------:R1:W-:Y:S01]  /*637b0*/  STL.64 [R1+0x81a8], R8 ;  /* 0x0081a80801007387 */ /* 0x0003e20000100a00 */
[----:B0-----:R-:W-:Y:S01]  /*637c0*/  STL [R1+0x7214], R6 ;  /* 0x0072140601007387 */ /* 0x001fe20000100800 */
[----:B------:R-:W-:Y:S02]  /*637d0*/  STL [R1+0x7210], R7 ;  /* 0x0072100701007387 */ /* 0x000fe40000100800 */
[----:B------:R-:W-:Y:S02]  /*637e0*/  STL.64 [R1+0x81e0], R4 ;  /* 0x0081e00401007387 */ /* 0x000fe40000100a00 */
[----:B------:R-:W-:Y:S01]  /*637f0*/  STL [R1+0x32d0], R3 ;  /* 0x0032d00301007387 */ /* 0x000fe20000100800 */
[----:B-1----:R-:W3:Y:S01]  /*63800*/  LDL.LU.64 R8, [R1+0x1180] ;  /* 0x0011800001087983 */ /* 0x002ee20000300a00 */
[----:B------:R-:W4:Y:S03]  /*63810*/  LDL.LU.64 R10, [R1+0x1188] ;  /* 0x00118800010a7983 */ /* 0x000f260000300a00 */
[----:B----4-:R-:W-:Y:S01]  /*63820*/  STL.64 [R1+0x81c8], R10 ;  /* 0x0081c80a01007387 */ /* 0x010fe20000100a00 */
[----:B---3--:R0:W-:Y:S02]  /*63830*/  STL.64 [R1+0x81c0], R8 ;  /* 0x0081c00801007387 */ /* 0x0081e40000100a00 */
[----:B0-----:R-:W-:-:S02]  /*63840*/  IMAD.MOV.U32 R8, RZ, RZ, R16 ;  /* 0x000000ffff087224 */ /* 0x001fc400078e0010 */
[----:B------:R-:W-:-:S05]  /*63850*/  IMAD.MOV.U32 R9, RZ, RZ, R17 ;  /* 0x000000ffff097224 */ /* 0x000fca00078e0011 */
[----:B------:R-:W-:Y:S01]  /*63860*/  STL.64 [R1+0x81d8], R8 ;  /* 0x0081d80801007387 */ /* 0x000fe20000100a00 */
[----:B------:R-:W3:Y:S02]  /*63870*/  LDL.LU.64 R4, [R1+0x11a0] ;  /* 0x0011a00001047983 */ /* 0x000ee40000300a00 */
[----:B------:R-:W3:Y:S02]  /*63880*/  LDL.LU.64 R6, [R1+0x11a8] ;  /* 0x0011a80001067983 */ /* 0x000ee40000300a00 */
[----:B------:R-:W4:Y:S02]  /*63890*/  LDL.64 R16, [R1+0x160] ;  /* 0x0001600001107983 */ /* 0x000f240000100a00 */
[----:B----4-:R0:W-:Y:S04]  /*638a0*/  STL.64 [R1+0x81b0], R16 ;  /* 0x0081b01001007387 */ /* 0x0101e80000100a00 */
[----:B0-----:R-:W2:Y:S01]  /*638b0*/  LDL.64 R16, [R1+0x1b0] ;  /* 0x0001b00001107983 */ /* 0x001ea20000100a00 */
[----:B------:R-:W-:Y:S02]  /*638c0*/  STL [R1+0x8028], R25 ;  /* 0x0080281901007387 */ /* 0x000fe40000100800 */
[----:B------:R-:W-:Y:S02]  /*638d0*/  STL [R1+0x8024], R26 ;  /* 0x0080241a01007387 */ /* 0x000fe40000100800 */
[----:B------:R-:W-:Y:S01]  /*638e0*/  STL [R1+0x8020], R27 ;  /* 0x0080201b01007387 */ /* 0x000fe20000100800 */
[----:B------:R0:W-:Y:S04]  /*638f0*/  STL [R1+0x81b8], R24 ;  /* 0x0081b81801007387 */ /* 0x0001e80000100800 */
[----:B0-----:R-:W4:Y:S01]  /*63900*/  LDL.64 R24, [R1+0x180] ;  /* 0x0001800001187983 */ /* 0x001f220000100a00 */
[----:B--2---:R-:W-:Y:S03]  /*63910*/  HMMA.16816.F32.BF16 R12, R20, R16, R12 ;  /* 0x00000010140c723c */ /* 0x004fe6000004180c */
[----:B----4-:R0:W-:Y:S04]  /*63920*/  STL.64 [R1+0x81d0], R24 ;  /* 0x0081d01801007387 */ /* 0x0101e80000100a00 */
[----:B0-----:R-:W2:Y:S01]  /*63930*/  LDL.LU.64 R24, [R1+0x1190] ;  /* 0x0011900001187983 */ /* 0x001ea20000300a00 */
[----:B------:R-:W2:Y:S11]  /*63940*/  LDL.LU.64 R26, [R1+0x1198] ;  /* 0x00119800011a7983 */ /* 0x000eb60000300a00 */
[----:B------:R-:W-:Y:S04]  /*63950*/  @!UPT UIADD3 URZ, URZ, URZ, URZ ;  /* 0x0000003f3f3ff290 */ /* 0x000fe8000fffe03f */
[----:B------:R0:W-:Y:S02]  /*63960*/  STL.64 [R1+0x11b0], R12 ;  /* 0x0011b00c01007387 */ /* 0x0001e40000100a00 */
[----:B------:R1:W-:Y:S01]  /*63970*/  STL.64 [R1+0x11b8], R14 ;  /* 0x0011b80e01007387 */ /* 0x0003e20000100a00 */
[----:B0-----:R-:W4:Y:S01]  /*63980*/  LDL.LU.64 R12, [R1+0x81e8] ;  /* 0x0081e800010c7983 */ /* 0x001f220000300a00 */
[----:B------:R-:W-:Y:S02]  /*63990*/  IMAD.MOV.U32 R8, RZ, RZ, R18 ;  /* 0x000000ffff087224 */ /* 0x000fe400078e0012 */
[----:B------:R-:W-:-:S07]  /*639a0*/  IMAD.MOV.U32 R9, RZ, RZ, R19 ;  /* 0x000000ffff097224 */ /* 0x000fce00078e0013 */
[----:B---3--:R-:W-:Y:S01]  /*639b0*/  HMMA.16816.F32.BF16 R8, R20, R8, R4 ;  /* 0x000000081408723c */ /* 0x008fe20000041804 */
[----:B-1----:R-:W-:Y:S02]  /*639c0*/  IMAD.MOV.U32 R15, RZ, RZ, R16 ;  /* 0x000000ffff0f7224 */ /* 0x002fe400078e0010 */
[----:B------:R-:W-:Y:S02]  /*639d0*/  IMAD.MOV.U32 R14, RZ, RZ, R17 ;  /* 0x000000ffff0e7224 */ /* 0x000fe400078e0011 */
[----:B------:R-:W3:Y:S01]  /*639e0*/  LDL.LU.64 R16, [R1+0x1170] ;  /* 0x0011700001107983 */ /* 0x000ee20000300a00 */
[----:B------:R-:W3:Y:S02]  /*639f0*/  LDL.LU.64 R18, [R1+0x1178] ;  /* 0x0011780001127983 */ /* 0x000ee40000300a00 */
[----:B------:R-:W-:Y:S01]  /*63a00*/  STL.64 [R1+0x8078], R14 ;  /* 0x0080780e01007387 */ /* 0x000fe20000100a00 */
[----:B----4-:R0:W-:Y:S04]  /*63a10*/  STL.64 [R1+0x8070], R12 ;  /* 0x0080700c01007387 */ /* 0x0101e80000100a00 */
[----:B0-----:R-:W3:Y:S01]  /*63a20*/  LDL.64 R12, [R1+0x170] ;  /* 0x00017000010c7983 */ /* 0x001ee20000100a00 */
[----:B------:R-:W4:Y:S09]  /*63a30*/  LDL.LU.64 R4, [R1+0x81e0] ;  /* 0x0081e00001047983 */ /* 0x000f320000300a00 */
[----:B------:R0:W-:Y:S02]  /*63a40*/  STL.64 [R1+0x11a0], R8 ;  /* 0x0011a00801007387 */ /* 0x0001e40000100a00 */
[----:B0-----:R-:W2:Y:S01]  /*63a50*/  LDL.LU.64 R8, [R1+0x81d8] ;  /* 0x0081d80001087983 */ /* 0x001ea20000300a00 */
[----:B------:R-:W-:-:S02]  /*63a60*/  IMAD.MOV.U32 R6, RZ, RZ, R10 ;  /* 0x000000ffff067224 */ /* 0x000fc400078e000a */
[----:B------:R-:W-:-:S05]  /*63a70*/  IMAD.MOV.U32 R7, RZ, RZ, R11 ;  /* 0x000000ffff077224 */ /* 0x000fca00078e000b */
[----:B------:R-:W-:Y:S01]  /*63a80*/  STL [R1+0x721c], R7 ;  /* 0x00721c0701007387 */ /* 0x000fe20000100800 */
[----:B------:R-:W-:Y:S01]  /*63a90*/  STL [R1+0x7218], R6 ;  /* 0x0072180601007387 */ /* 0x000fe20000100800 */
[C---:B--2---:R-:W-:Y:S02]  /*63aa0*/  HMMA.16816.F32.BF16 R8, R20.reuse, R8, R24 ;  /* 0x000000081408723c */ /* 0x044fe40000041818 */
[----:B------:R-:W2:Y:S11]  /*63ab0*/  LDL.LU.64 R24, [R1+0x81d0] ;  /* 0x0081d00001187983 */ /* 0x000eb60000300a00 */
[----:B------:R-:W-:Y:S10]  /*63ac0*/  @!UPT UIADD3 URZ, URZ, URZ, URZ ;  /* 0x0000003f3f3ff290 */ /* 0x000ff4000fffe03f */
[----:B------:R-:W-:Y:S01]  /*63ad0*/  STL.64 [R1+0x1190], R8 ;  /* 0x0011900801007387 */ /* 0x000fe20000100a00 */
[----:B------:R0:W-:Y:S03]  /*63ae0*/  STL.64 [R1+0x1198], R10 ;  /* 0x0011980a01007387 */ /* 0x0001e60000100a00 */
[----:B0-----:R-:W4:Y:S01]  /*63af0*/  LDL.LU.64 R10, [R1+0x81c8] ;  /* 0x0081c800010a7983 */ /* 0x001f220000300a00 */
[----:B------:R-:W4:Y:S01]  /*63b00*/  LDL.LU.64 R8, [R1+0x81c0] ;  /* 0x0081c00001087983 */ /* 0x000f220000300a00 */
[----:B---3--:R-:W-:Y:S01]  /*63b10*/  HMMA.16816.F32.BF16 R16, R20, R12, R16 ;  /* 0x0000000c1410723c */ /* 0x008fe20000041810 */
[----:B--2---:R-:W-:-:S07]  /*63b20*/  IMAD.MOV.U32 R27, RZ, RZ, R24 ;  /* 0x000000ffff1b7224 */ /* 0x004fce00078e0018 */
[----:B----4-:R-:W-:Y:S01]  /*63b30*/  HMMA.16816.F32.BF16 R8, R20, R24, R8 ;  /* 0x000000181408723c */ /* 0x010fe20000041808 */
[----:B------:R-:W2:Y:S11]  /*63b40*/  LDL.LU R24, [R1+0x81b8] ;  /* 0x0081b80001187983 */ /* 0x000eb60000300800 */
[----:B------:R-:W-:Y:S11]  /*63b50*/  @!UPT UIADD3 URZ, URZ, URZ, URZ ;  /* 0x0000003f3f3ff290 */ /* 0x000ff6000fffe03f */
[----:B------:R-:W-:Y:S01]  /*63b60*/  @!UPT UIADD3 URZ, URZ, URZ, URZ ;  /* 0x0000003f3f3ff290 */ /* 0x000fe2000fffe03f */
[----:B------:R-:W-:Y:S02]  /*63b70*/  IMAD.MOV.U32 R6, RZ, RZ, R11 ;  /* 0x000000ffff067224 */ /* 0x000fe400078e000b */
[----:B------:R-:W-:Y:S01]  /*63b80*/  IMAD.MOV.U32 R7, RZ, RZ, R10 ;  /* 0x000000ffff077224 */ /* 0x000fe200078e000a */
[----:B------:R0:W-:Y:S04]  /*63b90*/  STL.64 [R1+0x1180], R8 ;  /* 0x0011800801007387 */ /* 0x0001e80000100a00 */
[----:B0-----:R-:W3:Y:S01]  /*63ba0*/  LDL.LU.64 R8, [R1+0x1160] ;  /* 0x0011600001087983 */ /* 0x001ee20000300a00 */
[----:B------:R-:W3:Y:S02]  /*63bb0*/  LDL.LU.64 R10, [R1+0x1168] ;  /* 0x00116800010a7983 */ /* 0x000ee40000300a00 */
[----:B------:R0:W-:Y:S02]  /*63bc0*/  STL [R1+0x74ac], R6 ;  /* 0x0074ac0601007387 */ /* 0x0001e40000100800 */
[----:B------:R1:W-:Y:S01]  /*63bd0*/  STL [R1+0x74a8], R7 ;  /* 0x0074a80701007387 */ /* 0x0003e20000100800 */
[----:B------:R4:W-:Y:S01]  /*63be0*/  STL.64 [R1+0x1170], R16 ;  /* 0x0011701001007387 */ /* 0x0009e20000100a00 */
[----:B------:R-:W-:Y:S02]  /*63bf0*/  STL.64 [R1+0x1178], R18 ;  /* 0x0011781201007387 */ /* 0x000fe40000100a00 */
[----:B0-----:R-:W-:-:S02]  /*63c00*/  IMAD.MOV.U32 R6, RZ, RZ, R13 ;  /* 0x000000ffff067224 */ /* 0x001fc400078e000d */
[----:B-1----:R-:W-:Y:S01]  /*63c10*/  IMAD.MOV.U32 R7, RZ, RZ, R12 ;  /* 0x000000ffff077224 */ /* 0x002fe200078e000c */
[----:B----4-:R-:W3:Y:S01]  /*63c20*/  LDL.LU.64 R16, [R1+0x81b0] ;  /* 0x0081b00001107983 */ /* 0x010ee20000300a00 */
[----:B------:R-:W4:Y:S02]  /*63c30*/  LDL R12, [R1+0xf0] ;  /* 0x0000f000010c7983 */ /* 0x000f240000100800 */
[----:B------:R-:W4:Y:S01]  /*63c40*/  LDL R13, [R1+0xf4] ;  /* 0x0000f400010d7983 */ /* 0x000f220000100800 */
[C---:B---3--:R-:W-:Y:S01]  /*63c50*/  HMMA.16816.F32.BF16 R8, R20.reuse, R16, R8 ;  /* 0x000000101408723c */ /* 0x048fe20000041808 */
[----:B----4-:R0:W-:Y:S04]  /*63c60*/  STL.64 [R1+0x8148], R12 ;  /* 0x0081480c01007387 */ /* 0x0101e80000100a00 */
[----:B0-----:R-:W3:Y:S01]  /*63c70*/  LDL.64 R12, [R1+0x150] ;  /* 0x00015000010c7983 */ /* 0x001ee20000100a00 */
[----:B------:R-:W-:Y:S02]  /*63c80*/  STL.64 [R1+0x8048], R6 ;  /* 0x0080480601007387 */ /* 0x000fe40000100a00 */
[----:B------:R0:W-:Y:S02]  /*63c90*/  STL.64 [R1+0x8040], R4 ;  /* 0x0080400401007387 */ /* 0x0001e40000100a00 */
[----:B0-----:R-:W3:Y:S01]  /*63ca0*/  LDL.LU.64 R4, [R1+0x1150] ;  /* 0x0011500001047983 */ /* 0x001ee20000300a00 */
[----:B------:R-:W3:Y:S11]  /*63cb0*/  LDL.LU.64 R6, [R1+0x1158] ;  /* 0x0011580001067983 */ /* 0x000ef60000300a00 */
[----:B------:R-:W-:Y:S01]  /*63cc0*/  @!UPT UIADD3 URZ, URZ, URZ, URZ ;  /* 0x0000003f3f3ff290 */ /* 0x000fe2000fffe03f */
[----:B------:R0:W-:Y:S02]  /*63cd0*/  STL.64 [R1+0x1160], R8 ;  /* 0x0011600801007387 */ /* 0x0001e40000100a00 */
[----:B------:R1:W-:Y:S01]  /*63ce0*/  STL.64 [R1+0x1168], R10 ;  /* 0x0011680a01007387 */ /* 0x0003e20000100a00 */
[----:B0-----:R-:W4:Y:S01]  /*63cf0*/  LDL.LU.64 R8, [R1+0x81a8] ;  /* 0x0081a80001087983 */ /* 0x001f220000300a00 */
[----:B-1----:R-:W-:Y:S02]  /*63d00*/  IMAD.MOV.U32 R11, RZ, RZ, R16 ;  /* 0x000000ffff0b7224 */ /* 0x002fe400078e0010 */
[----:B------:R-:W-:Y:S02]  /*63d10*/  IMAD.MOV.U32 R10, RZ, RZ, R17 ;  /* 0x000000ffff0a7224 */ /* 0x000fe400078e0011 */
[----:B------:R-:W2:Y:S01]  /*63d20*/  LDL.64 R16, [R1+0x80] ;  /* 0x0000800001107983 */ /* 0x000ea20000100a00 */
[----:B---3--:R-:W-:Y:S03]  /*63d30*/  HMMA.16816.F32.BF16 R4, R20, R12, R4 ;  /* 0x0000000c1404723c */ /* 0x008fe60000041804 */
[----:B--2---:R-:W-:Y:S01]  /*63d40*/  STL.64 [R1+0x80f0], R16 ;  /* 0x0080f01001007387 */ /* 0x004fe20000100a00 */
[----:B------:R-:W-:Y:S02]  /*63d50*/  STL.64 [R1+0x8058], R10 ;  /* 0x0080580a01007387 */ /* 0x000fe40000100a00 */
[----:B----4-:R0:W-:Y:S11]  /*63d60*/  STL.64 [R1+0x8050], R8 ;  /* 0x0080500801007387 */ /* 0x0101f60000100a00 */
[----:B------:R-:W-:Y:S06]  /*63d70*/  @!UPT UIADD3 URZ, URZ, URZ, URZ ;  /* 0x0000003f3f3ff290 */ /* 0x000fec000fffe03f */
[----:B------:R-:W-:Y:S01]  /*63d80*/  STL.64 [R1+0x1150], R4 ;  /* 0x0011500401007387 */ /* 0x000fe20000100a00 */
[----:B------:R-:W-:Y:S03]  /*63d90*/  STL.64 [R1+0x1158], R6 ;  /* 0x0011580601007387 */ /* 0x000fe60000100a00 */
[----:B0-----:R-:W2:Y:S04]  /*63da0*/  LDL R8, [R1+0x130] ;  /* 0x0001300001087983 */ /* 0x001ea80000100800 */
[----:B------:R-:W2:Y:S04]  /*63db0*/  LDL R9, [R1+0x134] ;  /* 0x0001340001097983 */ /* 0x000ea80000100800 */
[----:B--2---:R0:W-:Y:S01]  /*63dc0*/  STL.64 [R1+0x8188], R8 ;  /* 0x0081880801007387 */ /* 0x0041e20000100a00 */
[----:B------:R-:W2:Y:S02]  /*63dd0*/  LDL.64 R16, [R1+0xa0] ;  /* 0x0000a00001107983 */ /* 0x000ea40000100a00 */
[----:B------:R-:W-:-:S02]  /*63de0*/  IMAD.MOV.U32 R25, RZ, RZ, R12 ;  /* 0x000000ffff197224 */ /* 0x000fc400078e000c */
[----:B------:R-:W-:Y:S01]  /*63df0*/  IMAD.MOV.U32 R26, RZ, RZ, R13 ;  /* 0x000000ffff1a7224 */ /* 0x000fe200078e000d */
[----:B--2---:R1:W-:Y:S01]  /*63e00*/  STL.64 [R1+0x8100], R16 ;  /* 0x0081001001007387 */ /* 0x0043e20000100a00 */
[----:B0-----:R-:W2:Y:S02]  /*63e10*/  LDL R8, [R1+0x140] ;  /* 0x0001400001087983 */ /* 0x001ea40000100800 */
[----:B------:R-:W2:Y:S01]  /*63e20*/  LDL R9, [R1+0x144] ;  /* 0x0001440001097983 */ /* 0x000ea20000100800 */
[----:B-1----:R-:W3:Y:S04]  /*63e30*/  LDL R16, [R1+0xb0] ;  /* 0x0000b00001107983 */ /* 0x002ee80000100800 */
[----:B------:R-:W3:Y:S01]  /*63e40*/  LDL R17, [R1+0xb4] ;  /* 0x0000b40001117983 */ /* 0x000ee20000100800 */
[----:B------:R-:W4:Y:S02]  /*63e50*/  LDL.LU.64 R12, [R1+0x1100] ;  /* 0x00110000010c7983 */ /* 0x000f240000300a00 */
[----:B------:R-:W2:Y:S02]  /*63e60*/  LDL.LU.64 R14, [R1+0x1108] ;  /* 0x00110800010e7983 */ /* 0x000ea40000300a00 */
[----:B--2---:R-:W-:Y:S01]  /*63e70*/  STL.64 [R1+0x8158], R14 ;  /* 0x0081580e01007387 */ /* 0x004fe20000100a00 */
[----:B----4-:R0:W-:Y:S03]  /*63e80*/  STL.64 [R1+0x8150], R12 ;  /* 0x0081500c01007387 */ /* 0x0101e60000100a00 */
[----:B0-----:R-:W2:Y:S04]  /*63e90*/  LDL R12, [R1+0x110] ;  /* 0x00011000010c7983 */ /* 0x001ea80000100800 */
[----:B------:R-:W2:Y:S04]  /*63ea0*/  LDL R13, [R1+0x114] ;  /* 0x00011400010d7983 */ /* 0x000ea80000100800 */
[----:B--2---:R0:W-:Y:S04]  /*63eb0*/  STL.64 [R1+0x8170], R12 ;  /* 0x0081700c01007387 */ /* 0x0041e80000100a00 */
[----:B0-----:R-:W2:Y:S01]  /*63ec0*/  LDL.LU.64 R12, [R1+0x1120] ;  /* 0x00112000010c7983 */ /* 0x001ea20000300a00 */
[----:B------:R-:W4:Y:S03]  /*63ed0*/  LDL.LU.64 R14, [R1+0x1128] ;  /* 0x00112800010e7983 */ /* 0x000f260000300a00 */
[----:B----4-:R-:W-:Y:S01]  /*63ee0*/  STL.64 [R1+0x8180], R14 ;  /* 0x0081800e01007387 */ /* 0x010fe20000100a00 */
[----:B--2---:R0:W-:Y:S03]  /*63ef0*/  STL.64 [R1+0x8178], R12 ;  /* 0x0081780c01007387 */ /* 0x0041e60000100a00 */
[----:B0-----:R-:W2:Y:S01]  /*63f00*/  LDL.LU.64 R12, [R1+0x1130] ;  /* 0x00113000010c7983 */ /* 0x001ea20000300a00 */
[----:B------:R-:W4:Y:S03]  /*63f10*/  LDL.LU.64 R14, [R1+0x1138] ;  /* 0x00113800010e7983 */ /* 0x000f260000300a00 */
[----:B----4-:R-:W-:Y:S01]  /*63f20*/  STL.64 [R1+0x8198], R14 ;  /* 0x0081980e01007387 */ /* 0x010fe20000100a00 */
[----:B--2---:R0:W-:Y:S03]  /*63f30*/  STL.64 [R1+0x8190], R12 ;  /* 0x0081900c01007387 */ /* 0x0041e60000100a00 */
[----:B0-----:R-:W2:Y:S01]  /*63f40*/  LDL.LU.64 R12, [R1+0x1140] ;  /* 0x00114000010c7983 */ /* 0x001ea20000300a00 */
[----:B------:R-:W2:Y:S02]  /*63f50*/  LDL.LU.64 R14, [R1+0x1148] ;  /* 0x00114800010e7983 */ /* 0x000ea40000300a00 */
[----:B------:R-:W4:Y:S02]  /*63f60*/  LDL.LU.64 R4, [R1+0x10f0] ;  /* 0x0010f00001047983 */ /* 0x000f240000300a00 */
[----:B------:R-:W2:Y:S02]  /*63f70*/  LDL.LU.64 R6, [R1+0x10f8] ;  /* 0x0010f80001067983 */ /* 0x000ea40000300a00 */
[----:B--2---:R-:W-:Y:S01]  /*63f80*/  STL.64 [R1+0x8168], R6 ;  /* 0x0081680601007387 */ /* 0x004fe20000100a00 */
[----:B----4-:R0:W-:Y:S03]  /*63f90*/  STL.64 [R1+0x8160], R4 ;  /* 0x0081600401007387 */ /* 0x0101e60000100a00 */
[----:B0-----:R-:W2:Y:S01]  /*63fa0*/  LDL.LU.64 R4, [R1+0x1110] ;  /* 0x0011100001047983 */ /* 0x001ea20000300a00 */
[----:B------:R-:W2:Y:S02]  /*63fb0*/  LDL.LU.64 R6, [R1+0x1118] ;  /* 0x0011180001067983 */ /* 0x000ea40000300a00 */
[----:B---3--:R-:W-:Y:S02]  /*63fc0*/  STL.64 [R1+0x8118], R16 ;  /* 0x0081181001007387 */ /* 0x008fe40000100a00 */
[----:B------:R-:W-:Y:S01]  /*63fd0*/  STL.64 [R1+0x8038], R26 ;  /* 0x0080381a01007387 */ /* 0x000fe20000100a00 */
[----:B------:R0:W-:Y:S02]  /*63fe0*/  STL.64 [R1+0x8030], R24 ;  /* 0x0080301801007387 */ /* 0x0001e40000100a00 */
[----:B0-----:R-:W-:-:S02]  /*63ff0*/  IMAD.MOV.U32 R24, RZ, RZ, R28 ;  /* 0x000000ffff187224 */ /* 0x001fc400078e001c */
[----:B------:R-:W-:Y:S01]  /*64000*/  IMAD.MOV.U32 R25, RZ, RZ, R29 ;  /* 0x000000ffff197224 */ /* 0x000fe200078e001d */
[----:B------:R-:W3:Y:S01]  /*64010*/  LDL.LU R28, [R1+0x81a4] ;  /* 0x0081a400011c7983 */ /* 0x000ee20000300800 */
[----:B------:R-:W4:Y:S02]  /*64020*/  LDL.LU R29, [R1+0x81a0] ;  /* 0x0081a000011d7983 */ /* 0x000f240000300800 */
[----:B------:R-:W2:Y:S02]  /*64030*/  LDL R16, [R1+0xc0] ;  /* 0x0000c00001107983 */ /* 0x000ea40000100800 */
[----:B------:R-:W2:Y:S01]  /*64040*/  LDL R17, [R1+0xc4] ;  /* 0x0000c40001117983 */ /* 0x000ea20000100800 */
[C---:B------:R-:W-:Y:S01]  /*64050*/  HMMA.16816.F32.BF16 R8, R20.reuse, R8, R12 ;  /* 0x000000081408723c */ /* 0x040fe2000004180c */
[----:B--2---:R0:W-:Y:S04]  /*64060*/  STL.64 [R1+0x8130], R16 ;  /* 0x0081301001007387 */ /* 0x0041e80000100a00 */
[----:B0-----:R-:W2:Y:S04]  /*64070*/  LDL R16, [R1+0x120] ;  /* 0x0001200001107983 */ /* 0x001ea80000100800 */
[----:B------:R-:W2:Y:S01]  /*64080*/  LDL R17, [R1+0x124] ;  /* 0x0001240001117983 */ /* 0x000ea20000100800 */
[----:B------:R0:W-:Y:S03]  /*64090*/  STL.64 [R1+0x80f8], R24 ;  /* 0x0080f81801007387 */ /* 0x0001e60000100a00 */
[----:B0-----:R-:W2:Y:S04]  /*640a0*/  LDL R24, [R1+0x100] ;  /* 0x0001000001187983 */ /* 0x001ea80000100800 */
[----:B------:R-:W2:Y:S01]  /*640b0*/  LDL R25, [R1+0x104] ;  /* 0x0001040001197983 */ /* 0x000ea20000100800 */
[----:B------:R-:W2:Y:S02]  /*640c0*/  LDL.LU.64 R14, [R1+0x8198] ;  /* 0x00819800010e7983 */ /* 0x000ea40000300a00 */
[----:B------:R-:W2:Y:S03]  /*640d0*/  LDL.LU.64 R12, [R1+0x8190] ;  /* 0x00819000010c7983 */ /* 0x000ea60000300a00 */
[----:B------:R0:W-:Y:S01]  /*640e0*/  STL.64 [R1+0x1140], R8 ;  /* 0x0011400801007387 */ /* 0x0001e20000100a00 */
[----:B------:R2:W-:Y:S04]  /*640f0*/  STL.64 [R1+0x1148], R10 ;  /* 0x0011480a01007387 */ /* 0x0005e80000100a00 */
[----:B0-----:R-:W2:Y:S02]  /*64100*/  LDL.LU.64 R8, [R1+0x8188] ;  /* 0x0081880001087983 */ /* 0x001ea40000300a00 */
[C---:B--2---:R-:W-:Y:S02]  /*64110*/  HMMA.16816.F32.BF16 R8, R20.reuse, R8, R12 ;  /* 0x000000081408723c */ /* 0x044fe4000004180c */
[----:B------:R-:W2:Y:S01]  /*64120*/  LDL.LU.64 R14, [R1+0x8180] ;  /* 0x00818000010e7983 */ /* 0x000ea20000300a00 */
[----:B------:R-:W2:Y:S11]  /*64130*/  LDL.LU.64 R12, [R1+0x8178] ;  /* 0x00817800010c7983 */ /* 0x000eb60000300a00 */
[----:B------:R-:W-:Y:S09]  /*64140*/  @!UPT UIADD3 URZ, URZ, URZ, URZ ;  /* 0x0000003f3f3ff290 */ /* 0x000ff2000fffe03f */
[----:B------:R0:W-:Y:S01]  /*64150*/  STL.64 [R1+0x1130], R8 ;  /* 0x0011300801007387 */ /* 0x0001e20000100a00 */
[----:B------:R-:W-:Y:S03]  /*64160*/  STL.64 [R1+0x1138], R10 ;  /* 0x0011380a01007387 */ /* 0x000fe60000100a00 */
[----:B0-----:R-:W3:Y:S04]  /*64170*/  LDL R8, [R1+0xe0] ;  /* 0x0000e00001087983 */ /* 0x001ee80000100800 */
[----:B------:R-:W3:Y:S01]  /*64180*/  LDL R9, [R1+0xe4] ;  /* 0x0000e40001097983 */ /* 0x000ee20000100800 */
[C---:B--2---:R-:W-:Y:S03]  /*64190*/  HMMA.16816.F32.BF16 R16, R20.reuse, R16, R12 ;  /* 0x000000101410723c */ /* 0x044fe6000004180c */
[----:B------:R-:W2:Y:S11]  /*641a0*/  LDL.LU.64 R12, [R1+0x8170] ;  /* 0x00817000010c7983 */ /* 0x000eb60000300a00 */
[----:B------:R-:W-:Y:S09]  /*641b0*/  @!UPT UIADD3 URZ, URZ, URZ, URZ ;  /* 0x0000003f3f3ff290 */ /* 0x000ff2000fffe03f */
[----:B------:R-:W-:Y:S01]  /*641c0*/  STL.64 [R1+0x1120], R16 ;  /* 0x0011201001007387 */ /* 0x000fe20000100a00 */
[----:B------:R-:W-:Y:S01]  /*641d0*/  STL.64 [R1+0x1128], R18 ;  /* 0x0011281201007387 */ /* 0x000fe20000100a00 */
[C---:B--2---:R-:W-:Y:S02]  /*641e0*/  HMMA.16816.F32.BF16 R12, R20.reuse, R12, R4 ;  /* 0x0000000c140c723c */ /* 0x044fe40000041804 */
[----:B------:R-:W2:Y:S01]  /*641f0*/  LDL.LU.64 R6, [R1+0x8168] ;  /* 0x0081680001067983 */ /* 0x000ea20000300a00 */
[----:B------:R-:W2:Y:S11]  /*64200*/  LDL.LU.64 R4, [R1+0x8160] ;  /* 0x0081600001047983 */ /* 0x000eb60000300a00 */
[----:B------:R-:W-:Y:S09]  /*64210*/  @!UPT UIADD3 URZ, URZ, URZ, URZ ;  /* 0x0000003f3f3ff290 */ /* 0x000ff2000fffe03f */
[----:B------:R-:W-:Y:S01]  /*64220*/  STL.64 [R1+0x1110], R12 ;  /* 0x0011100c01007387 */ /* 0x000fe20000100a00 */
[----:B------:R0:W-:Y:S03]  /*64230*/  STL.64 [R1+0x1118], R14 ;  /* 0x0011180e01007387 */ /* 0x0001e60000100a00 */
[----:B0-----:R-:W2:Y:S01]  /*64240*/  LDL.LU.64 R14, [R1+0x8158] ;  /* 0x00815800010e7983 */ /* 0x001ea20000300a00 */
[----:B------:R-:W2:Y:S02]  /*64250*/  LDL.LU.64 R12, [R1+0x8150] ;  /* 0x00815000010c7983 */ /* 0x000ea40000300a00 */
[C---:B--2---:R-:W-:Y:S01]  /*64260*/  HMMA.16816.F32.BF16 R24, R20.reuse, R24, R12 ;  /* 0x000000181418723c */ /* 0x044fe2000004180c */
[----:B------:R-:W2:Y:S07]  /*64270*/  LDL.LU.64 R12, [R1+0x8148] ;  /* 0x00814800010c7983 */ /* 0x000eae0000300a00 */
[----:B--2---:R-:W-:Y:S11]  /*64280*/  HMMA.16816.F32.BF16 R4, R20, R12, R4 ;  /* 0x0000000c1404723c */ /* 0x004ff60000041804 */
[----:B------:R-:W-:Y:S11]  /*64290*/  @!UPT UIADD3 URZ, URZ, URZ, URZ ;  /* 0x0000003f3f3ff290 */ /* 0x000ff6000fffe03f */
[----:B------:R-:W-:Y:S01]  /*642a0*/  @!UPT UIADD3 URZ, URZ, URZ, URZ ;  /* 0x0000003f3f3ff290 */ /* 0x000fe2000fffe03f */
[----:B------:R-:W-:Y:S01]  /*642b0*/  STL.64 [R1+0x10f0], R4 ;  /* 0x0010f00401007387 */ /* 0x000fe20000100a00 */
[----:B------:R0:W-:Y:S02]  /*642c0*/  STL.64 [R1+0x1100], R24 ;  /* 0x0011001801007387 */ /* 0x0001e40000100a00 */
[----:B------:R1:W-:Y:S02]  /*642d0*/  STL.64 [R1+0x1108], R26 ;  /* 0x0011081a01007387 */ /* 0x0003e40000100a00 */
[----:B------:R-:W-:Y:S01]  /*642e0*/  STL [R1+0x10f8], R6 ;  /* 0x0010f80601007387 */ /* 0x000fe20000100800 */
[----:B0-----:R-:W2:Y:S01]  /*642f0*/  LDL.LU.64 R24, [R1+0x10a0] ;  /* 0x0010a00001187983 */ /* 0x001ea20000300a00 */
[----:B-1----:R-:W2:Y:S03]  /*64300*/  LDL.LU.64 R26, [R1+0x10a8] ;  /* 0x0010a800011a7983 */ /* 0x002ea60000300a00 */
[----:B--2---:R-:W-:Y:S01]  /*64310*/  STL.64 [R1+0x8110], R26 ;  /* 0x0081101a01007387 */ /* 0x004fe20000100a00 */
[----:B------:R0:W-:Y:S03]  /*64320*/  STL.64 [R1+0x8108], R24 ;  /* 0x0081081801007387 */ /* 0x0001e60000100a00 */
[----:B0-----:R-:W2:Y:S01]  /*64330*/  LDL.LU.64 R24, [R1+0x10b0] ;  /* 0x0010b00001187983 */ /* 0x001ea20000300a00 */
[----:B------:R-:W2:Y:S03]  /*64340*/  LDL.LU.64 R26, [R1+0x10b8] ;  /* 0x0010b800011a7983 */ /* 0x000ea60000300a00 */
[----:B--2---:R-:W-:Y:S01]  /*64350*/  STL.64 [R1+0x8128], R26 ;  /* 0x0081281a01007387 */ /* 0x004fe20000100a00 */
[----:B------:R0:W-:Y:S03]  /*64360*/  STL.64 [R1+0x8120], R24 ;  /* 0x0081201801007387 */ /* 0x0001e60000100a00 */
[----:B0-----:R-:W2:Y:S01]  /*64370*/  LDL.LU.64 R24, [R1+0x10c0] ;  /* 0x0010c00001187983 */ /* 0x001ea20000300a00 */
[----:B------:R-:W2:Y:S02]  /*64380*/  LDL.LU.64 R26, [R1+0x10c8] ;  /* 0x0010c800011a7983 */ /* 0x000ea40000300a00 */
[----:B----4-:R-:W-:-:S02]  /*64390*/  IMAD.MOV.U32 R16, RZ, RZ, R29 ;  /* 0x000000ffff107224 */ /* 0x010fc400078e001d */
[----:B------:R-:W-:Y:S01]  /*643a0*/  IMAD.MOV.U32 R29, RZ, RZ, R7 ;  /* 0x000000ffff1d7224 */ /* 0x000fe200078e0007 */
[----:B--2---:R-:W-:Y:S01]  /*643b0*/  STL.64 [R1+0x8140], R26 ;  /* 0x0081401a01007387 */ /* 0x004fe20000100a00 */
[----:B------:R0:W-:Y:S03]  /*643c0*/  STL.64 [R1+0x8138], R24 ;  /* 0x0081381801007387 */ /* 0x0001e60000100a00 */
[----:B0-----:R-:W2:Y:S01]  /*643d0*/  LDL.LU.64 R24, [R1+0x10d0] ;  /* 0x0010d00001187983 */ /* 0x001ea20000300a00 */
[----:B------:R-:W2:Y:S02]  /*643e0*/  LDL.LU.64 R26, [R1+0x10d8] ;  /* 0x0010d800011a7983 */ /* 0x000ea40000300a00 */
[----:B------:R-:W4:Y:S02]  /*643f0*/  LDL.LU.64 R4, [R1+0x1080] ;  /* 0x0010800001047983 */ /* 0x000f240000300a00 */
[----:B------:R-:W4:Y:S01]  /*64400*/  LDL.LU.64 R6, [R1+0x1088] ;  /* 0x0010880001067983 */ /* 0x000f220000300a00 */
[----:B------:R-:W2:Y:S04]  /*64410*/  LDL.64 R12, [R1+0x30] ;  /* 0x00003000010c7983 */ /* 0x000ea80000100a00 */
[----:B--2---:R0:W-:Y:S04]  /*64420*/  STL.64 [R1+0x80b0], R12 ;  /* 0x0080b00c01007387 */ /* 0x0041e80000100a00 */
[----:B0-----:R-:W2:Y:S04]  /*64430*/  LDL.64 R12, [R1+0x50] ;  /* 0x00005000010c7983 */ /* 0x001ea80000100a00 */
[----:B--2---:R0:W-:Y:S04]  /*64440*/  STL.64 [R1+0x80c0], R12 ;  /* 0x0080c00c01007387 */ /* 0x0041e80000100a00 */
[----:B0-----:R-:W2:Y:S04]  /*64450*/  LDL.64 R12, [R1+0x60] ;  /* 0x00006000010c7983 */ /* 0x001ea80000100a00 */
[----:B--2---:R0:W-:Y:S04]  /*64460*/  STL.64 [R1+0x80d8], R12 ;  /* 0x0080d80c01007387 */ /* 0x0041e80000100a00 */
[----:B0-----:R-:W2:Y:S01]  /*64470*/  LDL.LU.64 R12, [R1+0x10e0] ;  /* 0x0010e000010c7983 */ /* 0x001ea20000300a00 */
[----:B------:R-:W2:Y:S02]  /*64480*/  LDL.LU.64 R14, [R1+0x10e8] ;  /* 0x0010e800010e7983 */ /* 0x000ea40000300a00 */
[----:B---3--:R-:W-:-:S07]  /*64490*/  IMAD.MOV.U32 R17, RZ, RZ, R28 ;  /* 0x000000ffff117224 */ /* 0x008fce00078e001c */
[C---:B------:R-:W-:Y:S01]  /*644a0*/  HMMA.16816.F32.BF16 R16, R20.reuse, R16, R24 ;  /* 0x000000101410723c */ /* 0x040fe20000041818 */
[----:B------:R-:W-:Y:S07]  /*644b0*/  STL [R1+0x7378], R29 ;  /* 0x0073781d01007387 */ /* 0x000fee0000100800 */
[----:B--2---:R-:W-:Y:S01]  /*644c0*/  HMMA.16816.F32.BF16 R8, R20, R8, R12 ;  /* 0x000000081408723c */ /* 0x004fe2000004180c */
[----:B------:R-:W2:Y:S11]  /*644d0*/  LDL.64 R12, [R1+0x70] ;  /* 0x00007000010c7983 */ /* 0x000eb60000100a00 */
[----:B------:R-:W-:Y:S11]  /*644e0*/  @!UPT UIADD3 URZ, URZ, URZ, URZ ;  /* 0x0000003f3f3ff290 */ /* 0x000ff6000fffe03f */
[----:B------:R0:W-:Y:S01]  /*644f0*/  STL.64 [R1+0x10e0], R8 ;  /* 0x0010e00801007387 */ /* 0x0001e20000100a00 */
[----:B------:R-:W-:Y:S02]  /*64500*/  STL.64 [R1+0x10e8], R10 ;  /* 0x0010e80a01007387 */ /* 0x000fe40000100a00 */
[----:B0-----:R-:W-:Y:S02]  /*64510*/  IMAD.MOV.U32 R8, RZ, RZ, R2 ;  /* 0x000000ffff087224 */ /* 0x001fe400078e0002 */
[----:B------:R-:W-:-:S05]  /*64520*/  IMAD.MOV.U32 R9, RZ, RZ, R0 ;  /* 0x000000ffff097224 */ /* 0x000fca00078e0000 */
[----:B------:R0:W-:Y:S04]  /*64530*/  STL.64 [R1+0x80b8], R8 ;  /* 0x0080b80801007387 */ /* 0x0001e80000100a00 */
[----:B0-----:R-:W3:Y:S01]  /*64540*/  LDL.LU.64 R8, [R1+0x1090] ;  /* 0x0010900001087983 */ /* 0x001ee20000300a00 */
[----:B------:R-:W3:Y:S02]  /*64550*/  LDL.LU.64 R10, [R1+0x1098] ;  /* 0x00109800010a7983 */ /* 0x000ee40000300a00 */
[----:B------:R-:W2:Y:S02]  /*64560*/  LDL.LU.64 R26, [R1+0x8140] ;  /* 0x00814000011a7983 */ /* 0x000ea40000300a00 */
[----:B------:R-:W2:Y:S01]  /*64570*/  LDL.LU.64 R24, [R1+0x8138] ;  /* 0x0081380001187983 */ /* 0x000ea20000300a00 */
[----:B------:R0:W-:Y:S01]  /*64580*/  STL.64 [R1+0x10d0], R16 ;  /* 0x0010d01001007387 */ /* 0x0001e20000100a00 */
[----:B------:R2:W-:Y:S03]  /*64590*/  STL.64 [R1+0x10d8], R18 ;  /* 0x0010d81201007387 */ /* 0x0005e60000100a00 */
[----:B0-----:R-:W2:Y:S02]  /*645a0*/  LDL.LU.64 R16, [R1+0x8130] ;  /* 0x0081300001107983 */ /* 0x001ea40000300a00 */
[C---:B--2---:R-:W-:Y:S02]  /*645b0*/  HMMA.16816.F32.BF16 R16, R20.reuse, R16, R24 ;  /* 0x000000101410723c */ /* 0x044fe40000041818 */
[----:B------:R-:W2:Y:S01]  /*645c0*/  LDL.LU.64 R26, [R1+0x8128] ;  /* 0x00812800011a7983 */ /* 0x000ea20000300a00 */
[----:B------:R-:W2:Y:S11]  /*645d0*/  LDL.LU.64 R24, [R1+0x8120] ;  /* 0x0081200001187983 */ /* 0x000eb60000300a00 */
[----:B------:R-:W-:Y:S09]  /*645e0*/  @!UPT UIADD3 URZ, URZ, URZ, URZ ;  /* 0x0000003f3f3ff290 */ /* 0x000ff2000fffe03f */
        /* <DEDUP_REMOVED lines=8> */
[----:B------:R-:W-:Y:S03]  /*64670*/  STL.64 [R1+0x10b8], R18 ;  /* 0x0010b81201007387 */ /* 0x000fe60000100a00 */
[----:B0-----:R-:W2:Y:S02]  /*64680*/  LDL.LU.64 R16, [R1+0x8100] ;  /* 0x0081000001107983 */ /* 0x001ea40000300a00 */
[C---:B--2---:R-:W-:Y:S01]  /*64690*/  HMMA.16816.F32.BF16 R24, R20.reuse, R16, R24 ;  /* 0x000000101418723c */ /* 0x044fe20000041818 */
[----:B------:R-:W-:Y:S02]  /*646a0*/  IMAD.MOV.U32 R29, RZ, RZ, R16 ;  /* 0x000000ffff1d7224 */ /* 0x000fe400078e0010 */
[----:B------:R-:W-:Y:S11]  /*646b0*/  IMAD.MOV.U32 R28, RZ, RZ, R17 ;  /* 0x000000ffff1c7224 */ /* 0x000ff600078e0011 */
[----:B------:R-:W-:Y:S09]  /*646c0*/  @!UPT UIADD3 URZ, URZ, URZ, URZ ;  /* 0x0000003f3f3ff290 */ /* 0x000ff2000fffe03f */
[----:B------:R0:W-:Y:S01]  /*646d0*/  STL.64 [R1+0x10a0], R24 ;  /* 0x0010a01801007387 */ /* 0x0001e20000100a00 */
[----:B------:R-:W-:Y:S03]  /*646e0*/  STL.64 [R1+0x10a8], R26 ;  /* 0x0010a81a01007387 */ /* 0x000fe60000100a00 */
[----:B0-----:R-:W3:Y:S01]  /*646f0*/  LDL.LU.64 R24, [R1+0x80f8] ;  /* 0x0080f80001187983 */ /* 0x001ee20000300a00 */
[----:B------:R-:W4:Y:S01]  /*64700*/  LDL.LU.64 R16, [R1+0x80f0] ;  /* 0x0080f00001107983 */ /* 0x000f220000300a00 */
[C---:B---3--:R-:W-:Y:S08]  /*64710*/  HMMA.16816.F32.BF16 R8, R20.reuse, R24, R8 ;  /* 0x000000181408723c */ /* 0x048ff00000041808 */
[----:B----4-:R-:W-:Y:S11]  /*64720*/  HMMA.16816.F32.BF16 R4, R20, R16, R4 ;  /* 0x000000101404723c */ /* 0x010ff60000041804 */
[----:B------:R-:W-:Y:S04]  /*64730*/  @!UPT UIADD3 URZ, URZ, URZ, URZ ;  /* 0x0000003f3f3ff290 */ /* 0x000fe8000fffe03f */
[----:B------:R0:W-:Y:S01]  /*64740*/  STL.64 [R1+0x1090], R8 ;  /* 0x0010900801007387 */ /* 0x0001e20000100a00 */
[----:B------:R1:W-:Y:S07]  /*64750*/  STL.64 [R1+0x1098], R10 ;  /* 0x0010980a01007387 */ /* 0x0003ee0000100a00 */
[----:B------:R-:W-:Y:S02]  /*64760*/  STL.64 [R1+0x1080], R4 ;  /* 0x0010800401007387 */ /* 0x000fe40000100a00 */
[----:B------:R-:W-:Y:S01]  /*64770*/  STL.64 [R1+0x1088], R6 ;  /* 0x0010880601007387 */ /* 0x000fe20000100a00 */
[----:B0-----:R-:W2:Y:S01]  /*64780*/  LDL.LU.64 R8, [R1+0x1050] ;  /* 0x0010500001087983 */ /* 0x001ea20000300a00 */
[----:B-1----:R-:W3:Y:S03]  /*64790*/  LDL.LU.64 R10, [R1+0x1058] ;  /* 0x00105800010a7983 */ /* 0x002ee60000300a00 */
[----:B---3--:R-:W-:Y:S01]  /*647a0*/  STL.64 [R1+0x80d0], R10 ;  /* 0x0080d00a01007387 */ /* 0x008fe20000100a00 */
[----:B--2---:R0:W-:Y:S03]  /*647b0*/  STL.64 [R1+0x80c8], R8 ;  /* 0x0080c80801007387 */ /* 0x0041e60000100a00 */
[----:B0-----:R-:W2:Y:S01]  /*647c0*/  LDL.LU.64 R8, [R1+0x1060] ;  /* 0x0010600001087983 */ /* 0x001ea20000300a00 */
[----:B------:R-:W3:Y:S02]  /*647d0*/  LDL.LU.64 R10, [R1+0x1068] ;  /* 0x00106800010a7983 */ /* 0x000ee40000300a00 */
[----:B------:R-:W-:-:S02]  /*647e0*/  IMAD.MOV.U32 R2, RZ, RZ, R16 ;  /* 0x000000ffff027224 */ /* 0x000fc400078e0010 */
[----:B------:R-:W-:Y:S01]  /*647f0*/  IMAD.MOV.U32 R0, RZ, RZ, R17 ;  /* 0x000000ffff007224 */ /* 0x000fe200078e0011 */
[----:B---3--:R-:W-:Y:S01]  /*64800*/  STL.64 [R1+0x80e8], R10 ;  /* 0x0080e80a01007387 */ /* 0x008fe20000100a00 */
[----:B--2---:R0:W-:Y:S03]  /*64810*/  STL.64 [R1+0x80e0], R8 ;  /* 0x0080e00801007387 */ /* 0x0041e60000100a00 */
[----:B0-----:R-:W2:Y:S01]  /*64820*/  LDL.LU.64 R8, [R1+0x1070] ;  /* 0x0010700001087983 */ /* 0x001ea20000300a00 */
[----:B------:R-:W2:Y:S02]  /*64830*/  LDL.LU.64 R10, [R1+0x1078] ;  /* 0x00107800010a7983 */ /* 0x000ea40000300a00 */
[----:B------:R-:W3:Y:S02]  /*64840*/  LDL.LU.64 R24, [R1+0x1040] ;  /* 0x0010400001187983 */ /* 0x000ee40000300a00 */
[----:B------:R-:W3:Y:S01]  /*64850*/  LDL.LU.64 R26, [R1+0x1048] ;  /* 0x00104800011a7983 */ /* 0x000ee20000300a00 */
[----:B------:R-:W4:Y:S01]  /*64860*/  LDL.LU.64 R4, [R1+0x1030] ;  /* 0x0010300001047983 */ /* 0x000f220000300a00 */
[----:B------:R-:W4:Y:S02]  /*64870*/  LDL.LU.64 R6, [R1+0x1038] ;  /* 0x0010380001067983 */ /* 0x000f240000300a00 */
[----:B------:R-:W2:Y:S02]  /*64880*/  LDL.64 R16, [R1] ;  /* 0x0000000001107983 */ /* 0x000ea40000100a00 */
[----:B--2---:R0:W-:Y:S04]  /*64890*/  STL.64 [R1+0x8080], R16 ;  /* 0x0080801001007387 */ /* 0x0041e80000100a00 */
[----:B0-----:R-:W2:Y:S01]  /*648a0*/  LDL.64 R16, [R1+0x10] ;  /* 0x0000100001107983 */ /* 0x001ea20000100a00 */
[----:B------:R-:W-:Y:S01]  /*648b0*/  HMMA.16816.F32.BF16 R8, R20, R12, R8 ;  /* 0x0000000c1408723c */ /* 0x000fe20000041808 */
[----:B------:R-:W-:-:S02]  /*648c0*/  IMAD.MOV.U32 R3, RZ, RZ, R13 ;  /* 0x000000ffff037224 */ /* 0x000fc400078e000d */
[----:B--2---:R0:W-:Y:S04]  /*648d0*/  STL.64 [R1+0x8098], R16 ;  /* 0x0080981001007387 */ /* 0x0041e80000100a00 */
[----:B0-----:R-:W2:Y:S01]  /*648e0*/  LDL.64 R16, [R1+0x20] ;  /* 0x0000200001107983 */ /* 0x001ea20000100a00 */
[----:B------:R-:W-:Y:S02]  /*648f0*/  STL [R1+0x7f48], R0 ;  /* 0x007f480001007387 */ /* 0x000fe40000100800 */
[----:B------:R-:W-:Y:S11]  /*64900*/  STL [R1+0x7f38], R2 ;  /* 0x007f380201007387 */ /* 0x000ff60000100800 */
[----:B------:R-:W-:Y:S02]  /*64910*/  @!UPT UIADD3 URZ, URZ, URZ, URZ ;  /* 0x0000003f3f3ff290 */ /* 0x000fe4000fffe03f */
[----:B------:R-:W-:Y:S01]  /*64920*/  STL.64 [R1+0x1070], R8 ;  /* 0x0010700801007387 */ /* 0x000fe20000100a00 */
[----:B------:R0:W-:Y:S04]  /*64930*/  STL.64 [R1+0x1078], R10 ;  /* 0x0010780a01007387 */ /* 0x0001e80000100a00 */
[----:B0-----:R-:W2:Y:S01]  /*64940*/  LDL.LU.64 R10, [R1+0x80e8] ;  /* 0x0080e800010a7983 */ /* 0x001ea20000300a00 */
[----:B------:R-:W2:Y:S02]  /*64950*/  LDL.LU.64 R8, [R1+0x80e0] ;  /* 0x0080e00001087983 */ /* 0x000ea40000300a00 */
[----:B------:R-:W2:Y:S02]  /*64960*/  LDL.LU.64 R12, [R1+0x80d8] ;  /* 0x0080d800010c7983 */ /* 0x000ea40000300a00 */
[----:B------:R-:W-:Y:S01]  /*64970*/  STL [R1+0x7f4c], R3 ;  /* 0x007f4c0301007387 */ /* 0x000fe20000100800 */
[C---:B--2---:R-:W-:Y:S01]  /*64980*/  HMMA.16816.F32.BF16 R8, R20.reuse, R12, R8 ;  /* 0x0000000c1408723c */ /* 0x044fe20000041808 */
[----:B------:R-:W-:Y:S11]  /*64990*/  IMAD.MOV.U32 R2, RZ, RZ, R12 ;  /* 0x000000ffff027224 */ /* 0x000ff600078e000c */
[----:B------:R-:W-:Y:S11]  /*649a0*/  @!UPT UIADD3 URZ, URZ, URZ, URZ ;  /* 0x0000003f3f3ff290 */ /* 0x000ff6000fffe03f */
[----:B------:R-:W-:Y:S01]  /*649b0*/  STL.64 [R1+0x1060], R8 ;  /* 0x0010600801007387 */ /* 0x000fe20000100a00 */
[----:B------:R0:W-:Y:S03]  /*649c0*/  STL.64 [R1+0x1068], R10 ;  /* 0x0010680a01007387 */ /* 0x0001e60000100a00 */
[----:B0-----:R-:W2:Y:S01]  /*649d0*/  LDL.LU.64 R10, [R1+0x80d0] ;  /* 0x0080d000010a7983 */ /* 0x001ea20000300a00 */
[----:B------:R-:W2:Y:S02]  /*649e0*/  LDL.LU.64 R8, [R1+0x80c8] ;  /* 0x0080c80001087983 */ /* 0x000ea40000300a00 */
[----:B------:R-:W2:Y:S02]  /*649f0*/  LDL.LU.64 R12, [R1+0x80c0] ;  /* 0x0080c000010c7983 */ /* 0x000ea40000300a00 */
[----:B------:R-:W-:Y:S01]  /*64a00*/  STL [R1+0x7f58], R2 ;  /* 0x007f580201007387 */ /* 0x000fe20000100800 */
[----:B--2---:R-:W-:Y:S01]  /*64a10*/  HMMA.16816.F32.BF16 R8, R20, R12, R8 ;  /* 0x0000000c1408723c */ /* 0x004fe20000041808 */
[----:B------:R-:W-:-:S02]  /*64a20*/  IMAD.MOV.U32 R3, RZ, RZ, R12 ;  /* 0x000000ffff037224 */ /* 0x000fc400078e000c */
[----:B------:R-:W-:Y:S11]  /*64a30*/  IMAD.MOV.U32 R0, RZ, RZ, R13 ;  /* 0x000000ffff007224 */ /* 0x000ff600078e000d */
[----:B------:R-:W-:Y:S09]  /*64a40*/  @!UPT UIADD3 URZ, URZ, URZ, URZ ;  /* 0x0000003f3f3ff290 */ /* 0x000ff2000fffe03f */
[----:B------:R0:W-:Y:S01]  /*64a50*/  STL.64 [R1+0x1050], R8 ;  /* 0x0010500801007387 */ /* 0x0001e20000100a00 */
[----:B------:R3:W-:Y:S03]  /*64a60*/  STL.64 [R1+0x1058], R10 ;  /* 0x0010580a01007387 */ /* 0x0007e60000100a00 */
[----:B0-----:R-:W3:Y:S01]  /*64a70*/  LDL.LU.64 R8, [R1+0x80b8] ;  /* 0x0080b80001087983 */ /* 0x001ee20000300a00 */
[----:B------:R-:W4:Y:S02]  /*64a80*/  LDL.LU.64 R12, [R1+0x80b0] ;  /* 0x0080b000010c7983 */ /* 0x000f240000300a00 */
[----:B------:R-:W-:Y:S02]  /*64a90*/  STL [R1+0x7f60], R0 ;  /* 0x007f600001007387 */ /* 0x000fe40000100800 */
[----:B------:R0:W-:Y:S01]  /*64aa0*/  STL [R1+0x7f5c], R3 ;  /* 0x007f5c0301007387 */ /* 0x0001e20000100800 */
[C---:B---3--:R-:W-:Y:S08]  /*64ab0*/  HMMA.16816.F32.BF16 R8, R20.reuse, R8, R24 ;  /* 0x000000081408723c */ /* 0x048ff00000041818 */
[----:B----4-:R-:W-:Y:S01]  /*64ac0*/  HMMA.16816.F32.BF16 R4, R20, R12, R4 ;  /* 0x0000000c1404723c */ /* 0x010fe20000041804 */
[----:B0-----:R-:W-:-:S02]  /*64ad0*/  IMAD.MOV.U32 R3, RZ, RZ, R12 ;  /* 0x000000ffff037224 */ /* 0x001fc400078e000c */
[----:B------:R-:W-:Y:S11]  /*64ae0*/  IMAD.MOV.U32 R2, RZ, RZ, R13 ;  /* 0x000000ffff027224 */ /* 0x000ff600078e000d */
[----:B------:R-:W-:Y:S01]  /*64af0*/  @!UPT UIADD3 URZ, URZ, URZ, URZ ;  /* 0x0000003f3f3ff290 */ /* 0x000fe2000fffe03f */
[----:B------:R-:W-:Y:S01]  /*64b00*/  STL.64 [R1+0x1040], R8 ;  /* 0x0010400801007387 */ /* 0x000fe20000100a00 */
[----:B------:R-:W-:Y:S07]  /*64b10*/  STL.64 [R1+0x1048], R10 ;  /* 0x0010480a01007387 */ /* 0x000fee0000100a00 */
[----:B------:R-:W-:Y:S02]  /*64b20*/  STL.64 [R1+0x1030], R4 ;  /* 0x0010300401007387 */ /* 0x000fe40000100a00 */
[----:B------:R-:W-:Y:S01]  /*64b30*/  STL.64 [R1+0x1038], R6 ;  /* 0x0010380601007387 */ /* 0x000fe20000100a00 */
[----:B------:R-:W2:Y:S01]  /*64b40*/  LDL.LU.64 R12, [R1+0x1000] ;  /* 0x00100000010c7983 */ /* 0x000ea20000300a00 */
[----:B------:R-:W3:Y:S03]  /*64b50*/  LDL.LU.64 R14, [R1+0x1008] ;  /* 0x00100800010e7983 */ /* 0x000ee60000300a00 */
[----:B---3--:R-:W-:Y:S01]  /*64b60*/  STL.64 [R1+0x8090], R14 ;  /* 0x0080900e01007387 */ /* 0x008fe20000100a00 */
[----:B--2---:R0:W-:Y:S03]  /*64b70*/  STL.64 [R1+0x8088], R12 ;  /* 0x0080880c01007387 */ /* 0x0041e60000100a00 */
[----:B0-----:R-:W2:Y:S01]  /*64b80*/  LDL.LU.64 R12, [R1+0x1010] ;  /* 0x00101000010c7983 */ /* 0x001ea20000300a00 */
[----:B------:R-:W3:Y:S03]  /*64b90*/  LDL.LU.64 R14, [R1+0x1018] ;  /* 0x00101800010e7983 */ /* 0x000ee60000300a00 */
        /* <DEDUP_REMOVED lines=8> */
[----:B------:R-:W3:Y:S02]  /*64c20*/  LDL.LU.64 R4, [R1+0xfd0] ;  /* 0x000fd00001047983 */ /* 0x000ee40000300a00 */
[----:B------:R-:W3:Y:S01]  /*64c30*/  LDL.LU.64 R6, [R1+0xfd8] ;  /* 0x000fd80001067983 */ /* 0x000ee20000300a00 */
[----:B------:R-:W-:Y:S01]  /*64c40*/  STL [R1+0x7f68], R2 ;  /* 0x007f680201007387 */ /* 0x000fe20000100800 */
[----:B------:R-:W-:Y:S02]  /*64c50*/  STL [R1+0x7f64], R3 ;  /* 0x007f640301007387 */ /* 0x000fe40000100800 */
[----:B------:R-:W-:Y:S01]  /*64c60*/  IMAD.MOV.U32 R0, RZ, RZ, R17 ;  /* 0x000000ffff007224 */ /* 0x000fe200078e0011 */
[C---:B--2---:R-:W-:Y:S11]  /*64c70*/  HMMA.16816.F32.BF16 R12, R20.reuse, R16, R12 ;  /* 0x00000010140c723c */ /* 0x044ff6000004180c */
[----:B------:R-:W-:Y:S11]  /*64c80*/  @!UPT UIADD3 URZ, URZ, URZ, URZ ;  /* 0x0000003f3f3ff290 */ /* 0x000ff6000fffe03f */
[----:B------:R-:W-:Y:S01]  /*64c90*/  @!UPT UIADD3 URZ, URZ, URZ, URZ ;  /* 0x0000003f3f3ff290 */ /* 0x000fe2000fffe03f */
        /* <DEDUP_REMOVED lines=10> */
[----:B------:R-:W-:Y:S01]  /*64d40*/  STL.64 [R1+0x1010], R12 ;  /* 0x0010100c01007387 */ /* 0x000fe20000100a00 */
[----:B------:R0:W-:Y:S03]  /*64d50*/  STL.64 [R1+0x1018], R14 ;  /* 0x0010180e01007387 */ /* 0x0001e60000100a00 */
[----:B0-----:R-:W2:Y:S01]  /*64d60*/  LDL.LU.64 R14, [R1+0x8090] ;  /* 0x00809000010e7983 */ /* 0x001ea20000300a00 */
[----:B------:R-:W2:Y:S02]  /*64d70*/  LDL.LU.64 R12, [R1+0x8088] ;  /* 0x00808800010c7983 */ /* 0x000ea40000300a00 */
[----:B------:R-:W2:Y:S02]  /*64d80*/  LDL.LU.64 R16, [R1+0x8080] ;  /* 0x0080800001107983 */ /* 0x000ea40000300a00 */
[C---:B--2---:R-:W-:Y:S01]  /*64d90*/  HMMA.16816.F32.BF16 R12, R20.reuse, R16, R12 ;  /* 0x00000010140c723c */ /* 0x044fe2000004180c */
[----:B------:R-:W-:Y:S11]  /*64da0*/  IMAD.MOV.U32 R0, RZ, RZ, R17 ;  /* 0x000000ffff007224 */ /* 0x000ff600078e0011 */
[----:B------:R-:W-:Y:S11]  /*64db0*/  @!UPT UIADD3 URZ, URZ, URZ, URZ ;  /* 0x0000003f3f3ff290 */ /* 0x000ff6000fffe03f */
[----:B------:R-:W-:Y:S01]  /*64dc0*/  STL.64 [R1+0x1000], R12 ;  /* 0x0010000c01007387 */ /* 0x000fe20000100a00 */
[----:B------:R0:W-:Y:S03]  /*64dd0*/  STL.64 [R1+0x1008], R14 ;  /* 0x0010080e01007387 */ /* 0x0001e60000100a00 */
[----:B0-----:R-:W2:Y:S01]  /*64de0*/  LDL.LU.64 R14, [R1+0x8078] ;  /* 0x00807800010e7983 */ /* 0x001ea20000300a00 */
[----:B------:R-:W4:Y:S02]  /*64df0*/  LDL.LU.64 R12, [R1+0x8070] ;  /* 0x00807000010c7983 */ /* 0x000f240000300a00 */
[----:B------:R-:W2:Y:S02]  /*64e00*/  LDL.LU.64 R18, [R1+0x8068] ;  /* 0x0080680001127983 */ /* 0x000ea40000300a00 */
[----:B------:R-:W3:Y:S02]  /*64e10*/  LDL.LU.64 R16, [R1+0x8060] ;  /* 0x0080600001107983 */ /* 0x000ee40000300a00 */
[C---:B---3--:R-:W-:Y:S08]  /*64e20*/  HMMA.16816.F32.BF16 R24, R20.reuse, R16, R24 ;  /* 0x000000101418723c */ /* 0x048ff00000041818 */
[----:B----4-:R-:W-:Y:S11]  /*64e30*/  HMMA.16816.F32.BF16 R8, R20, R12, R8 ;  /* 0x0000000c1408723c */ /* 0x010ff60000041808 */
[----:B------:R-:W-:Y:S04]  /*64e40*/  @!UPT UIADD3 URZ, URZ, URZ, URZ ;  /* 0x0000003f3f3ff290 */ /* 0x000fe8000fffe03f */
[----:B------:R0:W-:Y:S01]  /*64e50*/  STL.64 [R1+0xff0], R24 ;  /* 0x000ff01801007387 */ /* 0x0001e20000100a00 */
[----:B------:R1:W-:Y:S03]  /*64e60*/  STL.64 [R1+0xff8], R26 ;  /* 0x000ff81a01007387 */ /* 0x0003e60000100a00 */
[----:B0-----:R-:W3:Y:S01]  /*64e70*/  LDL.LU.64 R24, [R1+0x570] ;  /* 0x0005700001187983 */ /* 0x001ee20000300a00 */
[----:B-1----:R-:W3:Y:S02]  /*64e80*/  LDL.LU.64 R26, [R1+0x578] ;  /* 0x00057800011a7983 */ /* 0x002ee40000300a00 */
[----:B--2---:R-:W-:Y:S02]  /*64e90*/  STL.64 [R1+0x7e90], R18 ;  /* 0x007e901201007387 */ /* 0x004fe40000100a00 */
[----:B------:R-:W-:Y:S01]  /*64ea0*/  STL.64 [R1+0x7e88], R16 ;  /* 0x007e881001007387 */ /* 0x000fe20000100a00 */
[----:B------:R-:W-:Y:S01]  /*64eb0*/  STL.64 [R1+0xfe0], R8 ;  /* 0x000fe00801007387 */ /* 0x000fe20000100a00 */
[----:B------:R0:W-:Y:S03]  /*64ec0*/  STL.64 [R1+0xfe8], R10 ;  /* 0x000fe80a01007387 */ /* 0x0001e60000100a00 */
[----:B0-----:R-:W2:Y:S01]  /*64ed0*/  LDL.LU.64 R10, [R1+0x8058] ;  /* 0x00805800010a7983 */ /* 0x001ea20000300a00 */
[----:B------:R-:W4:Y:S02]  /*64ee0*/  LDL.LU.64 R8, [R1+0x8050] ;  /* 0x0080500001087983 */ /* 0x000f240000300a00 */
[----:B------:R-:W-:-:S02]  /*64ef0*/  IMAD.MOV.U32 R16, RZ, RZ, R15 ;  /* 0x000000ffff107224 */ /* 0x000fc400078e000f */
[----:B------:R-:W-:Y:S01]  /*64f00*/  IMAD.MOV.U32 R17, RZ, RZ, R14 ;  /* 0x000000ffff117224 */ /* 0x000fe200078e000e */
[C---:B----4-:R-:W-:Y:S11]  /*64f10*/  HMMA.16816.F32.BF16 R4, R20.reuse, R8, R4 ;  /* 0x000000081404723c */ /* 0x050ff60000041804 */
[----:B------:R-:W-:Y:S11]  /*64f20*/  @!UPT UIADD3 URZ, URZ, URZ, URZ ;  /* 0x0000003f3f3ff290 */ /* 0x000ff6000fffe03f */
[----:B------:R-:W-:Y:S01]  /*64f30*/  @!UPT UIADD3 URZ, URZ, URZ, URZ ;  /* 0x0000003f3f3ff290 */ /* 0x000fe2000fffe03f */
[----:B------:R0:W-:Y:S01]  /*64f40*/  STL.64 [R1+0xfd0], R4 ;  /* 0x000fd00401007387 */ /* 0x0001e20000100a00 */
[----:B------:R-:W-:Y:S02]  /*64f50*/  IMAD.MOV.U32 R14, RZ, RZ, R6 ;  /* 0x000000ffff0e7224 */ /* 0x000fe400078e0006 */
[----:B------:R-:W-:Y:S02]  /*64f60*/  IMAD.MOV.U32 R15, RZ, RZ, R7 ;  /* 0x000000ffff0f7224 */ /* 0x000fe400078e0007 */
[----:B------:R-:W4:Y:S04]  /*64f70*/  LDL.LU.64 R6, [R1+0x8048] ;  /* 0x0080480001067983 */ /* 0x000f280000300a00 */
[----:B0-----:R-:W3:Y:S01]  /*64f80*/  LDL.LU.64 R4, [R1+0x8040] ;  /* 0x0080400001047983 */ /* 0x001ee20000300a00 */
[----:B--2---:R-:W-:Y:S02]  /*64f90*/  STL.64 [R1+0x8018], R10 ;  /* 0x0080180a01007387 */ /* 0x004fe40000100a00 */
[----:B------:R0:W-:Y:S02]  /*64fa0*/  STL.64 [R1+0x8010], R8 ;  /* 0x0080100801007387 */ /* 0x0001e40000100a00 */
[----:B0-----:R-:W2:Y:S01]  /*64fb0*/  LDL.LU.64 R8, [R1+0x530] ;  /* 0x0005300001087983 */ /* 0x001ea20000300a00 */
[----:B------:R-:W2:Y:S02]  /*64fc0*/  LDL.LU.64 R10, [R1+0x538] ;  /* 0x00053800010a7983 */ /* 0x000ea40000300a00 */
[----:B------:R-:W-:Y:S02]  /*64fd0*/  STL [R1+0x702c], R15 ;  /* 0x00702c0f01007387 */ /* 0x000fe40000100800 */
[----:B------:R-:W-:Y:S01]  /*64fe0*/  STL [R1+0x7028], R14 ;  /* 0x0070280e01007387 */ /* 0x000fe20000100800 */
[----:B------:R0:W-:Y:S04]  /*64ff0*/  STL.64 [R1+0x7f70], R12 ;  /* 0x007f700c01007387 */ /* 0x0001e80000100a00 */
[----:B0-----:R-:W2:Y:S04]  /*65000*/  LDL R12, [R1+0x1a0] ;  /* 0x0001a000010c7983 */ /* 0x001ea80000100800 */
[----:B------:R-:W2:Y:S01]  /*65010*/  LDL R13, [R1+0x1a4] ;  /* 0x0001a400010d7983 */ /* 0x000ea20000100800 */
[----:B---3--:R-:W-:Y:S03]  /*65020*/  HMMA.16816.F32.BF16 R20, R20, R4, R24 ;  /* 0x000000041414723c */ /* 0x008fe60000041818 */
[----:B------:R-:W3:Y:S01]  /*65030*/  LDL.LU.64 R26, [R1+0x8038] ;  /* 0x00803800011a7983 */ /* 0x000ee20000300a00 */
[----:B------:R-:W2:Y:S11]  /*65040*/  LDL.LU.64 R24, [R1+0x8030] ;  /* 0x0080300001187983 */ /* 0x000eb60000300a00 */
[----:B------:R-:W-:Y:S08]  /*65050*/  @!UPT UIADD3 URZ, URZ, URZ, URZ ;  /* 0x0000003f3f3ff290 */ /* 0x000ff0000fffe03f */
[----:B------:R3:W-:Y:S01]  /*65060*/  STL.64 [R1+0x570], R20 ;  /* 0x0005701401007387 */ /* 0x0007e20000100a00 */
[----:B------:R-:W-:Y:S02]  /*65070*/  STL.64 [R1+0x578], R22 ;  /* 0x0005781601007387 */ /* 0x000fe40000100a00 */
[----:B---3--:R-:W-:Y:S02]  /*65080*/  IMAD.MOV.U32 R21, RZ, RZ, R26 ;  /* 0x000000ffff157224 */ /* 0x008fe400078e001a */
[----:B--2---:R-:W-:Y:S02]  /*65090*/  IMAD.MOV.U32 R20, RZ, RZ, R25 ;  /* 0x000000ffff147224 */ /* 0x004fe400078e0019 */
[----:B------:R-:W2:Y:S01]  /*650a0*/  LDL.LU R25, [R1+0x8028] ;  /* 0x0080280001197983 */ /* 0x000ea20000300800 */
[----:B------:R-:W2:Y:S02]  /*650b0*/  LDL.LU R26, [R1+0x8024] ;  /* 0x00802400011a7983 */ /* 0x000ea40000300800 */
[----:B------:R4:W-:Y:S02]  /*650c0*/  STL.64 [R1+0x7fd0], R20 ;  /* 0x007fd01401007387 */ /* 0x0009e40000100a00 */
[----:B----4-:R-:W-:-:S02]  /*650d0*/  IMAD.MOV.U32 R20, RZ, RZ, R7 ;  /* 0x000000ffff147224 */ /* 0x010fc400078e0007 */
[----:B------:R-:W-:-:S05]  /*650e0*/  IMAD.MOV.U32 R21, RZ, RZ, R6 ;  /* 0x000000ffff157224 */ /* 0x000fca00078e0006 */
[----:B------:R0:W-:Y:S02]  /*650f0*/  STL.64 [R1+0x7fe0], R20 ;  /* 0x007fe01401007387 */ /* 0x0001e40000100a00 */
[----:B0-----:R-:W-:Y:S02]  /*65100*/  IMAD.MOV.U32 R20, RZ, RZ, R27 ;  /* 0x000000ffff147224 */ /* 0x001fe400078e001b */
[----:B------:R-:W2:Y:S01]  /*65110*/  LDL.LU R27, [R1+0x8020] ;  /* 0x00802000011b7983 */ /* 0x000ea20000300800 */
[----:B------:R-:W3:Y:S01]  /*65120*/  LDL R21, [R1+0x184] ;  /* 0x0001840001157983 */ /* 0x000ee20000100800 */
[C---:B--2---:R-:W-:Y:S02]  /*65130*/  HMMA.16816.F32.BF16 R16, R24.reuse, R16, R8 ;  /* 0x000000101810723c */ /* 0x044fe40000041808 */
[----:B---3--:R0:W-:Y:S04]  /*65140*/  STL.64 [R1+0x7ff8], R20 ;  /* 0x007ff81401007387 */ /* 0x0081e80000100a00 */
[----:B0-----:R-:W2:Y:S04]  /*65150*/  LDL R20, [R1+0x190] ;  /* 0x0001900001147983 */ /* 0x001ea80000100800 */
[----:B------:R-:W2:Y:S01]  /*65160*/  LDL R21, [R1+0x194] ;  /* 0x0001940001157983 */ /* 0x000ea20000100800 */
[----:B------:R0:W-:Y:S03]  /*65170*/  STL.64 [R1+0x7fb0], R4 ;  /* 0x007fb00401007387 */ /* 0x0001e60000100a00 */
[----:B0-----:R-:W3:Y:S01]  /*65180*/  LDL.LU.64 R4, [R1+0x520] ;  /* 0x0005200001047983 */ /* 0x001ee20000300a00 */
[----:B------:R-:W3:Y:S02]  /*65190*/  LDL.LU.64 R6, [R1+0x528] ;  /* 0x0005280001067983 */ /* 0x000ee40000300a00 */
[----:B------:R-:W4:Y:S02]  /*651a0*/  LDL.LU.64 R10, [R1+0x8018] ;  /* 0x00801800010a7983 */ /* 0x000f240000300a00 */
[----:B------:R-:W2:Y:S04]  /*651b0*/  LDL.LU.64 R8, [R1+0x8010] ;  /* 0x0080100001087983 */ /* 0x000ea80000300a00 */
[----:B------:R0:W-:Y:S01]  /*651c0*/  STL.64 [R1+0x530], R16 ;  /* 0x0005301001007387 */ /* 0x0001e20000100a00 */
[----:B------:R-:W-:Y:S03]  /*651d0*/  STL.64 [R1+0x538], R18 ;  /* 0x0005381201007387 */ /* 0x000fe60000100a00 */
[----:B0-----:R-:W2:Y:S01]  /*651e0*/  LDL.64 R16, [R1+0xf0] ;  /* 0x0000f00001107983 */ /* 0x001ea20000100a00 */
[----:B---3--:R-:W-:Y:S03]  /*651f0*/  HMMA.16816.F32.BF16 R4, R24, R12, R4 ;  /* 0x0000000c1804723c */ /* 0x008fe60000041804 */
[----:B--2---:R4:W-:Y:S02]  /*65200*/  STL.64 [R1+0x7f78], R16 ;  /* 0x007f781001007387 */ /* 0x0049e40000100a00 */
[----:B----4-:R-:W-:-:S02]  /*65210*/  IMAD.MOV.U32 R16, RZ, RZ, R11 ;  /* 0x000000ffff107224 */ /* 0x010fc400078e000b */
[----:B------:R-:W-:-:S05]  /*65220*/  IMAD.MOV.U32 R17, RZ, RZ, R10 ;  /* 0x000000ffff117224 */ /* 0x000fca00078e000a */
[----:B------:R0:W-:Y:S11]  /*65230*/  STL.64 [R1+0x7fd8], R16 ;  /* 0x007fd81001007387 */ /* 0x0001f60000100a00 */
[----:B------:R-:W-:Y:S01]  /*65240*/  STL.64 [R1+0x520], R4 ;  /* 0x0005200401007387 */ /* 0x000fe20000100a00 */
[----:B0-----:R-:W2:Y:S01]  /*65250*/  LDL.LU.64 R16, [R1+0x4f0] ;  /* 0x0004f00001107983 */ /* 0x001ea20000300a00 */
[----:B------:R-:W3:Y:S03]  /*65260*/  LDL.LU.64 R18, [R1+0x4f8] ;  /* 0x0004f80001127983 */ /* 0x000ee60000300a00 */
        /* <DEDUP_REMOVED lines=12> */
[----:B------:R-:W4:Y:S04]  /*65330*/  LDL R12, [R1+0x100] ;  /* 0x00010000010c7983 */ /* 0x000f280000100800 */
[----:B------:R-:W4:Y:S04]  /*65340*/  LDL R13, [R1+0x104] ;  /* 0x00010400010d7983 */ /* 0x000f280000100800 */
[----:B----4-:R0:W-:Y:S04]  /*65350*/  STL.64 [R1+0x7f80], R12 ;  /* 0x007f800c01007387 */ /* 0x0101e80000100a00 */
[----:B0-----:R-:W4:Y:S04]  /*65360*/  LDL R12, [R1+0x110] ;  /* 0x00011000010c7983 */ /* 0x001f280000100800 */
[----:B------:R-:W4:Y:S01]  /*65370*/  LDL R13, [R1+0x114] ;  /* 0x00011400010d7983 */ /* 0x000f220000100800 */
[C---:B--2---:R-:W-:Y:S03]  /*65380*/  HMMA.16816.F32.BF16 R20, R24.reuse, R20, R16 ;  /* 0x000000141814723c */ /* 0x044fe60000041810 */
[----:B----4-:R0:W-:Y:S04]  /*65390*/  STL.64 [R1+0x7f98], R12 ;  /* 0x007f980c01007387 */ /* 0x0101e80000100a00 */
[----:B0-----:R-:W2:Y:S01]  /*653a0*/  LDL.LU.64 R12, [R1+0x4e0] ;  /* 0x0004e000010c7983 */ /* 0x001ea20000300a00 */
[----:B------:R-:W2:Y:S02]  /*653b0*/  LDL.LU.64 R14, [R1+0x4e8] ;  /* 0x0004e800010e7983 */ /* 0x000ea40000300a00 */
[----:B------:R-:W-:Y:S02]  /*653c0*/  STL [R1+0x700c], R11 ;  /* 0x00700c0b01007387 */ /* 0x000fe40000100800 */
[----:B------:R-:W-:Y:S01]  /*653d0*/  STL [R1+0x7008], R10 ;  /* 0x0070080a01007387 */ /* 0x000fe20000100800 */
[----:B------:R-:W4:Y:S01]  /*653e0*/  LDL.LU.64 R18, [R1+0x8008] ;  /* 0x0080080001127983 */ /* 0x000f220000300a00 */
[----:B------:R-:W4:Y:S09]  /*653f0*/  LDL.LU.64 R16, [R1+0x8000] ;  /* 0x0080000001107983 */ /* 0x000f320000300a00 */
[----:B------:R0:W-:Y:S02]  /*65400*/  STL.64 [R1+0x510], R20 ;  /* 0x0005101401007387 */ /* 0x0001e40000100a00 */
[----:B------:R4:W-:Y:S01]  /*65410*/  STL.64 [R1+0x518], R22 ;  /* 0x0005181601007387 */ /* 0x0009e20000100a00 */
[----:B0-----:R-:W4:Y:S02]  /*65420*/  LDL.LU.64 R20, [R1+0x7ff8] ;  /* 0x007ff80001147983 */ /* 0x001f240000300a00 */
[----:B----4-:R-:W-:Y:S02]  /*65430*/  HMMA.16816.F32.BF16 R20, R24, R20, R16 ;  /* 0x000000141814723c */ /* 0x010fe40000041810 */
[----:B------:R-:W4:Y:S01]  /*65440*/  LDL.LU.64 R18, [R1+0x7ff0] ;  /* 0x007ff00001127983 */ /* 0x000f220000300a00 */
[----:B------:R-:W4:Y:S11]  /*65450*/  LDL.LU.64 R16, [R1+0x7fe8] ;  /* 0x007fe80001107983 */ /* 0x000f360000300a00 */
[----:B------:R-:W-:Y:S09]  /*65460*/  @!UPT UIADD3 URZ, URZ, URZ, URZ ;  /* 0x0000003f3f3ff290 */ /* 0x000ff2000fffe03f */
[----:B------:R0:W-:Y:S04]  /*65470*/  STL.64 [R1+0x500], R20 ;  /* 0x0005001401007387 */ /* 0x0001e80000100a00 */
[----:B0-----:R-:W4:Y:S01]  /*65480*/  LDL.LU.64 R20, [R1+0x7fe0] ;  /* 0x007fe00001147983 */ /* 0x001f220000300a00 */
[----:B------:R-:W-:Y:S02]  /*65490*/  IMAD.MOV.U32 R10, RZ, RZ, R23 ;  /* 0x000000ffff0a7224 */ /* 0x000fe400078e0017 */
[----:B------:R-:W-:-:S03]  /*654a0*/  IMAD.MOV.U32 R11, RZ, RZ, R22 ;  /* 0x000000ffff0b7224 */ /* 0x000fc600078e0016 */
[----:B------:R0:W-:Y:S04]  /*654b0*/  STL [R1+0x74bc], R10 ;  /* 0x0074bc0a01007387 */ /* 0x0001e80000100800 */
[----:B0-----:R-:W2:Y:S01]  /*654c0*/  LDL R10, [R1+0x2ac8] ;  /* 0x002ac800010a7983 */ /* 0x001ea20000100800 */
[----:B------:R-:W-:Y:S01]  /*654d0*/  STL [R1+0x74b8], R11 ;  /* 0x0074b80b01007387 */ /* 0x000fe20000100800 */
[C---:B----4-:R-:W-:Y:S02]  /*654e0*/  HMMA.16816.F32.BF16 R20, R24.reuse, R20, R16 ;  /* 0x000000141814723c */ /* 0x050fe40000041810 */
[----:B------:R-:W2:Y:S11]  /*654f0*/  LDL.LU.64 R16, [R1+0x7fd8] ;  /* 0x007fd80001107983 */ /* 0x000eb60000300a00 */
[----:B------:R-:W-:Y:S10]  /*65500*/  @!UPT UIADD3 URZ, URZ, URZ, URZ ;  /* 0x0000003f3f3ff290 */ /* 0x000ff4000fffe03f */
[----:B------:R0:W-:Y:S01]  /*65510*/  STL.64 [R1+0x4f0], R20 ;  /* 0x0004f01401007387 */ /* 0x0001e20000100a00 */
[----:B------:R-:W-:Y:S03]  /*65520*/  STL.64 [R1+0x4f8], R22 ;  /* 0x0004f81601007387 */ /* 0x000fe60000100a00 */
[----:B0-----:R-:W3:Y:S01]  /*65530*/  LDL.LU.64 R20, [R1+0x7fd0] ;  /* 0x007fd00001147983 */ /* 0x001ee20000300a00 */
[C---:B--2---:R-:W-:Y:S08]  /*65540*/  HMMA.16816.F32.BF16 R16, R24.reuse, R16, R12 ;  /* 0x000000101810723c */ /* 0x044ff0000004180c */
[C---:B---3--:R-:W-:Y:S01]  /*65550*/  HMMA.16816.F32.BF16 R12, R24.reuse, R20, R4 ;  /* 0x00000014180c723c */ /* 0x048fe20000041804 */
[----:B------:R-:W2:Y:S11]  /*65560*/  LDL.LU.64 R4, [R1+0x9e0] ;  /* 0x0009e00001047983 */ /* 0x000eb60000300a00 */
[----:B------:R-:W-:Y:S03]  /*65570*/  @!UPT UIADD3 URZ, URZ, URZ, URZ ;  /* 0x0000003f3f3ff290 */ /* 0x000fe6000fffe03f */
[----:B------:R-:W-:Y:S02]  /*65580*/  STL.64 [R1+0x4e0], R16 ;  /* 0x0004e01001007387 */ /* 0x000fe40000100a00 */
[----:B------:R-:W-:Y:S02]  /*65590*/  STL.64 [R1+0x4e8], R18 ;  /* 0x0004e81201007387 */ /* 0x000fe40000100a00 */
[----:B------:R-:W3:Y:S01]  /*655a0*/  LDL.LU.64 R6, [R1+0x9e8] ;  /* 0x0009e80001067983 */ /* 0x000ee20000300a00 */
[----:B------:R-:W0:Y:S04]  /*655b0*/  LDSM.16.MT88.4 R20, [R10+0x10000] ;  /* 0x010000000a14783b */ /* 0x000e280000004200 */
[----:B------:R-:W-:Y:S01]  /*655c0*/  STL.64 [R1+0x4d0], R12 ;  /* 0x0004d00c01007387 */ /* 0x000fe20000100a00 */
[----:B------:R-:W-:Y:S03]  /*655d0*/  STL.64 [R1+0x4d8], R14 ;  /* 0x0004d80e01007387 */ /* 0x000fe60000100a00 */
[----:B---3--:R-:W-:Y:S01]  /*655e0*/  STL.64 [R1+0x7fc0], R6 ;  /* 0x007fc00601007387 */ /* 0x008fe20000100a00 */
[----:B--2---:R1:W-:Y:S03]  /*655f0*/  STL.64 [R1+0x7fb8], R4 ;  /* 0x007fb80401007387 */ /* 0x0043e60000100a00 */
[----:B-1----:R-:W2:Y:S04]  /*65600*/  LDL R4, [R1+0x140] ;  /* 0x0001400001047983 */ /* 0x002ea80000100800 */
[----:B------:R-:W2:Y:S01]  /*65610*/  LDL R5, [R1+0x144] ;  /* 0x0001440001057983 */ /* 0x000ea20000100800 */
[----:B------:R-:W3:Y:S02]  /*65620*/  LDL.LU.64 R12, [R1+0x9d0] ;  /* 0x0009d000010c7983 */ /* 0x000ee40000300a00 */
[----:B------:R-:W4:Y:S02]  /*65630*/  LDL.LU.64 R14, [R1+0x9d8] ;  /* 0x0009d800010e7983 */ /* 0x000f240000300a00 */
[----:B----4-:R-:W-:Y:S01]  /*65640*/  STL.64 [R1+0x7fa8], R14 ;  /* 0x007fa80e01007387 */ /* 0x010fe20000100a00 */
[----:B---3--:R1:W-:Y:S03]  /*65650*/  STL.64 [R1+0x7fa0], R12 ;  /* 0x007fa00c01007387 */ /* 0x0083e60000100a00 */
[----:B-1----:R-:W3:Y:S04]  /*65660*/  LDL.64 R12, [R1+0x130] ;  /* 0x00013000010c7983 */ /* 0x002ee80000100a00 */
[----:B---3--:R1:W-:Y:S04]  /*65670*/  STL.64 [R1+0x7fc8], R12 ;  /* 0x007fc80c01007387 */ /* 0x0083e80000100a00 */
[----:B-1----:R-:W2:Y:S01]  /*65680*/  LDL.LU.64 R12, [R1+0x9f0] ;  /* 0x0009f000010c7983 */ /* 0x002ea20000300a00 */
[----:B------:R-:W2:Y:S02]  /*65690*/  LDL.LU.64 R14, [R1+0x9f8] ;  /* 0x0009f800010e7983 */ /* 0x000ea40000300a00 */
[----:B------:R-:W3:Y:S02]  /*656a0*/  LDL.LU.64 R16, [R1+0x9b0] ;  /* 0x0009b00001107983 */ /* 0x000ee40000300a00 */
[----:B------:R-:W4:Y:S01]  /*656b0*/  LDL.LU.64 R18, [R1+0x9b8] ;  /* 0x0009b80001127983 */ /* 0x000f220000300a00 */
[C---:B--2---:R-:W-:Y:S01]  /*656c0*/  HMMA.16816.F32.BF16 R4, R24.reuse, R4, R12 ;  /* 0x000000041804723c */ /* 0x044fe2000004180c */
[----:B----4-:R-:W-:Y:S01]  /*656d0*/  STL.64 [R1+0x7f90], R18 ;  /* 0x007f901201007387 */ /* 0x010fe20000100a00 */
[----:B---3--:R1:W-:Y:S03]  /*656e0*/  STL.64 [R1+0x7f88], R16 ;  /* 0x007f881001007387 */ /* 0x0083e60000100a00 */
[----:B-1----:R-:W2:Y:S01]  /*656f0*/  LDL.LU.64 R16, [R1+0x9c0] ;  /* 0x0009c00001107983 */ /* 0x002ea20000300a00 */
[----:B------:R-:W2:Y:S02]  /*65700*/  LDL.LU.64 R18, [R1+0x9c8] ;  /* 0x0009c80001127983 */ /* 0x000ea40000300a00 */
[----:B------:R-:W-:Y:S02]  /*65710*/  STL [R1+0x7e70], R10 ;  /* 0x007e700a01007387 */ /* 0x000fe40000100800 */
[----:B------:R1:W-:Y:S02]  /*65720*/  STL.64 [R1+0x7e68], R8 ;  /* 0x007e680801007387 */ /* 0x0003e40000100a00 */
[----:B-1----:R-:W3:Y:S01]  /*65730*/  LDL.LU.64 R8, [R1+0x9a0] ;  /* 0x0009a00001087983 */ /* 0x002ee20000300a00 */
[----:B------:R-:W3:Y:S02]  /*65740*/  LDL.LU.64 R10, [R1+0x9a8] ;  /* 0x0009a800010a7983 */ /* 0x000ee40000300a00 */
[----:B0-----:R-:W-:Y:S02]  /*65750*/  STL.64 [R1+0x7e50], R22 ;  /* 0x007e501601007387 */ /* 0x001fe40000100a00 */
[----:B------:R0:W-:Y:S02]  /*65760*/  STL.64 [R1+0x7e48], R20 ;  /* 0x007e481401007387 */ /* 0x0001e40000100a00 */
[----:B0-----:R-:W4:Y:S01]  /*65770*/  LDL.64 R20, [R1+0xe0] ;  /* 0x0000e00001147983 */ /* 0x001f220000100a00 */
[----:B------:R-:W2:Y:S03]  /*65780*/  LDL.LU.64 R12, [R1+0x7fc8] ;  /* 0x007fc800010c7983 */ /* 0x000ea60000300a00 */
[----:B------:R-:W-:Y:S02]  /*65790*/  STL.64 [R1+0x9f0], R4 ;  /* 0x0009f00401007387 */ /* 0x000fe40000100a00 */
[----:B------:R0:W-:Y:S02]  /*657a0*/  STL.64 [R1+0x9f8], R6 ;  /* 0x0009f80601007387 */ /* 0x0001e40000100a00 */
[----:B0-----:R-:W2:Y:S01]  /*657b0*/  LDL.LU.64 R6, [R1+0x7fc0] ;  /* 0x007fc00001067983 */ /* 0x001ea20000300a00 */
[----:B------:R-:W2:Y:S02]  /*657c0*/  LDL.LU.64 R4, [R1+0x7fb8] ;  /* 0x007fb80001047983 */ /* 0x000ea40000300a00 */
[C---:B--2---:R-:W-:Y:S11]  /*657d0*/  HMMA.16816.F32.BF16 R4, R24.reuse, R12, R4 ;  /* 0x0000000c1804723c */ /* 0x044ff60000041804 */
[----:B------:R-:W-:Y:S11]  /*657e0*/  @!UPT UIADD3 URZ, URZ, URZ, URZ ;  /* 0x0000003f3f3ff290 */ /* 0x000ff6000fffe03f */
[----:B------:R-:W-:Y:S01]  /*657f0*/  @!UPT UIADD3 URZ, URZ, URZ, URZ ;  /* 0x0000003f3f3ff290 */ /* 0x000fe2000fffe03f */
[----:B------:R0:W-:Y:S01]  /*65800*/  STL.64 [R1+0x9e0], R4 ;  /* 0x0009e00401007387 */ /* 0x0001e20000100a00 */
[----:B------:R1:W-:Y:S03]  /*65810*/  STL.64 [R1+0x9e8], R6 ;  /* 0x0009e80601007387 */ /* 0x0003e60000100a00 */
[----:B0-----:R-:W2:Y:S01]  /*65820*/  LDL.LU.64 R4, [R1+0x7fb0] ;  /* 0x007fb00001047983 */ /* 0x001ea20000300a00 */
[----:B-1----:R-:W-:Y:S02]  /*65830*/  IMAD.MOV.U32 R7, RZ, RZ, R12 ;  /* 0x000000ffff077224 */ /* 0x002fe400078e000c */
[----:B------:R-:W-:Y:S02]  /*65840*/  IMAD.MOV.U32 R6, RZ, RZ, R13 ;  /* 0x000000ffff067224 */ /* 0x000fe400078e000d */
[----:B------:R-:W3:Y:S01]  /*65850*/  LDL.LU.64 R14, [R1+0x7fa8] ;  /* 0x007fa800010e7983 */ /* 0x000ee20000300a00 */
[----:B------:R-:W3:Y:S02]  /*65860*/  LDL.LU.64 R12, [R1+0x7fa0] ;  /* 0x007fa000010c7983 */ /* 0x000ee40000300a00 */
[----:B------:R-:W-:Y:S02]  /*65870*/  STL.64 [R1+0x7e60], R6 ;  /* 0x007e600601007387 */ /* 0x000fe40000100a00 */
[----:B--2---:R0:W-:Y:S04]  /*65880*/  STL.64 [R1+0x7e58], R4 ;  /* 0x007e580401007387 */ /* 0x0041e80000100a00 */
[----:B0-----:R-:W3:Y:S04]  /*65890*/  LDL R4, [R1+0x120] ;  /* 0x0001200001047983 */ /* 0x001ee80000100800 */
[----:B------:R-:W3:Y:S02]  /*658a0*/  LDL R5, [R1+0x124] ;  /* 0x0001240001057983 */ /* 0x000ee40000100800 */
[C---:B---3--:R-:W-:Y:S02]  /*658b0*/  HMMA.16816.F32.BF16 R4, R24.reuse, R4, R12 ;  /* 0x000000041804723c */ /* 0x048fe4000004180c */
[----:B------:R-:W2:Y:S11]  /*658c0*/  LDL.LU.64 R12, [R1+0x7f98] ;  /* 0x007f9800010c7983 */ /* 0x000eb60000300a00 */
[----:B------:R-:W-:Y:S10]  /*658d0*/  @!UPT UIADD3 URZ, URZ, URZ, URZ ;  /* 0x0000003f3f3ff290 */ /* 0x000ff4000fffe03f */
[----:B------:R0:W-:Y:S01]  /*658e0*/  STL.64 [R1+0x9d0], R4 ;  /* 0x0009d00401007387 */ /* 0x0001e20000100a00 */
[----:B------:R-:W-:Y:S03]  /*658f0*/  STL.64 [R1+0x9d8], R6 ;  /* 0x0009d80601007387 */ /* 0x000fe60000100a00 */
[----:B0-----:R-:W3:Y:S04]  /*65900*/  LDL R4, [R1+0xd0] ;  /* 0x0000d00001047983 */ /* 0x001ee80000100800 */
[----:B------:R-:W3:Y:S01]  /*65910*/  LDL R5, [R1+0xd4] ;  /* 0x0000d40001057983 */ /* 0x000ee20000100800 */
[C---:B--2---:R-:W-:Y:S03]  /*65920*/  HMMA.16816.F32.BF16 R12, R24.reuse, R12, R16 ;  /* 0x0000000c180c723c */ /* 0x044fe60000041810 */
[----:B------:R-:W2:Y:S01]  /*65930*/  LDL.LU.64 R18, [R1+0x7f90] ;  /* 0x007f900001127983 */ /* 0x000ea20000300a00 */
[----:B------:R-:W2:Y:S11]  /*65940*/  LDL.LU.64 R16, [R1+0x7f88] ;  /* 0x007f880001107983 */ /* 0x000eb60000300a00 */
[----:B------:R-:W-:Y:S08]  /*65950*/  @!UPT UIADD3 URZ, URZ, URZ, URZ ;  /* 0x0000003f3f3ff290 */ /* 0x000ff0000fffe03f */
[----:B------:R0:W-:Y:S01]  /*65960*/  STL.64 [R1+0x9c0], R12 ;  /* 0x0009c00c01007387 */ /* 0x0001e20000100a00 */
[----:B------:R2:W-:Y:S03]  /*65970*/  STL.64 [R1+0x9c8], R14 ;  /* 0x0009c80e01007387 */ /* 0x0005e60000100a00 */
[----:B0-----:R-:W2:Y:S02]  /*65980*/  LDL.LU.64 R12, [R1+0x7f80] ;  /* 0x007f8000010c7983 */ /* 0x001ea40000300a00 */
[C---:B--2---:R-:W-:Y:S02]  /*65990*/  HMMA.16816.F32.BF16 R12, R24.reuse, R12, R16 ;  /* 0x0000000c180c723c */ /* 0x044fe40000041810 */
[----:B------:R-:W2:Y:S11]  /*659a0*/  LDL.LU.64 R16, [R1+0x7f78] ;  /* 0x007f780001107983 */ /* 0x000eb60000300a00 */
[----:B------:R-:W-:Y:S10]  /*659b0*/  @!UPT UIADD3 URZ, URZ, URZ, URZ ;  /* 0x0000003f3f3ff290 */ /* 0x000ff4000fffe03f */
[----:B------:R0:W-:Y:S01]  /*659c0*/  STL.64 [R1+0x9b0], R12 ;  /* 0x0009b00c01007387 */ /* 0x0001e20000100a00 */
[----:B------:R1:W-:Y:S03]  /*659d0*/  STL.64 [R1+0x9b8], R14 ;  /* 0x0009b80e01007387 */ /* 0x0003e60000100a00 */
[----:B0-----:R-:W3:Y:S01]  /*659e0*/  LDL.LU.64 R12, [R1+0x7f70] ;  /* 0x007f7000010c7983 */ /* 0x001ee20000300a00 */
[----:B--2---:R-:W-:Y:S01]  /*659f0*/  HMMA.16816.F32.BF16 R8, R24, R16, R8 ;  /* 0x000000101808723c */ /* 0x004fe20000041808 */
[----:B-1----:R-:W-:Y:S02]  /*65a00*/  IMAD.MOV.U32 R15, RZ, RZ, R16 ;  /* 0x000000ffff0f7224 */ /* 0x002fe400078e0010 */
[----:B------:R-:W-:-:S04]  /*65a10*/  IMAD.MOV.U32 R14, RZ, RZ, R17 ;  /* 0x000000ffff0e7224 */ /* 0x000fc800078e0011 */
[----:B------:R-:W-:Y:S11]  /*65a20*/  IMAD.MOV.U32 R17, RZ, RZ, R0 ;  /* 0x000000ffff117224 */ /* 0x000ff600078e0000 */
[----:B------:R-:W-:Y:S05]  /*65a30*/  @!UPT UIADD3 URZ, URZ, URZ, URZ ;  /* 0x0000003f3f3ff290 */ /* 0x000fea000fffe03f */
[----:B------:R0:W-:Y:S01]  /*65a40*/  STL.64 [R1+0x9a0], R8 ;  /* 0x0009a00801007387 */ /* 0x0001e20000100a00 */
[----:B------:R-:W-:Y:S02]  /*65a50*/  STL.64 [R1+0x9a8], R10 ;  /* 0x0009a80a01007387 */ /* 0x000fe40000100a00 */
[----:B------:R-:W2:Y:S02]  /*65a60*/  LDL R16, [R1] ;  /* 0x0000000001107983 */ /* 0x000ea40000100800 */
[----:B------:R-:W3:Y:S02]  /*65a70*/  LDL.LU R0, [R1+0x7f6c] ;  /* 0x007f6c0001007983 */ /* 0x000ee40000300800 */
[----:B0-----:R-:W-:Y:S02]  /*65a80*/  IMAD.MOV.U32 R8, RZ, RZ, R29 ;  /* 0x000000ffff087224 */ /* 0x001fe400078e001d */
[----:B------:R-:W-:-:S05]  /*65a90*/  IMAD.MOV.U32 R9, RZ, RZ, R28 ;  /* 0x000000ffff097224 */ /* 0x000fca00078e001c */
[----:B------:R0:W-:Y:S04]  /*65aa0*/  STL.64 [R1+0x7f40], R8 ;  /* 0x007f400801007387 */ /* 0x0001e80000100a00 */
[----:B0-----:R-:W4:Y:S01]  /*65ab0*/  LDL.LU.64 R8, [R1+0x990] ;  /* 0x0009900001087983 */ /* 0x001f220000300a00 */
[----:B------:R-:W4:Y:S03]  /*65ac0*/  LDL.LU.64 R10, [R1+0x998] ;  /* 0x00099800010a7983 */ /* 0x000f260000300a00 */
[----:B--2---:R-:W-:Y:S01]  /*65ad0*/  STL.64 [R1+0x7ea8], R16 ;  /* 0x007ea81001007387 */ /* 0x004fe20000100a00 */
[----:B------:R-:W-:Y:S02]  /*65ae0*/  STL.64 [R1+0x7e80], R14 ;  /* 0x007e800e01007387 */ /* 0x000fe40000100a00 */
[----:B---3--:R0:W-:Y:S01]  /*65af0*/  STL.64 [R1+0x7e78], R12 ;  /* 0x007e780c01007387 */ /* 0x0081e20000100a00 */
[----:B----4-:R-:W-:Y:S11]  /*65b00*/  HMMA.16816.F32.BF16 R8, R24, R20, R8 ;  /* 0x000000141808723c */ /* 0x010ff60000041808 */
[----:B------:R-:W-:Y:S11]  /*65b10*/  @!UPT UIADD3 URZ, URZ, URZ, URZ ;  /* 0x0000003f3f3ff290 */ /* 0x000ff6000fffe03f */
[----:B------:R-:W-:Y:S01]  /*65b20*/  @!UPT UIADD3 URZ, URZ, URZ, URZ ;  /* 0x0000003f3f3ff290 */ /* 0x000fe2000fffe03f */
[----:B------:R-:W-:Y:S01]  /*65b30*/  STL.64 [R1+0x990], R8 ;  /* 0x0009900801007387 */ /* 0x000fe20000100a00 */
[----:B------:R-:W-:Y:S02]  /*65b40*/  STL.64 [R1+0x998], R10 ;  /* 0x0009980a01007387 */ /* 0x000fe40000100a00 */
[----:B0-----:R-:W2:Y:S02]  /*65b50*/  LDL.64 R12, [R1+0x90] ;  /* 0x00009000010c7983 */ /* 0x001ea40000100a00 */
[----:B------:R-:W-:Y:S02]  /*65b60*/  IMAD.MOV.U32 R16, RZ, RZ, R2 ;  /* 0x000000ffff107224 */ /* 0x000fe400078e0002 */
[----:B------:R-:W-:Y:S02]  /*65b70*/  IMAD.MOV.U32 R17, RZ, RZ, R3 ;  /* 0x000000ffff117224 */ /* 0x000fe400078e0003 */
[----:B------:R-:W-:Y:S01]  /*65b80*/  IMAD.MOV.U32 R29, RZ, RZ, R20 ;  /* 0x000000ffff1d7224 */ /* 0x000fe200078e0014 */
[----:B--2---:R-:W-:Y:S01]  /*65b90*/  STL.64 [R1+0x7f50], R12 ;  /* 0x007f500c01007387 */ /* 0x004fe20000100a00 */
[----:B------:R-:W2:Y:S02]  /*65ba0*/  LDL.LU R2, [R1+0x7f68] ;  /* 0x007f680001027983 */ /* 0x000ea40000300800 */
[----:B------:R-:W3:Y:S02]  /*65bb0*/  LDL.LU R3, [R1+0x7f64] ;  /* 0x007f640001037983 */ /* 0x000ee40000300800 */
[----:B------:R0:W-:Y:S02]  /*65bc0*/  STL.64 [R1+0x7ec0], R16 ;  /* 0x007ec01001007387 */ /* 0x0001e40000100a00 */
[----:B0-----:R-:W4:Y:S01]  /*65bd0*/  LDL.LU.64 R16, [R1+0x980] ;  /* 0x0009800001107983 */ /* 0x001f220000300a00 */
[----:B------:R-:W4:Y:S02]  /*65be0*/  LDL.LU.64 R18, [R1+0x988] ;  /* 0x0009880001127983 */ /* 0x000f240000300a00 */
[----:B------:R-:W2:Y:S02]  /*65bf0*/  LDL R20, [R1+0x20] ;  /* 0x0000200001147983 */ /* 0x000ea40000100800 */
[----:B------:R-:W-:-:S02]  /*65c00*/  IMAD.MOV.U32 R28, RZ, RZ, R21 ;  /* 0x000000ffff1c7224 */ /* 0x000fc400078e0015 */
[----:B------:R-:W-:Y:S02]  /*65c10*/  IMAD.MOV.U32 R21, RZ, RZ, R0 ;  /* 0x000000ffff157224 */ /* 0x000fe400078e0000 */
[----:B------:R-:W3:Y:S01]  /*65c20*/  LDL.LU R0, [R1+0x7f60] ;  /* 0x007f600001007983 */ /* 0x000ee20000300800 */
[----:B------:R-:W3:Y:S02]  /*65c30*/  LDL.LU.64 R12, [R1+0x970] ;  /* 0x00097000010c7983 */ /* 0x000ee40000300a00 */
[----:B------:R-:W3:Y:S02]  /*65c40*/  LDL.LU.64 R14, [R1+0x978] ;  /* 0x00097800010e7983 */ /* 0x000ee40000300a00 */
[----:B------:R-:W3:Y:S01]  /*65c50*/  LDL.LU.64 R8, [R1+0x960] ;  /* 0x0009600001087983 */ /* 0x000ee20000300a00 */
[----:B------:R-:W3:Y:S01]  /*65c60*/  LDL.LU.64 R10, [R1+0x968] ;  /* 0x00096800010a7983 */ /* 0x000ee20000300a00 */
[----:B----4-:R-:W-:Y:S03]  /*65c70*/  HMMA.16816.F32.BF16 R4, R24, R4, R16 ;  /* 0x000000041804723c */ /* 0x010fe60000041810 */
[----:B--2---:R3:W-:Y:S01]  /*65c80*/  STL.64 [R1+0x7ec8], R20 ;  /* 0x007ec81401007387 */ /* 0x0047e20000100a00 */
[----:B------:R-:W-:Y:S02]  /*65c90*/  STL [R1+0x7e0c], R28 ;  /* 0x007e0c1c01007387 */ /* 0x000fe40000100800 */
[----:B------:R-:W-:Y:S02]  /*65ca0*/  STL [R1+0x7e08], R29 ;  /* 0x007e081d01007387 */ /* 0x000fe40000100800 */
[----:B---3--:R-:W-:-:S02]  /*65cb0*/  IMAD.MOV.U32 R20, RZ, RZ, R3 ;  /* 0x000000ffff147224 */ /* 0x008fc400078e0003 */
[----:B------:R-:W-:Y:S01]  /*65cc0*/  IMAD.MOV.U32 R21, RZ, RZ, R2 ;  /* 0x000000ffff157224 */ /* 0x000fe200078e0002 */
[----:B------:R-:W2:Y:S11]  /*65cd0*/  LDL.LU R3, [R1+0x7f5c] ;  /* 0x007f5c0001037983 */ /* 0x000eb60000300800 */
[----:B------:R-:W-:Y:S01]  /*65ce0*/  @!UPT UIADD3 URZ, URZ, URZ, URZ ;  /* 0x0000003f3f3ff290 */ /* 0x000fe2000fffe03f */
[----:B------:R-:W-:Y:S01]  /*65cf0*/  STL.64 [R1+0x980], R4 ;  /* 0x0009800401007387 */ /* 0x000fe20000100a00 */
[----:B------:R-:W-:Y:S02]  /*65d00*/  STL.64 [R1+0x988], R6 ;  /* 0x0009880601007387 */ /* 0x000fe40000100a00 */
[----:B------:R-:W3:Y:S02]  /*65d10*/  LDL.LU R2, [R1+0x7f58] ;  /* 0x007f580001027983 */ /* 0x000ee40000300800 */
[----:B------:R-:W4:Y:S01]  /*65d20*/  LDL.LU.64 R16, [R1+0x940] ;  /* 0x0009400001107983 */ /* 0x000f220000300a00 */
[----:B------:R-:W4:Y:S01]  /*65d30*/  LDL.LU.64 R18, [R1+0x948] ;  /* 0x0009480001127983 */ /* 0x000f220000300a00 */
[----:B------:R0:W-:Y:S03]  /*65d40*/  STL.64 [R1+0x7ee0], R20 ;  /* 0x007ee01401007387 */ /* 0x0001e60000100a00 */
[----:B0-----:R-:W2:Y:S01]  /*65d50*/  LDL.LU.64 R20, [R1+0x950] ;  /* 0x0009500001147983 */ /* 0x001ea20000300a00 */
[----:B------:R-:W2:Y:S02]  /*65d60*/  LDL.LU.64 R22, [R1+0x958] ;  /* 0x0009580001167983 */ /* 0x000ea40000300a00 */
[----:B------:R-:W2:Y:S02]  /*65d70*/  LDL.64 R4, [R1+0x40] ;  /* 0x0000400001047983 */ /* 0x000ea40000100a00 */
[----:B--2---:R0:W-:Y:S04]  /*65d80*/  STL.64 [R1+0x7ee8], R4 ;  /* 0x007ee80401007387 */ /* 0x0041e80000100a00 */
[----:B0-----:R-:W2:Y:S04]  /*65d90*/  LDL R4, [R1+0xc0] ;  /* 0x0000c00001047983 */ /* 0x001ea80000100800 */
[----:B------:R-:W2:Y:S02]  /*65da0*/  LDL R5, [R1+0xc4] ;  /* 0x0000c40001057983 */ /* 0x000ea40000100800 */
[C---:B--2---:R-:W-:Y:S02]  /*65db0*/  HMMA.16816.F32.BF16 R4, R24.reuse, R4, R12 ;  /* 0x000000041804723c */ /* 0x044fe4000004180c */
[----:B------:R-:W4:Y:S11]  /*65dc0*/  LDL.LU.64 R12, [R1+0x7f50] ;  /* 0x007f5000010c7983 */ /* 0x000f360000300a00 */
[----:B------:R-:W-:Y:S10]  /*65dd0*/  @!UPT UIADD3 URZ, URZ, URZ, URZ ;  /* 0x0000003f3f3ff290 */ /* 0x000ff4000fffe03f */
[----:B------:R0:W-:Y:S01]  /*65de0*/  STL.64 [R1+0x970], R4 ;  /* 0x0009700401007387 */ /* 0x0001e20000100a00 */
[----:B------:R-:W-:Y:S02]  /*65df0*/  STL.64 [R1+0x978], R6 ;  /* 0x0009780601007387 */ /* 0x000fe40000100a00 */
[----:B0-----:R-:W-:Y:S02]  /*65e00*/  IMAD.MOV.U32 R4, RZ, RZ, R3 ;  /* 0x000000ffff047224 */ /* 0x001fe400078e0003 */
[----:B------:R-:W-:Y:S01]  /*65e10*/  IMAD.MOV.U32 R5, RZ, RZ, R0 ;  /* 0x000000ffff057224 */ /* 0x000fe200078e0000 */
[----:B------:R-:W2:Y:S01]  /*65e20*/  LDL.LU R3, [R1+0x7f4c] ;  /* 0x007f4c0001037983 */ /* 0x000ea20000300800 */
[----:B------:R-:W2:Y:S03]  /*65e30*/  LDL.LU R0, [R1+0x7f48] ;  /* 0x007f480001007983 */ /* 0x000ea60000300800 */
[----:B------:R0:W-:Y:S04]  /*65e40*/  STL.64 [R1+0x7f00], R4 ;  /* 0x007f000401007387 */ /* 0x0001e80000100a00 */
[----:B0-----:R-:W2:Y:S02]  /*65e50*/  LDL.64 R4, [R1+0xb0] ;  /* 0x0000b00001047983 */ /* 0x001ea40000100a00 */
[----:B--2---:R-:W-:Y:S01]  /*65e60*/  HMMA.16816.F32.BF16 R8, R24, R4, R8 ;  /* 0x000000041808723c */ /* 0x004fe20000041808 */
[----:B------:R-:W-:-:S02]  /*65e70*/  IMAD.MOV.U32 R28, RZ, RZ, R4 ;  /* 0x000000ffff1c7224 */ /* 0x000fc400078e0004 */
[----:B------:R-:W-:-:S04]  /*65e80*/  IMAD.MOV.U32 R29, RZ, RZ, R5 ;  /* 0x000000ffff1d7224 */ /* 0x000fc800078e0005 */
[----:B---3--:R-:W-:Y:S11]  /*65e90*/  IMAD.MOV.U32 R4, RZ, RZ, R2 ;  /* 0x000000ffff047224 */ /* 0x008ff600078e0002 */
[----:B------:R-:W-:Y:S05]  /*65ea0*/  @!UPT UIADD3 URZ, URZ, URZ, URZ ;  /* 0x0000003f3f3ff290 */ /* 0x000fea000fffe03f */
[----:B------:R0:W-:Y:S01]  /*65eb0*/  STL.64 [R1+0x960], R8 ;  /* 0x0009600801007387 */ /* 0x0001e20000100a00 */
[----:B------:R-:W-:Y:S03]  /*65ec0*/  STL.64 [R1+0x968], R10 ;  /* 0x0009680a01007387 */ /* 0x000fe60000100a00 */
[----:B0-----:R-:W2:Y:S01]  /*65ed0*/  LDL.LU.64 R8, [R1+0x7f40] ;  /* 0x007f400001087983 */ /* 0x001ea20000300a00 */
[----:B------:R-:W3:Y:S02]  /*65ee0*/  LDL.LU R2, [R1+0x7f38] ;  /* 0x007f380001027983 */ /* 0x000ee40000300800 */
[----:B------:R-:W2:Y:S02]  /*65ef0*/  LDL R5, [R1+0x64] ;  /* 0x0000640001057983 */ /* 0x000ea40000100800 */
[----:B--2---:R0:W-:Y:S02]  /*65f00*/  STL.64 [R1+0x7f18], R4 ;  /* 0x007f180401007387 */ /* 0x0041e40000100a00 */
[C---:B0-----:R-:W-:Y:S02]  /*65f10*/  HMMA.16816.F32.BF16 R4, R24.reuse, R8, R20 ;  /* 0x000000081804723c */ /* 0x041fe40000041814 */
[----:B------:R-:W2:Y:S11]  /*65f20*/  LDL R8, [R1+0x70] ;  /* 0x0000700001087983 */ /* 0x000eb60000100800 */
[----:B------:R-:W-:Y:S10]  /*65f30*/  @!UPT UIADD3 URZ, URZ, URZ, URZ ;  /* 0x0000003f3f3ff290 */ /* 0x000ff4000fffe03f */
[----:B------:R-:W-:Y:S01]  /*65f40*/  STL.64 [R1+0x950], R4 ;  /* 0x0009500401007387 */ /* 0x000fe20000100a00 */
[----:B------:R4:W-:Y:S02]  /*65f50*/  STL.64 [R1+0x958], R6 ;  /* 0x0009580601007387 */ /* 0x0009e40000100a00 */
[----:B----4-:R-:W-:Y:S01]  /*65f60*/  HMMA.16816.F32.BF16 R4, R24, R12, R16 ;  /* 0x0000000c1804723c */ /* 0x010fe20000041810 */
[----:B------:R-:W-:-:S05]  /*65f70*/  IMAD.MOV.U32 R9, RZ, RZ, R3 ;  /* 0x000000ffff097224 */ /* 0x000fca00078e0003 */
[----:B--2---:R-:W-:Y:S11]  /*65f80*/  STL.64 [R1+0x7f20], R8 ;  /* 0x007f200801007387 */ /* 0x004ff60000100a00 */
[----:B------:R-:W-:Y:S06]  /*65f90*/  @!UPT UIADD3 URZ, URZ, URZ, URZ ;  /* 0x0000003f3f3ff290 */ /* 0x000fec000fffe03f */
[----:B------:R0:W-:Y:S02]  /*65fa0*/  STL.64 [R1+0x940], R4 ;  /* 0x0009400401007387 */ /* 0x0001e40000100a00 */
[----:B------:R1:W-:Y:S01]  /*65fb0*/  STL.64 [R1+0x948], R6 ;  /* 0x0009480601007387 */ /* 0x0003e20000100a00 */
[----:B0-----:R-:W2:Y:S01]  /*65fc0*/  LDL.LU.64 R4, [R1+0x920] ;  /* 0x0009200001047983 */ /* 0x001ea20000300a00 */
[----:B-1----:R-:W4:Y:S03]  /*65fd0*/  LDL.LU.64 R6, [R1+0x928] ;  /* 0x0009280001067983 */ /* 0x002f260000300a00 */
        /* <DEDUP_REMOVED lines=16> */
[----:B---3--:R-:W-:-:S02]  /*660e0*/  IMAD.MOV.U32 R8, RZ, RZ, R2 ;  /* 0x000000ffff087224 */ /* 0x008fc400078e0002 */
[----:B------:R-:W-:Y:S02]  /*660f0*/  IMAD.MOV.U32 R9, RZ, RZ, R0 ;  /* 0x000000ffff097224 */ /* 0x000fe400078e0000 */
[----:B------:R-:W-:Y:S02]  /*66100*/  IMAD.MOV.U32 R2, RZ, RZ, R12 ;  /* 0x000000ffff027224 */ /* 0x000fe400078e000c */
[----:B------:R-:W-:Y:S01]  /*66110*/  IMAD.MOV.U32 R0, RZ, RZ, R13 ;  /* 0x000000ffff007224 */ /* 0x000fe200078e000d */
[----:B--2---:R-:W-:Y:S01]  /*66120*/  STL.64 [R1+0x7ed8], R18 ;  /* 0x007ed81201007387 */ /* 0x004fe20000100a00 */
[----:B----4-:R0:W-:Y:S03]  /*66130*/  STL.64 [R1+0x7ed0], R16 ;  /* 0x007ed01001007387 */ /* 0x0101e60000100a00 */
[----:B0-----:R-:W2:Y:S01]  /*66140*/  LDL.LU.64 R16, [R1+0x8e0] ;  /* 0x0008e00001107983 */ /* 0x001ea20000300a00 */
[----:B------:R-:W2:Y:S02]  /*66150*/  LDL.LU.64 R18, [R1+0x8e8] ;  /* 0x0008e80001127983 */ /* 0x000ea40000300a00 */
[----:B------:R-:W3:Y:S02]  /*66160*/  LDL.LU.64 R12, [R1+0x8a0] ;  /* 0x0008a000010c7983 */ /* 0x000ee40000300a00 */
[----:B------:R-:W4:Y:S01]  /*66170*/  LDL.LU.64 R14, [R1+0x8a8] ;  /* 0x0008a800010e7983 */ /* 0x000f220000300a00 */
[C---:B------:R-:W-:Y:S01]  /*66180*/  HMMA.16816.F32.BF16 R8, R24.reuse, R8, R4 ;  /* 0x000000081808723c */ /* 0x040fe20000041804 */
[----:B----4-:R-:W-:Y:S01]  /*66190*/  STL.64 [R1+0x7ea0], R14 ;  /* 0x007ea00e01007387 */ /* 0x010fe20000100a00 */
[----:B---3--:R0:W-:Y:S03]  /*661a0*/  STL.64 [R1+0x7e98], R12 ;  /* 0x007e980c01007387 */ /* 0x0081e60000100a00 */
[----:B0-----:R-:W3:Y:S01]  /*661b0*/  LDL.LU.64 R12, [R1+0x8b0] ;  /* 0x0008b000010c7983 */ /* 0x001ee20000300a00 */
[----:B------:R-:W4:Y:S03]  /*661c0*/  LDL.LU.64 R14, [R1+0x8b8] ;  /* 0x0008b800010e7983 */ /* 0x000f260000300a00 */
[----:B----4-:R-:W-:Y:S01]  /*661d0*/  STL.64 [R1+0x7eb8], R14 ;  /* 0x007eb80e01007387 */ /* 0x010fe20000100a00 */
[----:B---3--:R0:W-:Y:S03]  /*661e0*/  STL.64 [R1+0x7eb0], R12 ;  /* 0x007eb00c01007387 */ /* 0x0081e60000100a00 */
[----:B0-----:R-:W3:Y:S01]  /*661f0*/  LDL.LU.64 R12, [R1+0x8c0] ;  /* 0x0008c000010c7983 */ /* 0x001ee20000300a00 */
[----:B------:R-:W3:Y:S02]  /*66200*/  LDL.LU.64 R14, [R1+0x8c8] ;  /* 0x0008c800010e7983 */ /* 0x000ee40000300a00 */
[----:B------:R-:W4:Y:S02]  /*66210*/  LDL.LU.64 R6, [R1+0x7f30] ;  /* 0x007f300001067983 */ /* 0x000f240000300a00 */
[----:B------:R-:W4:Y:S05]  /*66220*/  LDL.LU.64 R4, [R1+0x7f28] ;  /* 0x007f280001047983 */ /* 0x000f2a0000300a00 */
[----:B------:R0:W-:Y:S01]  /*66230*/  STL.64 [R1+0x930], R8 ;  /* 0x0009300801007387 */ /* 0x0001e20000100a00 */
[----:B------:R4:W-:Y:S03]  /*66240*/  STL.64 [R1+0x938], R10 ;  /* 0x0009380a01007387 */ /* 0x0009e60000100a00 */
[----:B0-----:R-:W4:Y:S02]  /*66250*/  LDL.LU.64 R8, [R1+0x7f20] ;  /* 0x007f200001087983 */ /* 0x001f240000300a00 */
[C---:B----4-:R-:W-:Y:S02]  /*66260*/  HMMA.16816.F32.BF16 R8, R24.reuse, R8, R4 ;  /* 0x000000081808723c */ /* 0x050fe40000041804 */
[----:B------:R-:W4:Y:S11]  /*66270*/  LDL.LU.64 R4, [R1+0x7f18] ;  /* 0x007f180001047983 */ /* 0x000f360000300a00 */
[----:B------:R-:W-:Y:S10]  /*66280*/  @!UPT UIADD3 URZ, URZ, URZ, URZ ;  /* 0x0000003f3f3ff290 */ /* 0x000ff4000fffe03f */
[----:B------:R0:W-:Y:S01]  /*66290*/  STL.64 [R1+0x920], R8 ;  /* 0x0009200801007387 */ /* 0x0001e20000100a00 */
[----:B------:R1:W-:Y:S03]  /*662a0*/  STL.64 [R1+0x928], R10 ;  /* 0x0009280a01007387 */ /* 0x0003e60000100a00 */
[----:B0-----:R-:W2:Y:S01]  /*662b0*/  LDL.LU.64 R8, [R1+0x890] ;  /* 0x0008900001087983 */ /* 0x001ea20000300a00 */
[----:B-1----:R-:W2:Y:S01]  /*662c0*/  LDL.LU.64 R10, [R1+0x898] ;  /* 0x00089800010a7983 */ /* 0x002ea20000300a00 */
[C---:B----4-:R-:W-:Y:S02]  /*662d0*/  HMMA.16816.F32.BF16 R4, R24.reuse, R4, R20 ;  /* 0x000000041804723c */ /* 0x050fe40000041814 */
[----:B------:R-:W4:Y:S01]  /*662e0*/  LDL.LU.64 R22, [R1+0x7f10] ;  /* 0x007f100001167983 */ /* 0x000f220000300a00 */
[----:B------:R-:W4:Y:S11]  /*662f0*/  LDL.LU.64 R20, [R1+0x7f08] ;  /* 0x007f080001147983 */ /* 0x000f360000300a00 */
[----:B------:R-:W-:Y:S09]  /*66300*/  @!UPT UIADD3 URZ, URZ, URZ, URZ ;  /* 0x0000003f3f3ff290 */ /* 0x000ff2000fffe03f */
[----:B------:R0:W-:Y:S01]  /*66310*/  STL.64 [R1+0x910], R4 ;  /* 0x0009100401007387 */ /* 0x0001e20000100a00 */
[----:B------:R4:W-:Y:S03]  /*66320*/  STL.64 [R1+0x918], R6 ;  /* 0x0009180601007387 */ /* 0x0009e60000100a00 */
[----:B0-----:R-:W4:Y:S02]  /*66330*/  LDL.LU.64 R4, [R1+0x7f00] ;  /* 0x007f000001047983 */ /* 0x001f240000300a00 */
[C---:B----4-:R-:W-:Y:S02]  /*66340*/  HMMA.16816.F32.BF16 R4, R24.reuse, R4, R20 ;  /* 0x000000041804723c */ /* 0x050fe40000041814 */
[----:B------:R-:W4:Y:S01]  /*66350*/  LDL.LU.64 R22, [R1+0x7ef8] ;  /* 0x007ef80001167983 */ /* 0x000f220000300a00 */
[----:B------:R-:W4:Y:S11]  /*66360*/  LDL.LU.64 R20, [R1+0x7ef0] ;  /* 0x007ef00001147983 */ /* 0x000f360000300a00 */
[----:B------:R-:W-:Y:S09]  /*66370*/  @!UPT UIADD3 URZ, URZ, URZ, URZ ;  /* 0x0000003f3f3ff290 */ /* 0x000ff2000fffe03f */
[----:B------:R0:W-:Y:S01]  /*66380*/  STL.64 [R1+0x900], R4 ;  /* 0x0009000401007387 */ /* 0x0001e20000100a00 */
[----:B------:R-:W-:Y:S03]  /*66390*/  STL.64 [R1+0x908], R6 ;  /* 0x0009080601007387 */ /* 0x000fe60000100a00 */
[----:B0-----:R-:W4:Y:S02]  /*663a0*/  LDL.LU.64 R4, [R1+0x7ee8] ;  /* 0x007ee80001047983 */ /* 0x001f240000300a00 */
[C---:B----4-:R-:W-:Y:S11]  /*663b0*/  HMMA.16816.F32.BF16 R20, R24.reuse, R4, R20 ;  /* 0x000000041814723c */ /* 0x050ff60000041814 */
[----:B------:R-:W-:Y:S11]  /*663c0*/  @!UPT UIADD3 URZ, URZ, URZ, URZ ;  /* 0x0000003f3f3ff290 */ /* 0x000ff6000fffe03f */
[----:B------:R-:W-:Y:S01]  /*663d0*/  @!UPT UIADD3 URZ, URZ, URZ, URZ ;  /* 0x0000003f3f3ff290 */ /* 0x000fe2000fffe03f */
[----:B------:R0:W-:Y:S01]  /*663e0*/  STL.64 [R1+0x8f0], R20 ;  /* 0x0008f01401007387 */ /* 0x0001e20000100a00 */
[----:B------:R2:W-:Y:S03]  /*663f0*/  STL.64 [R1+0x8f8], R22 ;  /* 0x0008f81601007387 */ /* 0x0005e60000100a00 */
[----:B0-----:R-:W2:Y:S01]  /*66400*/  LDL.LU.64 R20, [R1+0x7ee0] ;  /* 0x007ee00001147983 */ /* 0x001ea20000300a00 */
[----:B------:R-:W-:Y:S02]  /*66410*/  IMAD.MOV.U32 R3, RZ, RZ, R5 ;  /* 0x000000ffff037224 */ /* 0x000fe400078e0005 */
[----:B------:R-:W4:Y:S02]  /*66420*/  LDL.LU.64 R4, [R1+0x880] ;  /* 0x0008800001047983 */ /* 0x000f240000300a00 */
[----:B------:R-:W4:Y:S01]  /*66430*/  LDL.LU.64 R6, [R1+0x888] ;  /* 0x0008880001067983 */ /* 0x000f220000300a00 */
[C---:B--2---:R-:W-:Y:S01]  /*66440*/  HMMA.16816.F32.BF16 R20, R24.reuse, R20, R16 ;  /* 0x000000141814723c */ /* 0x044fe20000041810 */
[----:B------:R-:W2:Y:S01]  /*66450*/  LDL.LU.64 R18, [R1+0x7ed8] ;  /* 0x007ed80001127983 */ /* 0x000ea20000300a00 */
[----:B------:R-:W2:Y:S11]  /*66460*/  LDL.LU.64 R16, [R1+0x7ed0] ;  /* 0x007ed00001107983 */ /* 0x000eb60000300a00 */
[----:B------:R-:W-:Y:S10]  /*66470*/  @!UPT UIADD3 URZ, URZ, URZ, URZ ;  /* 0x0000003f3f3ff290 */ /* 0x000ff4000fffe03f */
[----:B------:R0:W-:Y:S01]  /*66480*/  STL.64 [R1+0x8e0], R20 ;  /* 0x0008e01401007387 */ /* 0x0001e20000100a00 */
[----:B------:R2:W-:Y:S03]  /*66490*/  STL.64 [R1+0x8e8], R22 ;  /* 0x0008e81601007387 */ /* 0x0005e60000100a00 */
[----:B0-----:R-:W2:Y:S02]  /*664a0*/  LDL.LU.64 R20, [R1+0x7ec8] ;  /* 0x007ec80001147983 */ /* 0x001ea40000300a00 */
[C---:B--2---:R-:W-:Y:S02]  /*664b0*/  HMMA.16816.F32.BF16 R20, R24.reuse, R20, R16 ;  /* 0x000000141814723c */ /* 0x044fe40000041810 */
[----:B------:R-:W3:Y:S11]  /*664c0*/  LDL.LU.64 R16, [R1+0x7ec0] ;  /* 0x007ec00001107983 */ /* 0x000ef60000300a00 */
[----:B------:R-:W-:Y:S10]  /*664d0*/  @!UPT UIADD3 URZ, URZ, URZ, URZ ;  /* 0x0000003f3f3ff290 */ /* 0x000ff4000fffe03f */
[----:B------:R0:W-:Y:S01]  /*664e0*/  STL.64 [R1+0x8d0], R20 ;  /* 0x0008d01401007387 */ /* 0x0001e20000100a00 */
[----:B------:R1:W-:Y:S03]  /*664f0*/  STL.64 [R1+0x8d8], R22 ;  /* 0x0008d81601007387 */ /* 0x0003e60000100a00 */
[----:B0-----:R-:W2:Y:S01]  /*66500*/  LDL.LU.64 R20, [R1+0x4c0] ;  /* 0x0004c00001147983 */ /* 0x001ea20000300a00 */
[----:B-1----:R-:W2:Y:S01]  /*66510*/  LDL.LU.64 R22, [R1+0x4c8] ;  /* 0x0004c80001167983 */ /* 0x002ea20000300a00 */
[C---:B---3--:R-:W-:Y:S02]  /*66520*/  HMMA.16816.F32.BF16 R16, R24.reuse, R16, R12 ;  /* 0x000000101810723c */ /* 0x048fe4000004180c */
[----:B------:R-:W3:Y:S01]  /*66530*/  LDL.LU.64 R14, [R1+0x7eb8] ;  /* 0x007eb800010e7983 */ /* 0x000ee20000300a00 */
[----:B------:R-:W3:Y:S11]  /*66540*/  LDL.LU.64 R12, [R1+0x7eb0] ;  /* 0x007eb000010c7983 */ /* 0x000ef60000300a00 */
[----:B------:R-:W-:Y:S09]  /*66550*/  @!UPT UIADD3 URZ, URZ, URZ, URZ ;  /* 0x0000003f3f3ff290 */ /* 0x000ff2000fffe03f */
[----:B------:R0:W-:Y:S01]  /*66560*/  STL.64 [R1+0x8c0], R16 ;  /* 0x0008c01001007387 */ /* 0x0001e20000100a00 */
[----:B------:R3:W-:Y:S03]  /*66570*/  STL.64 [R1+0x8c8], R18 ;  /* 0x0008c81201007387 */ /* 0x0007e60000100a00 */
[----:B0-----:R-:W3:Y:S02]  /*66580*/  LDL.LU.64 R16, [R1+0x7ea8] ;  /* 0x007ea80001107983 */ /* 0x001ee40000300a00 */
[C---:B---3--:R-:W-:Y:S02]  /*66590*/  HMMA.16816.F32.BF16 R16, R24.reuse, R16, R12 ;  /* 0x000000101810723c */ /* 0x048fe4000004180c */
[----:B------:R-:W3:Y:S01]  /*665a0*/  LDL.LU.64 R14, [R1+0x7ea0] ;  /* 0x007ea000010e7983 */ /* 0x000ee20000300a00 */
[----:B------:R-:W3:Y:S11]  /*665b0*/  LDL.LU.64 R12, [R1+0x7e98] ;  /* 0x007e9800010c7983 */ /* 0x000ef60000300a00 */
[----:B------:R-:W-:Y:S09]  /*665c0*/  @!UPT UIADD3 URZ, URZ, URZ, URZ ;  /* 0x0000003f3f3ff290 */ /* 0x000ff2000fffe03f */
[----:B------:R-:W-:Y:S01]  /*665d0*/  STL.64 [R1+0x8b0], R16 ;  /* 0x0008b01001007387 */ /* 0x000fe20000100a00 */
[----:B------:R0:W-:Y:S03]  /*665e0*/  STL.64 [R1+0x8b8], R18 ;  /* 0x0008b81201007387 */ /* 0x0001e60000100a00 */
[----:B0-----:R-:W2:Y:S01]  /*665f0*/  LDL.LU.64 R18, [R1+0x7e90] ;  /* 0x007e900001127983 */ /* 0x001ea20000300a00 */
[----:B------:R-:W3:Y:S02]  /*66600*/  LDL.LU.64 R16, [R1+0x7e88] ;  /* 0x007e880001107983 */ /* 0x000ee40000300a00 */
[C---:B---3--:R-:W-:Y:S11]  /*66610*/  HMMA.16816.F32.BF16 R12, R24.reuse, R16, R12 ;  /* 0x00000010180c723c */ /* 0x048ff6000004180c */
[----:B------:R-:W-:Y:S11]  /*66620*/  @!UPT UIADD3 URZ, URZ, URZ, URZ ;  /* 0x0000003f3f3ff290 */ /* 0x000ff6000fffe03f */
[----:B------:R-:W-:Y:S01]  /*66630*/  @!UPT UIADD3 URZ, URZ, URZ, URZ ;  /* 0x0000003f3f3ff290 */ /* 0x000fe2000fffe03f */
[----:B------:R-:W-:Y:S01]  /*66640*/  STL.64 [R1+0x8a0], R12 ;  /* 0x0008a00c01007387 */ /* 0x000fe20000100a00 */
[----:B------:R0:W-:Y:S03]  /*66650*/  STL.64 [R1+0x8a8], R14 ;  /* 0x0008a80e01007387 */ /* 0x0001e60000100a00 */
[----:B0-----:R-:W3:Y:S01]  /*66660*/  LDL.LU.64 R14, [R1+0x7e80] ;  /* 0x007e8000010e7983 */ /* 0x001ee20000300a00 */
[----:B------:R-:W3:Y:S02]  /*66670*/  LDL.LU.64 R12, [R1+0x7e78] ;  /* 0x007e7800010c7983 */ /* 0x000ee40000300a00 */
[----:B--2---:R-:W-:Y:S02]  /*66680*/  STL.64 [R1+0x7cf0], R18 ;  /* 0x007cf01201007387 */ /* 0x004fe40000100a00 */
[----:B------:R0:W-:Y:S02]  /*66690*/  STL.64 [R1+0x7ce8], R16 ;  /* 0x007ce81001007387 */ /* 0x0001e40000100a00 */
[----:B0-----:R-:W2:Y:S01]  /*666a0*/  LDL.64 R16, [R1+0x1a0] ;  /* 0x0001a00001107983 */ /* 0x001ea20000100a00 */
[C---:B---3--:R-:W-:Y:S11]  /*666b0*/  HMMA.16816.F32.BF16 R8, R24.reuse, R12, R8 ;  /* 0x0000000c1808723c */ /* 0x048ff60000041808 */
[----:B------:R-:W-:Y:S11]  /*666c0*/  @!UPT UIADD3 URZ, URZ, URZ, URZ ;  /* 0x0000003f3f3ff290 */ /* 0x000ff6000fffe03f */
[----:B------:R-:W-:Y:S01]  /*666d0*/  @!UPT UIADD3 URZ, URZ, URZ, URZ ;  /* 0x0000003f3f3ff290 */ /* 0x000fe2000fffe03f */
[----:B------:R-:W-:Y:S01]  /*666e0*/  STL.64 [R1+0x890], R8 ;  /* 0x0008900801007387 */ /* 0x000fe20000100a00 */
[----:B------:R0:W-:Y:S03]  /*666f0*/  STL.64 [R1+0x898], R10 ;  /* 0x0008980a01007387 */ /* 0x0001e60000100a00 */
[----:B0-----:R-:W3:Y:S01]  /*66700*/  LDL.LU R10, [R1+0x7e70] ;  /* 0x007e7000010a7983 */ /* 0x001ee20000300800 */
[----:B------:R-:W4:Y:S02]  /*66710*/  LDL.LU.64 R8, [R1+0x7e68] ;  /* 0x007e680001087983 */ /* 0x000f240000300a00 */
[----:B------:R-:W-:Y:S02]  /*66720*/  STL [R1+0x7cd4], R13 ;  /* 0x007cd40d01007387 */ /* 0x000fe40000100800 */
[----:B------:R-:W-:Y:S01]  /*66730*/  STL.64 [R1+0x7e00], R14 ;  /* 0x007e000e01007387 */ /* 0x000fe20000100a00 */
[----:B------:R0:W-:Y:S04]  /*66740*/  STL [R1+0x7df8], R12 ;  /* 0x007df80c01007387 */ /* 0x0001e80000100800 */
[----:B0-----:R-:W2:Y:S01]  /*66750*/  LDL.LU.64 R12, [R1+0xfb0] ;  /* 0x000fb000010c7983 */ /* 0x001ea20000300a00 */
[----:B------:R-:W2:Y:S01]  /*66760*/  LDL.LU.64 R14, [R1+0xfb8] ;  /* 0x000fb800010e7983 */ /* 0x000ea20000300a00 */
[C---:B----4-:R-:W-:Y:S11]  /*66770*/  HMMA.16816.F32.BF16 R4, R24.reuse, R8, R4 ;  /* 0x000000081804723c */ /* 0x050ff60000041804 */
[----:B------:R-:W-:Y:S11]  /*66780*/  @!UPT UIADD3 URZ, URZ, URZ, URZ ;  /* 0x0000003f3f3ff290 */ /* 0x000ff6000fffe03f */
[----:B------:R-:W-:Y:S01]  /*66790*/  @!UPT UIADD3 URZ, URZ, URZ, URZ ;  /* 0x0000003f3f3ff290 */ /* 0x000fe2000fffe03f */
[----:B------:R-:W-:Y:S01]  /*667a0*/  STL.64 [R1+0x880], R4 ;  /* 0x0008800401007387 */ /* 0x000fe20000100a00 */
[----:B------:R0:W-:Y:S03]  /*667b0*/  STL.64 [R1+0x888], R6 ;  /* 0x0008880601007387 */ /* 0x0001e60000100a00 */
[----:B0-----:R-:W4:Y:S01]  /*667c0*/  LDL.LU.64 R6, [R1+0x7e60] ;  /* 0x007e600001067983 */ /* 0x001f220000300a00 */
[----:B------:R-:W2:Y:S02]  /*667d0*/  LDL.LU.64 R4, [R1+0x7e58] ;  /* 0x007e580001047983 */ /* 0x000ea40000300a00 */
[----:B------:R-:W-:Y:S02]  /*667e0*/  STL [R1+0x7cb4], R8 ;  /* 0x007cb40801007387 */ /* 0x000fe40000100800 */
[----:B------:R0:W-:Y:S02]  /*667f0*/  STL [R1+0x7cb0], R9 ;  /* 0x007cb00901007387 */ /* 0x0001e40000100800 */
[----:B0-----:R-:W3:Y:S01]  /*66800*/  LDL.64 R8, [R1+0x1b0] ;  /* 0x0001b00001087983 */ /* 0x001ee20000100a00 */
[----:B--2---:R-:W-:Y:S03]  /*66810*/  HMMA.16816.F32.BF16 R24, R24, R4, R20 ;  /* 0x000000041818723c */ /* 0x004fe60000041814 */
[----:B------:R-:W2:Y:S01]  /*66820*/  LDL.LU.64 R22, [R1+0x7e50] ;  /* 0x007e500001167983 */ /* 0x000ea20000300a00 */
[----:B------:R-:W2:Y:S02]  /*66830*/  LDL.LU.64 R20, [R1+0x7e48] ;  /* 0x007e480001147983 */ /* 0x000ea40000300a00 */
[----:B------:R0:W-:Y:S02]  /*66840*/  STL.64 [R1+0x7e38], R4 ;  /* 0x007e380401007387 */ /* 0x0001e40000100a00 */
[----:B0-----:R-:W2:Y:S11]  /*66850*/  LDL.64 R4, [R1+0x190] ;  /* 0x0001900001047983 */ /* 0x001eb60000100a00 */
[----:B------:R-:W-:Y:S04]  /*66860*/  @!UPT UIADD3 URZ, URZ, URZ, URZ ;  /* 0x0000003f3f3ff290 */ /* 0x000fe8000fffe03f */
[----:B------:R-:W-:Y:S01]  /*66870*/  STL.64 [R1+0x4c0], R24 ;  /* 0x0004c01801007387 */ /* 0x000fe20000100a00 */
[----:B------:R-:W-:Y:S02]  /*66880*/  STL.64 [R1+0x4c8], R26 ;  /* 0x0004c81a01007387 */ /* 0x000fe40000100a00 */
[----:B---3--:R-:W0:Y:S02]  /*66890*/  LDSM.16.MT88.4 R24, [R10+0x10080] ;  /* 0x010080000a18783b */ /* 0x008e240000004200 */
[----:B0-----:R-:W-:Y:S02]  /*668a0*/  STL.64 [R1+0x7c98], R26 ;  /* 0x007c981a01007387 */ /* 0x001fe40000100a00 */
[----:B------:R0:W-:Y:S02]  /*668b0*/  STL.64 [R1+0x7c90], R24 ;  /* 0x007c901801007387 */ /* 0x0001e40000100a00 */
[----:B0-----:R-:W2:Y:S01]  /*668c0*/  LDL.LU.64 R24, [R1+0xfc0] ;  /* 0x000fc00001187983 */ /* 0x001ea20000300a00 */
[----:B------:R-:W2:Y:S02]  /*668d0*/  LDL.LU.64 R26, [R1+0xfc8] ;  /* 0x000fc800011a7983 */ /* 0x000ea40000300a00 */
[C---:B--2---:R-:W-:Y:S11]  /*668e0*/  HMMA.16816.F32.BF16 R24, R20.reuse, R8, R24 ;  /* 0x000000081418723c */ /* 0x044ff60000041818 */
[----:B------:R-:W-:Y:S11]  /*668f0*/  @!UPT UIADD3 URZ, URZ, URZ, URZ ;  /* 0x0000003f3f3ff290 */ /* 0x000ff6000fffe03f */
[----:B------:R-:W-:Y:S01]  /*66900*/  @!UPT UIADD3 URZ, URZ, URZ, URZ ;  /* 0x0000003f3f3ff290 */ /* 0x000fe2000fffe03f */
[----:B------:R0:W-:Y:S02]  /*66910*/  STL.64 [R1+0xfc0], R24 ;  /* 0x000fc01801007387 */ /* 0x0001e40000100a00 */
[----:B0-----:R-:W-:Y:S02]  /*66920*/  IMAD.MOV.U32 R25, RZ, RZ, R8 ;  /* 0x000000ffff197224 */ /* 0x001fe400078e0008 */
[----:B------:R-:W-:Y:S02]  /*66930*/  IMAD.MOV.U32 R24, RZ, RZ, R9 ;  /* 0x000000ffff187224 */ /* 0x000fe400078e0009 */
[----:B------:R-:W-:Y:S01]  /*66940*/  HMMA.16816.F32.BF16 R8, R20, R16, R12 ;  /* 0x000000101408723c */ /* 0x000fe2000004180c */
[----:B------:R0:W-:Y:S02]  /*66950*/  STL.64 [R1+0xfc8], R26 ;  /* 0x000fc81a01007387 */ /* 0x0001e40000100a00 */
[----:B------:R-:W-:Y:S02]  /*66960*/  STL [R1+0x7cbc], R24 ;  /* 0x007cbc1801007387 */ /* 0x000fe40000100800 */
[----:B------:R-:W-:Y:S02]  /*66970*/  STL [R1+0x7cb8], R25 ;  /* 0x007cb81901007387 */ /* 0x000fe40000100800 */
[----:B0-----:R-:W-:-:S02]  /*66980*/  IMAD.MOV.U32 R27, RZ, RZ, R16 ;  /* 0x000000ffff1b7224 */ /* 0x001fc400078e0010 */
[----:B------:R-:W-:Y:S02]  /*66990*/  IMAD.MOV.U32 R26, RZ, RZ, R17 ;  /* 0x000000ffff1a7224 */ /* 0x000fe400078e0011 */
[----:B----4-:R-:W-:Y:S02]  /*669a0*/  IMAD.MOV.U32 R16, RZ, RZ, R7 ;  /* 0x000000ffff107224 */ /* 0x010fe400078e0007 */
[----:B------:R-:W-:-:S10]  /*669b0*/  IMAD.MOV.U32 R17, RZ, RZ, R6 ;  /* 0x000000ffff117224 */ /* 0x000fd400078e0006 */
[----:B------:R0:W-:Y:S01]  /*669c0*/  STL.64 [R1+0xfb0], R8 ;  /* 0x000fb00801007387 */ /* 0x0001e20000100a00 */
[----:B------:R1:W-:Y:S03]  /*669d0*/  STL.64 [R1+0xfb8], R10 ;  /* 0x000fb80a01007387 */ /* 0x0003e60000100a00 */
[----:B0-----:R-:W2:Y:S01]  /*669e0*/  LDL.LU.64 R8, [R1+0xfa0] ;  /* 0x000fa00001087983 */ /* 0x001ea20000300a00 */
[----:B-1----:R-:W2:Y:S02]  /*669f0*/  LDL.LU.64 R10, [R1+0xfa8] ;  /* 0x000fa800010a7983 */ /* 0x002ea40000300a00 */
[----:B------:R0:W-:Y:S02]  /*66a00*/  STL.64 [R1+0x7e28], R16 ;  /* 0x007e281001007387 */ /* 0x0001e40000100a00 */
[----:B0-----:R-:W3:Y:S04]  /*66a10*/  LDL.64 R16, [R1+0x140] ;  /* 0x0001400001107983 */ /* 0x001ee80000100a00 */
[----:B---3--:R0:W-:Y:S04]  /*66a20*/  STL.64 [R1+0x7e30], R16 ;  /* 0x007e301001007387 */ /* 0x0081e80000100a00 */
[----:B0-----:R-:W3:Y:S01]  /*66a30*/  LDL.64 R16, [R1+0x150] ;  /* 0x0001500001107983 */ /* 0x001ee20000100a00 */
[----:B--2---:R-:W-:Y:S03]  /*66a40*/  HMMA.16816.F32.BF16 R8, R20, R4, R8 ;  /* 0x000000041408723c */ /* 0x004fe60000041808 */
[----:B---3--:R0:W-:Y:S04]  /*66a50*/  STL.64 [R1+0x7e40], R16 ;  /* 0x007e401001007387 */ /* 0x0081e80000100a00 */
[----:B0-----:R-:W2:Y:S01]  /*66a60*/  LDL.LU.64 R16, [R1+0xf80] ;  /* 0x000f800001107983 */ /* 0x001ea20000300a00 */
[----:B------:R-:W2:Y:S02]  /*66a70*/  LDL.LU.64 R18, [R1+0xf88] ;  /* 0x000f880001127983 */ /* 0x000ea40000300a00 */
[----:B------:R-:W3:Y:S02]  /*66a80*/  LDL.64 R12, [R1+0x120] ;  /* 0x00012000010c7983 */ /* 0x000ee40000100a00 */
[----:B---3--:R0:W-:Y:S04]  /*66a90*/  STL.64 [R1+0x7e20], R12 ;  /* 0x007e200c01007387 */ /* 0x0081e80000100a00 */
[----:B0-----:R-:W2:Y:S01]  /*66aa0*/  LDL.64 R12, [R1+0x170] ;  /* 0x00017000010c7983 */ /* 0x001ea20000100a00 */
[----:B------:R-:W-:Y:S02]  /*66ab0*/  STL [R1+0x7cc4], R26 ;  /* 0x007cc41a01007387 */ /* 0x000fe40000100800 */
[----:B------:R0:W-:Y:S02]  /*66ac0*/  STL [R1+0x7cc0], R27 ;  /* 0x007cc01b01007387 */ /* 0x0001e40000100800 */
[----:B------:R-:W3:Y:S01]  /*66ad0*/  LDL.LU.64 R24, [R1+0xf90] ;  /* 0x000f900001187983 */ /* 0x000ee20000300a00 */
[----:B0-----:R-:W3:Y:S01]  /*66ae0*/  LDL.LU.64 R26, [R1+0xf98] ;  /* 0x000f9800011a7983 */ /* 0x001ee20000300a00 */
[----:B------:R0:W-:Y:S02]  /*66af0*/  STL.64 [R1+0xfa0], R8 ;  /* 0x000fa00801007387 */ /* 0x0001e40000100a00 */
[----:B------:R-:W-:Y:S02]  /*66b00*/  STL.64 [R1+0xfa8], R10 ;  /* 0x000fa80a01007387 */ /* 0x000fe40000100a00 */
[----:B0-----:R-:W-:-:S02]  /*66b10*/  IMAD.MOV.U32 R9, RZ, RZ, R5 ;  /* 0x000000ffff097224 */ /* 0x001fc400078e0005 */
[----:B------:R-:W-:Y:S02]  /*66b20*/  IMAD.MOV.U32 R8, RZ, RZ, R4 ;  /* 0x000000ffff087224 */ /* 0x000fe400078e0004 */
[----:B------:R-:W4:Y:S01]  /*66b30*/  LDL.LU.64 R4, [R1+0xf70] ;  /* 0x000f700001047983 */ /* 0x000f220000300a00 */
[----:B------:R-:W4:Y:S02]  /*66b40*/  LDL.LU.64 R6, [R1+0xf78] ;  /* 0x000f780001067983 */ /* 0x000f240000300a00 */
[----:B------:R-:W-:Y:S02]  /*66b50*/  STL [R1+0x7ccc], R9 ;  /* 0x007ccc0901007387 */ /* 0x000fe40000100800 */
[----:B------:R0:W-:Y:S02]  /*66b60*/  STL [R1+0x7cc8], R8 ;  /* 0x007cc80801007387 */ /* 0x0001e40000100800 */
[----:B0-----:R-:W3:Y:S01]  /*66b70*/  LDL.64 R8, [R1+0x180] ;  /* 0x0001800001087983 */ /* 0x001ee20000100a00 */
[C---:B--2---:R-:W-:Y:S08]  /*66b80*/  HMMA.16816.F32.BF16 R16, R20.reuse, R12, R16 ;  /* 0x0000000c1410723c */ /* 0x044ff00000041810 */
[----:B---3--:R-:W-:Y:S11]  /*66b90*/  HMMA.16816.F32.BF16 R24, R20, R8, R24 ;  /* 0x000000081418723c */ /* 0x008ff60000041818 */
[----:B------:R-:W-:Y:S11]  /*66ba0*/  @!UPT UIADD3 URZ, URZ, URZ, URZ ;  /* 0x0000003f3f3ff290 */ /* 0x000ff6000fffe03f */
[----:B------:R-:W-:Y:S01]  /*66bb0*/  @!UPT UIADD3 URZ, URZ, URZ, URZ ;  /* 0x0000003f3f3ff290 */ /* 0x000fe2000fffe03f */
[----:B------:R0:W-:Y:S01]  /*66bc0*/  STL.64 [R1+0xf90], R24 ;  /* 0x000f901801007387 */ /* 0x0001e20000100a00 */
[----:B------:R1:W-:Y:S02]  /*66bd0*/  STL.64 [R1+0xf98], R26 ;  /* 0x000f981a01007387 */ /* 0x0003e40000100a00 */
[----:B0-----:R-:W-:Y:S02]  /*66be0*/  IMAD.MOV.U32 R24, RZ, RZ, R8 ;  /* 0x000000ffff187224 */ /* 0x001fe400078e0008 */
[----:B------:R-:W-:Y:S02]  /*66bf0*/  IMAD.MOV.U32 R25, RZ, RZ, R9 ;  /* 0x000000ffff197224 */ /* 0x000fe400078e0009 */
[----:B------:R-:W2:Y:S01]  /*66c00*/  LDL.LU.64 R8, [R1+0xf60] ;  /* 0x000f600001087983 */ /* 0x000ea20000300a00 */
[----:B------:R-:W2:Y:S02]  /*66c10*/  LDL.LU.64 R10, [R1+0xf68] ;  /* 0x000f6800010a7983 */ /* 0x000ea40000300a00 */
[----:B------:R-:W-:Y:S02]  /*66c20*/  STL [R1+0x7cd0], R24 ;  /* 0x007cd01801007387 */ /* 0x000fe40000100800 */
[----:B------:R0:W-:Y:S02]  /*66c30*/  STL.64 [R1+0xf80], R16 ;  /* 0x000f801001007387 */ /* 0x0001e40000100a00 */
[----:B-1----:R-:W-:-:S02]  /*66c40*/  IMAD.MOV.U32 R26, RZ, RZ, R12 ;  /* 0x000000ffff1a7224 */ /* 0x002fc400078e000c */
[----:B------:R-:W-:Y:S01]  /*66c50*/  IMAD.MOV.U32 R27, RZ, RZ, R13 ;  /* 0x000000ffff1b7224 */ /* 0x000fe200078e000d */
[----:B------:R-:W-:Y:S04]  /*66c60*/  STL.64 [R1+0xf88], R18 ;  /* 0x000f881201007387 */ /* 0x000fe80000100a00 */
[----:B0-----:R-:W2:Y:S01]  /*66c70*/  LDL.LU.64 R16, [R1+0x7e40] ;  /* 0x007e400001107983 */ /* 0x001ea20000300a00 */
[----:B------:R-:W3:Y:S02]  /*66c80*/  LDL.LU.64 R12, [R1+0xf40] ;  /* 0x000f4000010c7983 */ /* 0x000ee40000300a00 */
[----:B------:R-:W3:Y:S02]  /*66c90*/  LDL.LU.64 R14, [R1+0xf48] ;  /* 0x000f4800010e7983 */ /* 0x000ee40000300a00 */
[----:B------:R-:W-:Y:S01]  /*66ca0*/  STL.64 [R1+0x7e18], R26 ;  /* 0x007e181a01007387 */ /* 0x000fe20000100a00 */
[----:B------:R0:W-:Y:S04]  /*66cb0*/  STL [R1+0x7e10], R25 ;  /* 0x007e101901007387 */ /* 0x0001e80000100800 */
[----:B0-----:R-:W4:Y:S02]  /*66cc0*/  LDL.64 R24, [R1+0x160] ;  /* 0x0001600001187983 */ /* 0x001f240000100a00 */
[C---:B----4-:R-:W-:Y:S11]  /*66cd0*/  HMMA.16816.F32.BF16 R4, R20.reuse, R24, R4 ;  /* 0x000000181404723c */ /* 0x050ff60000041804 */
[----:B------:R-:W-:Y:S11]  /*66ce0*/  @!UPT UIADD3 URZ, URZ, URZ, URZ ;  /* 0x0000003f3f3ff290 */ /* 0x000ff6000fffe03f */
[----:B------:R-:W-:Y:S01]  /*66cf0*/  @!UPT UIADD3 URZ, URZ, URZ, URZ ;  /* 0x0000003f3f3ff290 */ /* 0x000fe2000fffe03f */
[----:B------:R0:W-:Y:S01]  /*66d00*/  STL.64 [R1+0xf70], R4 ;  /* 0x000f700401007387 */ /* 0x0001e20000100a00 */
[----:B------:R1:W-:Y:S03]  /*66d10*/  STL.64 [R1+0xf78], R6 ;  /* 0x000f780601007387 */ /* 0x0003e60000100a00 */
[----:B0-----:R-:W4:Y:S01]  /*66d20*/  LDL.LU.64 R4, [R1+0x7e38] ;  /* 0x007e380001047983 */ /* 0x001f220000300a00 */
[----:B--2---:R-:W-:Y:S01]  /*66d30*/  HMMA.16816.F32.BF16 R8, R20, R16, R8 ;  /* 0x000000101408723c */ /* 0x004fe20000041808 */
[----:B-1----:R-:W-:Y:S02]  /*66d40*/  IMAD.MOV.U32 R7, RZ, RZ, R24 ;  /* 0x000000ffff077224 */ /* 0x002fe400078e0018 */
[----:B------:R-:W-:Y:S02]  /*66d50*/  IMAD.MOV.U32 R6, RZ, RZ, R25 ;  /* 0x000000ffff067224 */ /* 0x000fe400078e0019 */
[----:B------:R-:W2:Y:S01]  /*66d60*/  LDL.LU.64 R24, [R1+0xf30] ;  /* 0x000f300001187983 */ /* 0x000ea20000300a00 */
[----:B------:R-:W2:Y:S02]  /*66d70*/  LDL.LU.64 R26, [R1+0xf38] ;  /* 0x000f3800011a7983 */ /* 0x000ea40000300a00 */
[----:B------:R-:W-:Y:S01]  /*66d80*/  STL.64 [R1+0x7ca8], R6 ;  /* 0x007ca80601007387 */ /* 0x000fe20000100a00 */
[----:B----4-:R0:W-:Y:S04]  /*66d90*/  STL.64 [R1+0x7ca0], R4 ;  /* 0x007ca00401007387 */ /* 0x0101e80000100a00 */
[----:B0-----:R-:W4:Y:S01]  /*66da0*/  LDL.LU.64 R4, [R1+0xf50] ;  /* 0x000f500001047983 */ /* 0x001f220000300a00 */
[----:B------:R-:W4:Y:S09]  /*66db0*/  LDL.LU.64 R6, [R1+0xf58] ;  /* 0x000f580001067983 */ /* 0x000f320000300a00 */
[----:B------:R-:W-:Y:S02]  /*66dc0*/  STL.64 [R1+0xf60], R8 ;  /* 0x000f600801007387 */ /* 0x000fe40000100a00 */
[----:B------:R0:W-:Y:S02]  /*66dd0*/  STL.64 [R1+0xf68], R10 ;  /* 0x000f680a01007387 */ /* 0x0001e40000100a00 */
[----:B0-----:R-:W-:-:S02]  /*66de0*/  IMAD.MOV.U32 R11, RZ, RZ, R16 ;  /* 0x000000ffff0b7224 */ /* 0x001fc400078e0010 */
[----:B------:R-:W-:Y:S02]  /*66df0*/  IMAD.MOV.U32 R10, RZ, RZ, R17 ;  /* 0x000000ffff0a7224 */ /* 0x000fe400078e0011 */
[----:B------:R-:W4:Y:S02]  /*66e00*/  LDL.LU.64 R16, [R1+0x7e30] ;  /* 0x007e300001107983 */ /* 0x000f240000300a00 */
[C---:B----4-:R-:W-:Y:S11]  /*66e10*/  HMMA.16816.F32.BF16 R4, R20.reuse, R16, R4 ;  /* 0x000000101404723c */ /* 0x050ff60000041804 */
[----:B------:R-:W-:Y:S11]  /*66e20*/  @!UPT UIADD3 URZ, URZ, URZ, URZ ;  /* 0x0000003f3f3ff290 */ /* 0x000ff6000fffe03f */
[----:B------:R-:W-:Y:S01]  /*66e30*/  @!UPT UIADD3 URZ, URZ, URZ, URZ ;  /* 0x0000003f3f3ff290 */ /* 0x000fe2000fffe03f */
[----:B------:R0:W-:Y:S01]  /*66e40*/  STL.64 [R1+0xf50], R4 ;  /* 0x000f500401007387 */ /* 0x0001e20000100a00 */
[----:B------:R-:W-:Y:S02]  /*66e50*/  STL.64 [R1+0xf58], R6 ;  /* 0x000f580601007387 */ /* 0x000fe40000100a00 */
[----:B0-----:R-:W-:Y:S02]  /*66e60*/  IMAD.MOV.U32 R5, RZ, RZ, R16 ;  /* 0x000000ffff057224 */ /* 0x001fe400078e0010 */
[----:B------:R-:W-:Y:S02]  /*66e70*/  IMAD.MOV.U32 R4, RZ, RZ, R17 ;  /* 0x000000ffff047224 */ /* 0x000fe400078e0011 */
[----:B------:R-:W3:Y:S02]  /*66e80*/  LDL.LU.64 R16, [R1+0x7e28] ;  /* 0x007e280001107983 */ /* 0x000ee40000300a00 */
[C---:B---3--:R-:W-:Y:S02]  /*66e90*/  HMMA.16816.F32.BF16 R16, R20.reuse, R16, R12 ;  /* 0x000000101410723c */ /* 0x048fe4000004180c */
[----:B------:R-:W2:Y:S11]  /*66ea0*/  LDL.LU.64 R12, [R1+0x7e20] ;  /* 0x007e2000010c7983 */ /* 0x000eb60000300a00 */
[----:B------:R-:W-:Y:S10]  /*66eb0*/  @!UPT UIADD3 URZ, URZ, URZ, URZ ;  /* 0x0000003f3f3ff290 */ /* 0x000ff4000fffe03f */
[----:B------:R0:W-:Y:S01]  /*66ec0*/  STL.64 [R1+0xf40], R16 ;  /* 0x000f401001007387 */ /* 0x0001e20000100a00 */
[----:B------:R-:W-:Y:S03]  /*66ed0*/  STL.64 [R1+0xf48], R18 ;  /* 0x000f481201007387 */ /* 0x000fe60000100a00 */
[----:B0-----:R-:W3:Y:S04]  /*66ee0*/  LDL.64 R16, [R1+0x80] ;  /* 0x0000800001107983 */ /* 0x001ee80000100a00 */
[----:B---3--:R0:W-:Y:S04]  /*66ef0*/  STL.64 [R1+0x7d78], R16 ;  /* 0x007d781001007387 */ /* 0x0081e80000100a00 */
[----:B0-----:R-:W3:Y:S01]  /*66f00*/  LDL.64 R16, [R1+0xa0] ;  /* 0x0000a00001107983 */ /* 0x001ee20000100a00 */
[----:B--2---:R-:W-:Y:S01]  /*66f10*/  HMMA.16816.F32.BF16 R24, R20, R12, R24 ;  /* 0x0000000c1418723c */ /* 0x004fe20000041818 */
[----:B------:R-:W-:-:S02]  /*66f20*/  IMAD.MOV.U32 R7, RZ, RZ, R12 ;  /* 0x000000ffff077224 */ /* 0x000fc400078e000c */
[----:B------:R-:W-:Y:S01]  /*66f30*/  IMAD.MOV.U32 R6, RZ, RZ, R13 ;  /* 0x000000ffff067224 */ /* 0x000fe200078e000d */
[----:B---3--:R0:W-:Y:S04]  /*66f40*/  STL.64 [R1+0x7d90], R16 ;  /* 0x007d901001007387 */ /* 0x0081e80000100a00 */
[----:B0-----:R-:W2:Y:S11]  /*66f50*/  LDL.64 R16, [R1+0x100] ;  /* 0x0001000001107983 */ /* 0x001eb60000100a00 */
[----:B------:R-:W-:Y:S04]  /*66f60*/  @!UPT UIADD3 URZ, URZ, URZ, URZ ;  /* 0x0000003f3f3ff290 */ /* 0x000fe8000fffe03f */
[----:B------:R-:W-:Y:S02]  /*66f70*/  STL.64 [R1+0xf30], R24 ;  /* 0x000f301801007387 */ /* 0x000fe40000100a00 */
[----:B------:R0:W-:Y:S02]  /*66f80*/  STL.64 [R1+0xf38], R26 ;  /* 0x000f381a01007387 */ /* 0x0001e40000100a00 */
[----:B0-----:R-:W3:Y:S01]  /*66f90*/  LDL.LU.64 R26, [R1+0x7e18] ;  /* 0x007e1800011a7983 */ /* 0x001ee20000300a00 */
[----:B------:R-:W4:Y:S02]  /*66fa0*/  LDL.LU R25, [R1+0x7e10] ;  /* 0x007e100001197983 */ /* 0x000f240000300800 */
[----:B------:R-:W2:Y:S02]  /*66fb0*/  LDL.LU.64 R12, [R1+0xf20] ;  /* 0x000f2000010c7983 */ /* 0x000ea40000300a00 */
[----:B------:R-:W2:Y:S01]  /*66fc0*/  LDL.LU.64 R14, [R1+0xf28] ;  /* 0x000f2800010e7983 */ /* 0x000ea20000300a00 */
[----:B------:R-:W-:Y:S01]  /*66fd0*/  STL.64 [R1+0x7ce0], R6 ;  /* 0x007ce00601007387 */ /* 0x000fe20000100a00 */
[----:B------:R0:W-:Y:S02]  /*66fe0*/  STL.64 [R1+0x7cd8], R4 ;  /* 0x007cd80401007387 */ /* 0x0001e40000100a00 */
[----:B0-----:R-:W-:-:S02]  /*66ff0*/  IMAD.MOV.U32 R4, RZ, RZ, R28 ;  /* 0x000000ffff047224 */ /* 0x001fc400078e001c */
[----:B------:R-:W-:Y:S01]  /*67000*/  IMAD.MOV.U32 R5, RZ, RZ, R29 ;  /* 0x000000ffff057224 */ /* 0x000fe200078e001d */
[----:B------:R-:W2:Y:S01]  /*67010*/  LDL.LU R28, [R1+0x7e0c] ;  /* 0x007e0c00011c7983 */ /* 0x000ea20000300800 */
[----:B------:R-:W2:Y:S03]  /*67020*/  LDL.LU R29, [R1+0x7e08] ;  /* 0x007e0800011d7983 */ /* 0x000ea60000300800 */
[----:B------:R0:W-:Y:S04]  /*67030*/  STL.64 [R1+0x7d98], R4 ;  /* 0x007d980401007387 */ /* 0x0001e80000100a00 */
[----:B0-----:R-:W2:Y:S04]  /*67040*/  LDL R4, [R1+0xc0] ;  /* 0x0000c00001047983 */ /* 0x001ea80000100800 */
[----:B------:R-:W2:Y:S04]  /*67050*/  LDL R5, [R1+0xc4] ;  /* 0x0000c40001057983 */ /* 0x000ea80000100800 */
[----:B--2---:R0:W-:Y:S04]  /*67060*/  STL.64 [R1+0x7db0], R4 ;  /* 0x007db00401007387 */ /* 0x0041e80000100a00 */
[----:B0-----:R-:W2:Y:S04]  /*67070*/  LDL R4, [R1+0xd0] ;  /* 0x0000d00001047983 */ /* 0x001ea80000100800 */
[----:B------:R-:W2:Y:S04]  /*67080*/  LDL R5, [R1+0xd4] ;  /* 0x0000d40001057983 */ /* 0x000ea80000100800 */
[----:B--2---:R0:W-:Y:S02]  /*67090*/  STL.64 [R1+0x7dc8], R4 ;  /* 0x007dc80401007387 */ /* 0x0041e40000100a00 */
[----:B0-----:R-:W-:-:S02]  /*670a0*/  IMAD.MOV.U32 R4, RZ, RZ, R29 ;  /* 0x000000ffff047224 */ /* 0x001fc400078e001d */
[----:B------:R-:W-:-:S05]  /*670b0*/  IMAD.MOV.U32 R5, RZ, RZ, R28 ;  /* 0x000000ffff057224 */ /* 0x000fca00078e001c */
[----:B------:R0:W-:Y:S04]  /*670c0*/  STL.64 [R1+0x7de0], R4 ;  /* 0x007de00401007387 */ /* 0x0001e80000100a00 */
[----:B0-----:R-:W2:Y:S02]  /*670d0*/  LDL.64 R4, [R1+0x110] ;  /* 0x0001100001047983 */ /* 0x001ea40000100a00 */
[----:B--2---:R-:W-:Y:S01]  /*670e0*/  HMMA.16816.F32.BF16 R12, R20, R4, R12 ;  /* 0x00000004140c723c */ /* 0x004fe2000004180c */
[----:B------:R-:W-:Y:S02]  /*670f0*/  IMAD.MOV.U32 R9, RZ, RZ, R4 ;  /* 0x000000ffff097224 */ /* 0x000fe400078e0004 */
[----:B------:R-:W-:Y:S11]  /*67100*/  IMAD.MOV.U32 R8, RZ, RZ, R5 ;  /* 0x000000ffff087224 */ /* 0x000ff600078e0005 */
[----:B------:R-:W-:Y:S09]  /*67110*/  @!UPT UIADD3 URZ, URZ, URZ, URZ ;  /* 0x0000003f3f3ff290 */ /* 0x000ff2000fffe03f */
[----:B------:R-:W-:Y:S01]  /*67120*/  STL.64 [R1+0xf20], R12 ;  /* 0x000f200c01007387 */ /* 0x000fe20000100a00 */
[----:B------:R0:W-:Y:S03]  /*67130*/  STL.64 [R1+0xf28], R14 ;  /* 0x000f280e01007387 */ /* 0x0001e60000100a00 */
[----:B0-----:R-:W2:Y:S01]  /*67140*/  LDL.LU.64 R14, [R1+0x7e00] ;  /* 0x007e0000010e7983 */ /* 0x001ea20000300a00 */
[----:B------:R-:W2:Y:S02]  /*67150*/  LDL.LU R12, [R1+0x7df8] ;  /* 0x007df800010c7983 */ /* 0x000ea40000300800 */
[----:B------:R-:W-:Y:S02]  /*67160*/  STL.64 [R1+0x7d00], R10 ;  /* 0x007d000a01007387 */ /* 0x000fe40000100a00 */
[----:B------:R0:W-:Y:S02]  /*67170*/  STL.64 [R1+0x7cf8], R8 ;  /* 0x007cf80801007387 */ /* 0x0001e40000100a00 */
[----:B0-----:R-:W2:Y:S01]  /*67180*/  LDL.LU.64 R8, [R1+0xf10] ;  /* 0x000f100001087983 */ /* 0x001ea20000300a00 */
[----:B------:R-:W2:Y:S02]  /*67190*/  LDL.LU.64 R10, [R1+0xf18] ;  /* 0x000f1800010a7983 */ /* 0x000ea40000300a00 */
[----:B------:R-:W-:-:S02]  /*671a0*/  IMAD.MOV.U32 R13, RZ, RZ, R16 ;  /* 0x000000ffff0d7224 */ /* 0x000fc400078e0010 */
[----:B------:R-:W-:Y:S01]  /*671b0*/  IMAD.MOV.U32 R24, RZ, RZ, R17 ;  /* 0x000000ffff187224 */ /* 0x000fe200078e0011 */
[----:B--2---:R-:W-:Y:S11]  /*671c0*/  HMMA.16816.F32.BF16 R8, R20, R16, R8 ;  /* 0x000000101408723c */ /* 0x004ff60000041808 */
[----:B------:R-:W-:Y:S11]  /*671d0*/  @!UPT UIADD3 URZ, URZ, URZ, URZ ;  /* 0x0000003f3f3ff290 */ /* 0x000ff6000fffe03f */
[----:B------:R-:W-:Y:S01]  /*671e0*/  @!UPT UIADD3 URZ, URZ, URZ, URZ ;  /* 0x0000003f3f3ff290 */ /* 0x000fe2000fffe03f */
[----:B------:R-:W-:Y:S01]  /*671f0*/  STL.64 [R1+0xf10], R8 ;  /* 0x000f100801007387 */ /* 0x000fe20000100a00 */
[----:B------:R-:W-:Y:S02]  /*67200*/  STL.64 [R1+0xf18], R10 ;  /* 0x000f180a01007387 */ /* 0x000fe40000100a00 */
[----:B------:R-:W2:Y:S02]  /*67210*/  LDL.LU.64 R16, [R1+0xec0] ;  /* 0x000ec00001107983 */ /* 0x000ea40000300a00 */
[----:B------:R-:W2:Y:S02]  /*67220*/  LDL.LU.64 R18, [R1+0xec8] ;  /* 0x000ec80001127983 */ /* 0x000ea40000300a00 */
[----:B--2---:R-:W-:Y:S01]  /*67230*/  STL.64 [R1+0x7da8], R18 ;  /* 0x007da81201007387 */ /* 0x004fe20000100a00 */
[----:B------:R0:W-:Y:S03]  /*67240*/  STL.64 [R1+0x7da0], R16 ;  /* 0x007da01001007387 */ /* 0x0001e60000100a00 */
[----:B0-----:R-:W2:Y:S01]  /*67250*/  LDL.LU.64 R16, [R1+0xed0] ;  /* 0x000ed00001107983 */ /* 0x001ea20000300a00 */
[----:B------:R-:W2:Y:S03]  /*67260*/  LDL.LU.64 R18, [R1+0xed8] ;  /* 0x000ed80001127983 */ /* 0x000ea60000300a00 */
        /* <DEDUP_REMOVED lines=8> */
[----:B------:R-:W-:-:S02]  /*672f0*/  IMAD.MOV.U32 R4, RZ, RZ, R15 ;  /* 0x000000ffff047224 */ /* 0x000fc400078e000f */
[----:B------:R-:W-:Y:S01]  /*67300*/  IMAD.MOV.U32 R5, RZ, RZ, R14 ;  /* 0x000000ffff057224 */ /* 0x000fe200078e000e */
[----:B--2---:R-:W-:Y:S01]  /*67310*/  STL.64 [R1+0x7df0], R18 ;  /* 0x007df01201007387 */ /* 0x004fe20000100a00 */
[----:B------:R0:W-:Y:S03]  /*67320*/  STL.64 [R1+0x7de8], R16 ;  /* 0x007de81001007387 */ /* 0x0001e60000100a00 */
[----:B0-----:R-:W2:Y:S01]  /*67330*/  LDL.LU.64 R16, [R1+0xf00] ;  /* 0x000f000001107983 */ /* 0x001ea20000300a00 */
[----:B------:R-:W2:Y:S02]  /*67340*/  LDL.LU.64 R18, [R1+0xf08] ;  /* 0x000f080001127983 */ /* 0x000ea40000300a00 */
[----:B------:R-:W3:Y:S02]  /*67350*/  LDL.LU.64 R8, [R1+0xe90] ;  /* 0x000e900001087983 */ /* 0x000ee40000300a00 */
[----:B------:R-:W3:Y:S01]  /*67360*/  LDL.LU.64 R10, [R1+0xe98] ;  /* 0x000e9800010a7983 */ /* 0x000ee20000300a00 */
[C---:B--2---:R-:W-:Y:S01]  /*67370*/  HMMA.16816.F32.BF16 R4, R20.reuse, R4, R16 ;  /* 0x000000041404723c */ /* 0x044fe20000041810 */
[----:B---3--:R-:W-:Y:S01]  /*67380*/  STL.64 [R1+0x7d88], R10 ;  /* 0x007d880a01007387 */ /* 0x008fe20000100a00 */
[----:B------:R0:W-:Y:S03]  /*67390*/  STL.64 [R1+0x7d80], R8 ;  /* 0x007d800801007387 */ /* 0x0001e60000100a00 */
[----:B0-----:R-:W2:Y:S01]  /*673a0*/  LDL.LU.64 R8, [R1+0xeb0] ;  /* 0x000eb00001087983 */ /* 0x001ea20000300a00 */
[----:B------:R-:W2:Y:S02]  /*673b0*/  LDL.LU.64 R10, [R1+0xeb8] ;  /* 0x000eb800010a7983 */ /* 0x000ea40000300a00 */
[----:B------:R-:W-:Y:S02]  /*673c0*/  STL.64 [R1+0x7d70], R12 ;  /* 0x007d700c01007387 */ /* 0x000fe40000100a00 */
[----:B------:R-:W-:Y:S01]  /*673d0*/  STL.64 [R1+0x7d10], R26 ;  /* 0x007d101a01007387 */ /* 0x000fe20000100a00 */
[----:B----4-:R0:W-:Y:S04]  /*673e0*/  STL.64 [R1+0x7d08], R24 ;  /* 0x007d081801007387 */ /* 0x0101e80000100a00 */
[----:B0-----:R-:W3:Y:S01]  /*673f0*/  LDL.LU.64 R24, [R1+0xea0] ;  /* 0x000ea00001187983 */ /* 0x001ee20000300a00 */
[----:B------:R-:W3:Y:S02]  /*67400*/  LDL.LU.64 R26, [R1+0xea8] ;  /* 0x000ea800011a7983 */ /* 0x000ee40000300a00 */
[----:B------:R-:W4:Y:S02]  /*67410*/  LDL.LU.64 R18, [R1+0x7df0] ;  /* 0x007df00001127983 */ /* 0x000f240000300a00 */
[----:B------:R-:W4:Y:S03]  /*67420*/  LDL.LU.64 R16, [R1+0x7de8] ;  /* 0x007de80001107983 */ /* 0x000f260000300a00 */
        /* <DEDUP_REMOVED lines=25> */
[----:B------:R-:W2:Y:S11]  /*675c0*/  LDL.LU.64 R16, [R1+0x7d90] ;  /* 0x007d900001107983 */ /* 0x000eb60000300a00 */
[----:B------:R-:W-:Y:S10]  /*675d0*/  @!UPT UIADD3 URZ, URZ, URZ, URZ ;  /* 0x0000003f3f3ff290 */ /* 0x000ff4000fffe03f */
[----:B------:R0:W-:Y:S01]  /*675e0*/  STL.64 [R1+0xec0], R4 ;  /* 0x000ec00401007387 */ /* 0x0001e20000100a00 */
[----:B------:R-:W-:Y:S03]  /*675f0*/  STL.64 [R1+0xec8], R6 ;  /* 0x000ec80601007387 */ /* 0x000fe60000100a00 */
[----:B0-----:R-:W4:Y:S01]  /*67600*/  LDL.64 R4, [R1+0x50] ;  /* 0x0000500001047983 */ /* 0x001f220000100a00 */
[----:B--2---:R-:W-:Y:S01]  /*67610*/  HMMA.16816.F32.BF16 R8, R20, R16, R8 ;  /* 0x000000101408723c */ /* 0x004fe20000041808 */
[----:B------:R-:W-:Y:S02]  /*67620*/  IMAD.MOV.U32 R29, RZ, RZ, R16 ;  /* 0x000000ffff1d7224 */ /* 0x000fe400078e0010 */
[----:B------:R-:W-:Y:S01]  /*67630*/  IMAD.MOV.U32 R28, RZ, RZ, R17 ;  /* 0x000000ffff1c7224 */ /* 0x000fe200078e0011 */
[----:B----4-:R0:W-:Y:S04]  /*67640*/  STL.64 [R1+0x7d68], R4 ;  /* 0x007d680401007387 */ /* 0x0101e80000100a00 */
[----:B0-----:R-:W2:Y:S11]  /*67650*/  LDL.64 R4, [R1+0x70] ;  /* 0x0000700001047983 */ /* 0x001eb60000100a00 */
[----:B------:R-:W-:Y:S04]  /*67660*/  @!UPT UIADD3 URZ, URZ, URZ, URZ ;  /* 0x0000003f3f3ff290 */ /* 0x000fe8000fffe03f */
[----:B------:R-:W-:Y:S02]  /*67670*/  STL.64 [R1+0xeb0], R8 ;  /* 0x000eb00801007387 */ /* 0x000fe40000100a00 */
[----:B------:R0:W-:Y:S02]  /*67680*/  STL.64 [R1+0xeb8], R10 ;  /* 0x000eb80a01007387 */ /* 0x0001e40000100a00 */
[----:B0-----:R-:W4:Y:S01]  /*67690*/  LDL.LU.64 R10, [R1+0x7d88] ;  /* 0x007d8800010a7983 */ /* 0x001f220000300a00 */
[----:B------:R-:W4:Y:S02]  /*676a0*/  LDL.LU.64 R8, [R1+0x7d80] ;  /* 0x007d800001087983 */ /* 0x000f240000300a00 */
[----:B------:R-:W4:Y:S02]  /*676b0*/  LDL.LU.64 R16, [R1+0x7d78] ;  /* 0x007d780001107983 */ /* 0x000f240000300a00 */
[----:B------:R-:W-:Y:S02]  /*676c0*/  IMAD.MOV.U32 R12, RZ, RZ, R2 ;  /* 0x000000ffff0c7224 */ /* 0x000fe400078e0002 */
[----:B------:R-:W-:-:S07]  /*676d0*/  IMAD.MOV.U32 R13, RZ, RZ, R0 ;  /* 0x000000ffff0d7224 */ /* 0x000fce00078e0000 */
[C---:B---3--:R-:W-:Y:S01]  /*676e0*/  HMMA.16816.F32.BF16 R12, R20.reuse, R12, R24 ;  /* 0x0000000c140c723c */ /* 0x048fe20000041818 */
[----:B------:R-:W-:Y:S01]  /*676f0*/  STL [R1+0x7ba4], R28 ;  /* 0x007ba41c01007387 */ /* 0x000fe20000100800 */
[----:B------:R-:W-:Y:S11]  /*67700*/  STL [R1+0x7ba0], R29 ;  /* 0x007ba01d01007387 */ /* 0x000ff60000100800 */
[----:B------:R-:W-:Y:S10]  /*67710*/  @!UPT UIADD3 URZ, URZ, URZ, URZ ;  /* 0x0000003f3f3ff290 */ /* 0x000ff4000fffe03f */
[----:B------:R0:W-:Y:S01]  /*67720*/  STL.64 [R1+0xea0], R12 ;  /* 0x000ea00c01007387 */ /* 0x0001e20000100a00 */
[----:B------:R1:W-:Y:S01]  /*67730*/  STL.64 [R1+0xea8], R14 ;  /* 0x000ea80e01007387 */ /* 0x0003e20000100a00 */
[----:B----4-:R-:W-:Y:S11]  /*67740*/  HMMA.16816.F32.BF16 R8, R20, R16, R8 ;  /* 0x000000101408723c */ /* 0x010ff60000041808 */
[----:B------:R-:W-:Y:S11]  /*67750*/  @!UPT UIADD3 URZ, URZ, URZ, URZ ;  /* 0x0000003f3f3ff290 */ /* 0x000ff6000fffe03f */
[----:B------:R-:W-:Y:S01]  /*67760*/  @!UPT UIADD3 URZ, URZ, URZ, URZ ;  /* 0x0000003f3f3ff290 */ /* 0x000fe2000fffe03f */
[----:B------:R3:W-:Y:S01]  /*67770*/  STL.64 [R1+0xe90], R8 ;  /* 0x000e900801007387 */ /* 0x0007e20000100a00 */
[----:B------:R4:W-:Y:S02]  /*67780*/  STL.64 [R1+0xe98], R10 ;  /* 0x000e980a01007387 */ /* 0x0009e40000100a00 */
[----:B0-----:R-:W2:Y:S02]  /*67790*/  LDL.LU.64 R12, [R1+0xe80] ;  /* 0x000e8000010c7983 */ /* 0x001ea40000300a00 */
[----:B-1----:R-:W2:Y:S01]  /*677a0*/  LDL.LU.64 R14, [R1+0xe88] ;  /* 0x000e8800010e7983 */ /* 0x002ea20000300a00 */
[----:B---3--:R-:W3:Y:S01]  /*677b0*/  LDL.LU.64 R8, [R1+0xe60] ;  /* 0x000e600001087983 */ /* 0x008ee20000300a00 */
[----:B----4-:R-:W3:Y:S02]  /*677c0*/  LDL.LU.64 R10, [R1+0xe68] ;  /* 0x000e6800010a7983 */ /* 0x010ee40000300a00 */
[----:B------:R-:W4:Y:S02]  /*677d0*/  LDL.64 R24, [R1+0x10] ;  /* 0x0000100001187983 */ /* 0x000f240000100a00 */
[----:B----4-:R0:W-:Y:S04]  /*677e0*/  STL.64 [R1+0x7d20], R24 ;  /* 0x007d201801007387 */ /* 0x0101e80000100a00 */
[----:B0-----:R-:W4:Y:S04]  /*677f0*/  LDL.64 R24, [R1+0x20] ;  /* 0x0000200001187983 */ /* 0x001f280000100a00 */
[----:B----4-:R0:W-:Y:S04]  /*67800*/  STL.64 [R1+0x7d38], R24 ;  /* 0x007d381801007387 */ /* 0x0101e80000100a00 */
[----:B0-----:R-:W4:Y:S01]  /*67810*/  LDL.64 R24, [R1+0x30] ;  /* 0x0000300001187983 */ /* 0x001f220000100a00 */
[----:B------:R-:W-:-:S02]  /*67820*/  IMAD.MOV.U32 R2, RZ, RZ, R16 ;  /* 0x000000ffff027224 */ /* 0x000fc400078e0010 */
[----:B------:R-:W-:Y:S01]  /*67830*/  IMAD.MOV.U32 R0, RZ, RZ, R17 ;  /* 0x000000ffff007224 */ /* 0x000fe200078e0011 */
[----:B--2---:R-:W-:Y:S01]  /*67840*/  HMMA.16816.F32.BF16 R12, R20, R4, R12 ;  /* 0x00000004140c723c */ /* 0x004fe2000004180c */
[----:B----4-:R0:W-:Y:S01]  /*67850*/  STL.64 [R1+0x7d50], R24 ;  /* 0x007d501801007387 */ /* 0x0101e20000100a00 */
[----:B------:R-:W2:Y:S02]  /*67860*/  LDL R16, [R1] ;  /* 0x0000000001107983 */ /* 0x000ea40000100800 */
[----:B------:R-:W2:Y:S01]  /*67870*/  LDL R17, [R1+0x4] ;  /* 0x0000040001117983 */ /* 0x000ea20000100800 */
[----:B0-----:R-:W4:Y:S04]  /*67880*/  LDL R24, [R1+0x40] ;  /* 0x0000400001187983 */ /* 0x001f280000100800 */
[----:B--2---:R0:W-:Y:S04]  /*67890*/  STL.64 [R1+0x7d18], R16 ;  /* 0x007d181001007387 */ /* 0x0041e80000100a00 */
[----:B0-----:R-:W2:Y:S01]  /*678a0*/  LDL.64 R16, [R1+0x60] ;  /* 0x0000600001107983 */ /* 0x001ea20000100a00 */
[----:B------:R-:W-:Y:S02]  /*678b0*/  STL [R1+0x7b9c], R0 ;  /* 0x007b9c0001007387 */ /* 0x000fe40000100800 */
[----:B------:R-:W-:Y:S07]  /*678c0*/  STL [R1+0x7b98], R2 ;  /* 0x007b980201007387 */ /* 0x000fee0000100800 */
[----:B------:R0:W-:Y:S01]  /*678d0*/  STL.64 [R1+0xe80], R12 ;  /* 0x000e800c01007387 */ /* 0x0001e20000100a00 */
[----:B------:R1:W-:Y:S04]  /*678e0*/  STL.64 [R1+0xe88], R14 ;  /* 0x000e880e01007387 */ /* 0x0003e80000100a00 */
[----:B0-----:R-:W2:Y:S01]  /*678f0*/  LDL.LU.64 R12, [R1+0x7d70] ;  /* 0x007d7000010c7983 */ /* 0x001ea20000300a00 */
[----:B-1----:R-:W-:-:S02]  /*67900*/  IMAD.MOV.U32 R15, RZ, RZ, R4 ;  /* 0x000000ffff0f7224 */ /* 0x002fc400078e0004 */
[----:B------:R-:W-:Y:S02]  /*67910*/  IMAD.MOV.U32 R14, RZ, RZ, R5 ;  /* 0x000000ffff0e7224 */ /* 0x000fe400078e0005 */
[----:B------:R-:W3:Y:S03]  /*67920*/  LDL.LU.64 R4, [R1+0x7d68] ;  /* 0x007d680001047983 */ /* 0x000ee60000300a00 */
[----:B------:R-:W-:Y:S01]  /*67930*/  STL.64 [R1+0x7d30], R14 ;  /* 0x007d300e01007387 */ /* 0x000fe20000100a00 */
[----:B--2---:R0:W-:Y:S04]  /*67940*/  STL.64 [R1+0x7d28], R12 ;  /* 0x007d280c01007387 */ /* 0x0041e80000100a00 */
[----:B0-----:R-:W2:Y:S01]  /*67950*/  LDL.LU.64 R12, [R1+0xe70] ;  /* 0x000e7000010c7983 */ /* 0x001ea20000300a00 */
[----:B------:R-:W2:Y:S01]  /*67960*/  LDL.LU.64 R14, [R1+0xe78] ;  /* 0x000e7800010e7983 */ /* 0x000ea20000300a00 */
[----:B---3--:R-:W-:Y:S01]  /*67970*/  HMMA.16816.F32.BF16 R8, R20, R4, R8 ;  /* 0x000000041408723c */ /* 0x008fe20000041808 */
[----:B------:R-:W-:-:S02]  /*67980*/  IMAD.MOV.U32 R2, RZ, RZ, R17 ;  /* 0x000000ffff027224 */ /* 0x000fc400078e0011 */
[----:B------:R-:W-:-:S05]  /*67990*/  IMAD.MOV.U32 R0, RZ, RZ, R16 ;  /* 0x000000ffff007224 */ /* 0x000fca00078e0010 */
[----:B--2---:R-:W-:Y:S11]  /*679a0*/  HMMA.16816.F32.BF16 R12, R20, R16, R12 ;  /* 0x00000010140c723c */ /* 0x004ff6000004180c */
[----:B------:R-:W-:Y:S11]  /*679b0*/  @!UPT UIADD3 URZ, URZ, URZ, URZ ;  /* 0x0000003f3f3ff290 */ /* 0x000ff6000fffe03f */
[----:B------:R-:W-:Y:S01]  /*679c0*/  @!UPT UIADD3 URZ, URZ, URZ, URZ ;  /* 0x0000003f3f3ff290 */ /* 0x000fe2000fffe03f */
[----:B------:R0:W-:Y:S01]  /*679d0*/  STL.64 [R1+0xe70], R12 ;  /* 0x000e700c01007387 */ /* 0x0001e20000100a00 */
[----:B------:R1:W-:Y:S02]  /*679e0*/  STL.64 [R1+0xe78], R14 ;  /* 0x000e780e01007387 */ /* 0x0003e40000100a00 */
[----:B------:R-:W-:Y:S02]  /*679f0*/  STL [R1+0x7bac], R2 ;  /* 0x007bac0201007387 */ /* 0x000fe40000100800 */
[----:B------:R-:W-:Y:S01]  /*67a00*/  STL [R1+0x7ba8], R0 ;  /* 0x007ba80001007387 */ /* 0x000fe20000100800 */
[----:B------:R-:W-:Y:S01]  /*67a10*/  STL.64 [R1+0xe60], R8 ;  /* 0x000e600801007387 */ /* 0x000fe20000100a00 */
[----:B------:R-:W-:Y:S03]  /*67a20*/  STL.64 [R1+0xe68], R10 ;  /* 0x000e680a01007387 */ /* 0x000fe60000100a00 */
[----:B0-----:R-:W2:Y:S01]  /*67a30*/  LDL.LU.64 R12, [R1+0xe30] ;  /* 0x000e3000010c7983 */ /* 0x001ea20000300a00 */
[----:B-1----:R-:W3:Y:S03]  /*67a40*/  LDL.LU.64 R14, [R1+0xe38] ;  /* 0x000e3800010e7983 */ /* 0x002ee60000300a00 */
[----:B---3--:R-:W-:Y:S01]  /*67a50*/  STL.64 [R1+0x7d48], R14 ;  /* 0x007d480e01007387 */ /* 0x008fe20000100a00 */
[----:B--2---:R0:W-:Y:S03]  /*67a60*/  STL.64 [R1+0x7d40], R12 ;  /* 0x007d400c01007387 */ /* 0x0041e60000100a00 */
[----:B0-----:R-:W2:Y:S01]  /*67a70*/  LDL.LU.64 R12, [R1+0xe40] ;  /* 0x000e4000010c7983 */ /* 0x001ea20000300a00 */
[----:B------:R-:W3:Y:S02]  /*67a80*/  LDL.LU.64 R14, [R1+0xe48] ;  /* 0x000e4800010e7983 */ /* 0x000ee40000300a00 */
[----:B------:R-:W-:Y:S01]  /*67a90*/  IMAD.MOV.U32 R25, RZ, RZ, R3 ;  /* 0x000000ffff197224 */ /* 0x000fe200078e0003 */
[----:B---3--:R-:W-:Y:S01]  /*67aa0*/  STL.64 [R1+0x7d60], R14 ;  /* 0x007d600e01007387 */ /* 0x008fe20000100a00 */
[----:B--2---:R0:W-:Y:S03]  /*67ab0*/  STL.64 [R1+0x7d58], R12 ;  /* 0x007d580c01007387 */ /* 0x0041e60000100a00 */
[----:B0-----:R-:W4:Y:S01]  /*67ac0*/  LDL.LU.64 R12, [R1+0xe50] ;  /* 0x000e5000010c7983 */ /* 0x001f220000300a00 */
[----:B------:R-:W4:Y:S02]  /*67ad0*/  LDL.LU.64 R14, [R1+0xe58] ;  /* 0x000e5800010e7983 */ /* 0x000f240000300a00 */
[----:B------:R-:W2:Y:S02]  /*67ae0*/  LDL.LU.64 R16, [R1+0xe20] ;  /* 0x000e200001107983 */ /* 0x000ea40000300a00 */
[----:B------:R-:W-:Y:S01]  /*67af0*/  IMAD.MOV.U32 R29, RZ, RZ, R5 ;  /* 0x000000ffff1d7224 */ /* 0x000fe200078e0005 */
[----:B------:R-:W2:Y:S01]  /*67b00*/  LDL.LU.64 R18, [R1+0xe28] ;  /* 0x000e280001127983 */ /* 0x000ea20000300a00 */
[----:B------:R-:W-:-:S02]  /*67b10*/  IMAD.MOV.U32 R28, RZ, RZ, R4 ;  /* 0x000000ffff1c7224 */ /* 0x000fc400078e0004 */
[----:B------:R-:W3:Y:S02]  /*67b20*/  LDL.LU.64 R8, [R1+0xe10] ;  /* 0x000e100001087983 */ /* 0x000ee40000300a00 */
[----:B------:R-:W3:Y:S01]  /*67b30*/  LDL.LU.64 R10, [R1+0xe18] ;  /* 0x000e1800010a7983 */ /* 0x000ee20000300a00 */
[----:B------:R-:W2:Y:S01]  /*67b40*/  LDL.LU.64 R4, [R1+0xe00] ;  /* 0x000e000001047983 */ /* 0x000ea20000300a00 */
[----:B------:R-:W2:Y:S02]  /*67b50*/  LDL.LU.64 R6, [R1+0xe08] ;  /* 0x000e080001067983 */ /* 0x000ea40000300a00 */
[----:B------:R-:W-:Y:S02]  /*67b60*/  STL [R1+0x7bb4], R29 ;  /* 0x007bb41d01007387 */ /* 0x000fe40000100800 */
[----:B------:R-:W-:Y:S01]  /*67b70*/  STL [R1+0x7bb0], R28 ;  /* 0x007bb01c01007387 */ /* 0x000fe20000100800 */
[C---:B----4-:R-:W-:Y:S01]  /*67b80*/  HMMA.16816.F32.BF16 R24, R20.reuse, R24, R12 ;  /* 0x000000181418723c */ /* 0x050fe2000004180c */
[----:B------:R-:W4:Y:S01]  /*67b90*/  LDL.LU.64 R14, [R1+0x7d60] ;  /* 0x007d6000010e7983 */ /* 0x000f220000300a00 */
[----:B------:R-:W4:Y:S11]  /*67ba0*/  LDL.LU.64 R12, [R1+0x7d58] ;  /* 0x007d5800010c7983 */ /* 0x000f360000300a00 */
[----:B------:R-:W-:Y:S10]  /*67bb0*/  @!UPT UIADD3 URZ, URZ, URZ, URZ ;  /* 0x0000003f3f3ff290 */ /* 0x000ff4000fffe03f */
[----:B------:R0:W-:Y:S01]  /*67bc0*/  STL.64 [R1+0xe50], R24 ;  /* 0x000e501801007387 */ /* 0x0001e20000100a00 */
[----:B------:R-:W-:Y:S03]  /*67bd0*/  STL.64 [R1+0xe58], R26 ;  /* 0x000e581a01007387 */ /* 0x000fe60000100a00 */
[----:B0-----:R-:W4:Y:S01]  /*67be0*/  LDL.LU.64 R24, [R1+0x7d50] ;  /* 0x007d500001187983 */ /* 0x001f220000300a00 */
[----:B------:R-:W2:Y:S01]  /*67bf0*/  LDL R3, [R1+0x2ac4] ;  /* 0x002ac40001037983 */ /* 0x000ea20000100800 */
[C---:B----4-:R-:W-:Y:S01]  /*67c00*/  HMMA.16816.F32.BF16 R12, R20.reuse, R24, R12 ;  /* 0x00000018140c723c */ /* 0x050fe2000004180c */
[----:B------:R-:W-:Y:S02]  /*67c10*/  IMAD.MOV.U32 R2, RZ, RZ, R24 ;  /* 0x000000ffff027224 */ /* 0x000fe400078e0018 */
[----:B------:R-:W-:Y:S11]  /*67c20*/  IMAD.MOV.U32 R0, RZ, RZ, R25 ;  /* 0x000000ffff007224 */ /* 0x000ff600078e0019 */
[----:B------:R-:W-:Y:S09]  /*67c30*/  @!UPT UIADD3 URZ, URZ, URZ, URZ ;  /* 0x0000003f3f3ff290 */ /* 0x000ff2000fffe03f */
[----:B------:R-:W-:Y:S01]  /*67c40*/  STL.64 [R1+0xe40], R12 ;  /* 0x000e400c01007387 */ /* 0x000fe20000100a00 */
[----:B------:R0:W-:Y:S03]  /*67c50*/  STL.64 [R1+0xe48], R14 ;  /* 0x000e480e01007387 */ /* 0x0001e60000100a00 */
[----:B0-----:R-:W4:Y:S01]  /*67c60*/  LDL.LU.64 R14, [R1+0x7d48] ;  /* 0x007d4800010e7983 */ /* 0x001f220000300a00 */
[----:B------:R-:W4:Y:S02]  /*67c70*/  LDL.LU.64 R12, [R1+0x7d40] ;  /* 0x007d4000010c7983 */ /* 0x000f240000300a00 */
[----:B------:R-:W4:Y:S02]  /*67c80*/  LDL.LU.64 R24, [R1+0x7d38] ;  /* 0x007d380001187983 */ /* 0x000f240000300a00 */
[----:B------:R-:W-:Y:S01]  /*67c90*/  STL [R1+0x7bbc], R0 ;  /* 0x007bbc0001007387 */ /* 0x000fe20000100800 */
[----:B------:R-:W-:Y:S01]  /*67ca0*/  STL [R1+0x7bb8], R2 ;  /* 0x007bb80201007387 */ /* 0x000fe20000100800 */
[----:B----4-:R-:W-:Y:S01]  /*67cb0*/  HMMA.16816.F32.BF16 R12, R20, R24, R12 ;  /* 0x00000018140c723c */ /* 0x010fe2000004180c */
[----:B------:R-:W-:-:S02]  /*67cc0*/  IMAD.MOV.U32 R29, RZ, RZ, R24 ;  /* 0x000000ffff1d7224 */ /* 0x000fc400078e0018 */
[----:B------:R-:W-:Y:S11]  /*67cd0*/  IMAD.MOV.U32 R28, RZ, RZ, R25 ;  /* 0x000000ffff1c7224 */ /* 0x000ff600078e0019 */
[----:B------:R-:W-:Y:S09]  /*67ce0*/  @!UPT UIADD3 URZ, URZ, URZ, URZ ;  /* 0x0000003f3f3ff290 */ /* 0x000ff2000fffe03f */
[----:B------:R-:W-:Y:S01]  /*67cf0*/  STL.64 [R1+0xe30], R12 ;  /* 0x000e300c01007387 */ /* 0x000fe20000100a00 */
[----:B------:R0:W-:Y:S03]  /*67d00*/  STL.64 [R1+0xe38], R14 ;  /* 0x000e380e01007387 */ /* 0x0001e60000100a00 */
[----:B0-----:R-:W4:Y:S01]  /*67d10*/  LDL.LU.64 R14, [R1+0x7d30] ;  /* 0x007d3000010e7983 */ /* 0x001f220000300a00 */
[----:B------:R-:W2:Y:S02]  /*67d20*/  LDL.LU.64 R12, [R1+0x7d28] ;  /* 0x007d2800010c7983 */ /* 0x000ea40000300a00 */
[----:B------:R-:W2:Y:S02]  /*67d30*/  LDL.LU.64 R24, [R1+0x7d20] ;  /* 0x007d200001187983 */ /* 0x000ea40000300a00 */
[C---:B--2---:R-:W-:Y:S11]  /*67d40*/  HMMA.16816.F32.BF16 R16, R20.reuse, R24, R16 ;  /* 0x000000181410723c */ /* 0x044ff60000041810 */
[----:B------:R-:W-:Y:S11]  /*67d50*/  @!UPT UIADD3 URZ, URZ, URZ, URZ ;  /* 0x0000003f3f3ff290 */ /* 0x000ff6000fffe03f */
[----:B------:R-:W-:Y:S01]  /*67d60*/  @!UPT UIADD3 URZ, URZ, URZ, URZ ;  /* 0x0000003f3f3ff290 */ /* 0x000fe2000fffe03f */
[----:B------:R0:W-:Y:S01]  /*67d70*/  STL.64 [R1+0xe20], R16 ;  /* 0x000e201001007387 */ /* 0x0001e20000100a00 */
[----:B------:R3:W-:Y:S03]  /*67d80*/  STL.64 [R1+0xe28], R18 ;  /* 0x000e281201007387 */ /* 0x0007e60000100a00 */
[----:B0-----:R-:W3:Y:S01]  /*67d90*/  LDL.LU.64 R16, [R1+0x7d18] ;  /* 0x007d180001107983 */ /* 0x001ee20000300a00 */
[----:B------:R-:W-:Y:S02]  /*67da0*/  IMAD.MOV.U32 R0, RZ, RZ, R24 ;  /* 0x000000ffff007224 */ /* 0x000fe400078e0018 */
[----:B------:R-:W-:Y:S02]  /*67db0*/  IMAD.MOV.U32 R2, RZ, RZ, R25 ;  /* 0x000000ffff027224 */ /* 0x000fe400078e0019 */
[----:B------:R-:W2:Y:S01]  /*67dc0*/  LDL.LU.64 R26, [R1+0x7d10] ;  /* 0x007d1000011a7983 */ /* 0x000ea20000300a00 */
[----:B------:R-:W2:Y:S01]  /*67dd0*/  LDL.LU.64 R24, [R1+0x7d08] ;  /* 0x007d080001187983 */ /* 0x000ea20000300a00 */
[C---:B---3--:R-:W-:Y:S03]  /*67de0*/  HMMA.16816.F32.BF16 R16, R20.reuse, R16, R8 ;  /* 0x000000101410723c */ /* 0x048fe60000041808 */
[----:B------:R-:W3:Y:S01]  /*67df0*/  LDL.LU.64 R10, [R1+0x7d00] ;  /* 0x007d0000010a7983 */ /* 0x000ee20000300a00 */
[----:B------:R-:W2:Y:S11]  /*67e00*/  LDL.LU.64 R8, [R1+0x7cf8] ;  /* 0x007cf80001087983 */ /* 0x000eb60000300a00 */
[----:B------:R-:W-:Y:S08]  /*67e10*/  @!UPT UIADD3 URZ, URZ, URZ, URZ ;  /* 0x0000003f3f3ff290 */ /* 0x000ff0000fffe03f */
[----:B------:R-:W-:Y:S01]  /*67e20*/  STL.64 [R1+0xe10], R16 ;  /* 0x000e101001007387 */ /* 0x000fe20000100a00 */
[----:B------:R0:W-:Y:S03]  /*67e30*/  STL.64 [R1+0xe18], R18 ;  /* 0x000e181201007387 */ /* 0x0001e60000100a00 */
[----:B0-----:R-:W2:Y:S01]  /*67e40*/  LDL.LU.64 R18, [R1+0x7cf0] ;  /* 0x007cf00001127983 */ /* 0x001ea20000300a00 */
[----:B------:R-:W2:Y:S02]  /*67e50*/  LDL.LU.64 R16, [R1+0x7ce8] ;  /* 0x007ce80001107983 */ /* 0x000ea40000300a00 */
[----:B--2---:R-:W-:Y:S11]  /*67e60*/  HMMA.16816.F32.BF16 R4, R20, R16, R4 ;  /* 0x000000101404723c */ /* 0x004ff60000041804 */
[----:B------:R-:W-:Y:S11]  /*67e70*/  @!UPT UIADD3 URZ, URZ, URZ, URZ ;  /* 0x0000003f3f3ff290 */ /* 0x000ff6000fffe03f */
[----:B------:R-:W-:Y:S01]  /*67e80*/  @!UPT UIADD3 URZ, URZ, URZ, URZ ;  /* 0x0000003f3f3ff290 */ /* 0x000fe2000fffe03f */
[----:B------:R-:W-:Y:S01]  /*67e90*/  STL.64 [R1+0xe00], R4 ;  /* 0x000e000401007387 */ /* 0x000fe20000100a00 */
[----:B------:R0:W-:Y:S03]  /*67ea0*/  STL.64 [R1+0xe08], R6 ;  /* 0x000e080601007387 */ /* 0x0001e60000100a00 */
[----:B0-----:R-:W2:Y:S01]  /*67eb0*/  LDL.LU.64 R6, [R1+0x7ce0] ;  /* 0x007ce00001067983 */ /* 0x001ea20000300a00 */
[----:B------:R-:W2:Y:S02]  /*67ec0*/  LDL.LU.64 R4, [R1+0x7cd8] ;  /* 0x007cd80001047983 */ /* 0x000ea40000300a00 */
[----:B------:R-:W-:Y:S02]  /*67ed0*/  STL.64 [R1+0x7aa8], R18 ;  /* 0x007aa81201007387 */ /* 0x000fe40000100a00 */
[----:B------:R0:W-:Y:S02]  /*67ee0*/  STL.64 [R1+0x7aa0], R16 ;  /* 0x007aa01001007387 */ /* 0x0001e40000100a00 */
[----:B0-----:R-:W-:-:S02]  /*67ef0*/  IMAD.MOV.U32 R16, RZ, RZ, R13 ;  /* 0x000000ffff107224 */ /* 0x001fc400078e000d */
[----:B------:R-:W-:Y:S01]  /*67f00*/  IMAD.MOV.U32 R17, RZ, RZ, R24 ;  /* 0x000000ffff117224 */ /* 0x000fe200078e0018 */
[----:B------:R-:W2:Y:S01]  /*67f10*/  LDL.LU R13, [R1+0x7cd4] ;  /* 0x007cd400010d7983 */ /* 0x000ea20000300800 */
[----:B------:R-:W2:Y:S03]  /*67f20*/  LDL.LU R24, [R1+0x7cd0] ;  /* 0x007cd00001187983 */ /* 0x000ea60000300800 */
[----:B------:R0:W-:Y:S02]  /*67f30*/  STL.64 [R1+0x7bc8], R16 ;  /* 0x007bc81001007387 */ /* 0x0001e40000100a00 */
[----:B0-----:R-:W-:Y:S02]  /*67f40*/  IMAD.MOV.U32 R16, RZ, RZ, R9 ;  /* 0x000000ffff107224 */ /* 0x001fe400078e0009 */
[----:B------:R-:W-:Y:S01]  /*67f50*/  IMAD.MOV.U32 R17, RZ, RZ, R8 ;  /* 0x000000ffff117224 */ /* 0x000fe200078e0008 */
[----:B------:R-:W2:Y:S01]  /*67f60*/  LDL.LU R9, [R1+0x7ccc] ;  /* 0x007ccc0001097983 */ /* 0x000ea20000300800 */
[----:B------:R-:W2:Y:S03]  /*67f70*/  LDL.LU R8, [R1+0x7cc8] ;  /* 0x007cc80001087983 */ /* 0x000ea60000300800 */
[----:B------:R0:W-:Y:S04]  /*67f80*/  STL.64 [R1+0x7be0], R16 ;  /* 0x007be01001007387 */ /* 0x0001e80000100a00 */
[----:B0-----:R-:W2:Y:S01]  /*67f90*/  LDL.LU.64 R16, [R1+0xdf0] ;  /* 0x000df00001107983 */ /* 0x001ea20000300a00 */
[----:B------:R-:W2:Y:S02]  /*67fa0*/  LDL.LU.64 R18, [R1+0xdf8] ;  /* 0x000df80001127983 */ /* 0x000ea40000300a00 */
[----:B--2---:R-:W-:Y:S11]  /*67fb0*/  HMMA.16816.F32.BF16 R16, R20, R12, R16 ;  /* 0x0000000c1410723c */ /* 0x004ff60000041810 */
[----:B------:R-:W-:Y:S11]  /*67fc0*/  @!UPT UIADD3 URZ, URZ, URZ, URZ ;  /* 0x0000003f3f3ff290 */ /* 0x000ff6000fffe03f */
[----:B------:R-:W-:Y:S01]  /*67fd0*/  @!UPT UIADD3 URZ, URZ, URZ, URZ ;  /* 0x0000003f3f3ff290 */ /* 0x000fe2000fffe03f */
[----:B------:R0:W-:Y:S01]  /*67fe0*/  STL.64 [R1+0xdf0], R16 ;  /* 0x000df01001007387 */ /* 0x0001e20000100a00 */
[----:B------:R-:W-:Y:S02]  /*67ff0*/  STL.64 [R1+0xdf8], R18 ;  /* 0x000df81201007387 */ /* 0x000fe40000100a00 */
[----:B0-----:R-:W-:Y:S02]  /*68000*/  IMAD.MOV.U32 R16, RZ, RZ, R7 ;  /* 0x000000ffff107224 */ /* 0x001fe400078e0007 */
[----:B------:R-:W-:-:S05]  /*68010*/  IMAD.MOV.U32 R17, RZ, RZ, R6 ;  /* 0x000000ffff117224 */ /* 0x000fca00078e0006 */
[----:B------:R0:W-:Y:S04]  /*68020*/  STL.64 [R1+0x7bf8], R16 ;  /* 0x007bf81001007387 */ /* 0x0001e80000100a00 */
[----:B0-----:R-:W2:Y:S04]  /*68030*/  LDL.64 R16, [R1+0x130] ;  /* 0x0001300001107983 */ /* 0x001ea80000100a00 */
[----:B--2---:R0:W-:Y:S02]  /*68040*/  STL.64 [R1+0x7c08], R16 ;  /* 0x007c081001007387 */ /* 0x0041e40000100a00 */
[----:B0-----:R-:W-:-:S02]  /*68050*/  IMAD.MOV.U32 R16, RZ, RZ, R5 ;  /* 0x000000ffff107224 */ /* 0x001fc400078e0005 */
[----:B------:R-:W-:-:S05]  /*68060*/  IMAD.MOV.U32 R17, RZ, RZ, R4 ;  /* 0x000000ffff117224 */ /* 0x000fca00078e0004 */
[----:B------:R0:W-:Y:S02]  /*68070*/  STL.64 [R1+0x7c20], R16 ;  /* 0x007c201001007387 */ /* 0x0001e40000100a00 */
[----:B0-----:R-:W-:Y:S02]  /*68080*/  IMAD.MOV.U32 R16, RZ, RZ, R26 ;  /* 0x000000ffff107224 */ /* 0x001fe400078e001a */
[----:B------:R-:W-:Y:S01]  /*68090*/  IMAD.MOV.U32 R17, RZ, RZ, R27 ;  /* 0x000000ffff117224 */ /* 0x000fe200078e001b */
[----:B------:R-:W2:Y:S01]  /*680a0*/  LDL.LU R26, [R1+0x7cc4] ;  /* 0x007cc400011a7983 */ /* 0x000ea20000300800 */
[----:B------:R-:W3:Y:S03]  /*680b0*/  LDL.LU R27, [R1+0x7cc0] ;  /* 0x007cc000011b7983 */ /* 0x000ee60000300800 */
[----:B------:R0:W-:Y:S02]  /*680c0*/  STL.64 [R1+0x7c30], R16 ;  /* 0x007c301001007387 */ /* 0x0001e40000100a00 */
[----:B0-----:R-:W-:-:S02]  /*680d0*/  IMAD.MOV.U32 R16, RZ, RZ, R24 ;  /* 0x000000ffff107224 */ /* 0x001fc400078e0018 */
[----:B------:R-:W-:Y:S01]  /*680e0*/  IMAD.MOV.U32 R17, RZ, RZ, R25 ;  /* 0x000000ffff117224 */ /* 0x000fe200078e0019 */
[----:B------:R-:W4:Y:S01]  /*680f0*/  LDL.LU R24, [R1+0x7cbc] ;  /* 0x007cbc0001187983 */ /* 0x000f220000300800 */
[----:B------:R-:W4:Y:S03]  /*68100*/  LDL.LU R25, [R1+0x7cb8] ;  /* 0x007cb80001197983 */ /* 0x000f260000300800 */
[----:B------:R0:W-:Y:S02]  /*68110*/  STL.64 [R1+0x7c48], R16 ;  /* 0x007c481001007387 */ /* 0x0001e40000100a00 */
[----:B0-----:R-:W-:Y:S02]  /*68120*/  IMAD.MOV.U32 R16, RZ, RZ, R8 ;  /* 0x000000ffff107224 */ /* 0x001fe400078e0008 */
[----:B------:R-:W-:Y:S01]  /*68130*/  IMAD.MOV.U32 R17, RZ, RZ, R9 ;  /* 0x000000ffff117224 */ /* 0x000fe200078e0009 */
[----:B------:R-:W4:Y:S01]  /*68140*/  LDL.LU R8, [R1+0x7cb4] ;  /* 0x007cb40001087983 */ /* 0x000f220000300800 */
[----:B------:R-:W4:Y:S02]  /*68150*/  LDL.LU R9, [R1+0x7cb0] ;  /* 0x007cb00001097983 */ /* 0x000f240000300800 */
[----:B------:R-:W4:Y:S02]  /*68160*/  LDL.LU.64 R4, [R1+0xde0] ;  /* 0x000de00001047983 */ /* 0x000f240000300a00 */
[----:B------:R-:W4:Y:S01]  /*68170*/  LDL.LU.64 R6, [R1+0xde8] ;  /* 0x000de80001067983 */ /* 0x000f220000300a00 */
[----:B------:R2:W-:Y:S02]  /*68180*/  STL.64 [R1+0x7c60], R16 ;  /* 0x007c601001007387 */ /* 0x0005e40000100a00 */
[----:B--2---:R-:W-:-:S02]  /*68190*/  IMAD.MOV.U32 R17, RZ, RZ, R26 ;  /* 0x000000ffff117224 */ /* 0x004fc400078e001a */
[----:B---3--:R-:W-:-:S05]  /*681a0*/  IMAD.MOV.U32 R16, RZ, RZ, R27 ;  /* 0x000000ffff107224 */ /* 0x008fca00078e001b */
[----:B------:R-:W-:Y:S01]  /*681b0*/  STL.64 [R1+0x7c78], R16 ;  /* 0x007c781001007387 */ /* 0x000fe20000100a00 */
[----:B------:R0:W-:Y:S02]  /*681c0*/  STL.64 [R1+0x7a98], R12 ;  /* 0x007a980c01007387 */ /* 0x0001e40000100a00 */
[----:B----4-:R-:W-:Y:S02]  /*681d0*/  STL.64 [R1+0x7b60], R14 ;  /* 0x007b600e01007387 */ /* 0x010fe40000100a00 */
[----:B0-----:R-:W-:Y:S02]  /*681e0*/  IMAD.MOV.U32 R12, RZ, RZ, R11 ;  /* 0x000000ffff0c7224 */ /* 0x001fe400078e000b */
[----:B------:R-:W-:Y:S02]  /*681f0*/  IMAD.MOV.U32 R13, RZ, RZ, R10 ;  /* 0x000000ffff0d7224 */ /* 0x000fe400078e000a */
[----:B------:R-:W-:Y:S02]  /*68200*/  IMAD.MOV.U32 R16, RZ, RZ, R25 ;  /* 0x000000ffff107224 */ /* 0x000fe400078e0019 */
[----:B------:R-:W-:-:S02]  /*68210*/  IMAD.MOV.U32 R17, RZ, RZ, R24 ;  /* 0x000000ffff117224 */ /* 0x000fc400078e0018 */
[----:B------:R-:W2:Y:S01]  /*68220*/  LDL.LU.64 R24, [R1+0x560] ;  /* 0x0005600001187983 */ /* 0x000ea20000300a00 */
[----:B------:R-:W2:Y:S02]  /*68230*/  LDL.LU.64 R26, [R1+0x568] ;  /* 0x00056800011a7983 */ /* 0x000ea40000300a00 */
[----:B------:R0:W-:Y:S02]  /*68240*/  STL.64 [R1+0x7c28], R12 ;  /* 0x007c280c01007387 */ /* 0x0001e40000100a00 */
[----:B0-----:R-:W3:Y:S01]  /*68250*/  LDL.LU.64 R12, [R1+0x470] ;  /* 0x00047000010c7983 */ /* 0x001ee20000300a00 */
[----:B------:R-:W4:Y:S03]  /*68260*/  LDL.LU.64 R14, [R1+0x478] ;  /* 0x00047800010e7983 */ /* 0x000f260000300a00 */
[----:B----4-:R-:W-:Y:S01]  /*68270*/  STL.64 [R1+0x7c40], R14 ;  /* 0x007c400e01007387 */ /* 0x010fe20000100a00 */
[----:B---3--:R0:W-:Y:S03]  /*68280*/  STL.64 [R1+0x7c38], R12 ;  /* 0x007c380c01007387 */ /* 0x0081e60000100a00 */
[----:B0-----:R-:W3:Y:S01]  /*68290*/  LDL.LU.64 R12, [R1+0x480] ;  /* 0x00048000010c7983 */ /* 0x001ee20000300a00 */
[----:B------:R-:W4:Y:S03]  /*682a0*/  LDL.LU.64 R14, [R1+0x488] ;  /* 0x00048800010e7983 */ /* 0x000f260000300a00 */
[----:B----4-:R-:W-:Y:S01]  /*682b0*/  STL.64 [R1+0x7c58], R14 ;  /* 0x007c580e01007387 */ /* 0x010fe20000100a00 */
[----:B---3--:R0:W-:Y:S03]  /*682c0*/  STL.64 [R1+0x7c50], R12 ;  /* 0x007c500c01007387 */ /* 0x0081e60000100a00 */
[----:B0-----:R-:W3:Y:S01]  /*682d0*/  LDL.LU.64 R12, [R1+0x490] ;  /* 0x00049000010c7983 */ /* 0x001ee20000300a00 */
[----:B------:R-:W4:Y:S01]  /*682e0*/  LDL.LU.64 R14, [R1+0x498] ;  /* 0x00049800010e7983 */ /* 0x000f220000300a00 */
[C---:B------:R-:W-:Y:S02]  /*682f0*/  HMMA.16816.F32.BF16 R4, R20.reuse, R8, R4 ;  /* 0x000000081404723c */ /* 0x040fe40000041804 */
[----:B----4-:R-:W-:Y:S01]  /*68300*/  STL.64 [R1+0x7c70], R14 ;  /* 0x007c700e01007387 */ /* 0x010fe20000100a00 */
[----:B---3--:R0:W-:Y:S03]  /*68310*/  STL.64 [R1+0x7c68], R12 ;  /* 0x007c680c01007387 */ /* 0x0081e60000100a00 */
[----:B0-----:R-:W3:Y:S01]  /*68320*/  LDL.LU.64 R12, [R1+0x4a0] ;  /* 0x0004a000010c7983 */ /* 0x001ee20000300a00 */
[----:B------:R-:W4:Y:S03]  /*68330*/  LDL.LU.64 R14, [R1+0x4a8] ;  /* 0x0004a800010e7983 */ /* 0x000f260000300a00 */
[----:B----4-:R-:W-:Y:S01]  /*68340*/  STL.64 [R1+0x7c88], R14 ;  /* 0x007c880e01007387 */ /* 0x010fe20000100a00 */
[----:B---3--:R0:W-:Y:S03]  /*68350*/  STL.64 [R1+0x7c80], R12 ;  /* 0x007c800c01007387 */ /* 0x0081e60000100a00 */
[----:B0-----:R-:W3:Y:S01]  /*68360*/  LDL.LU.64 R12, [R1+0x4b0] ;  /* 0x0004b000010c7983 */ /* 0x001ee20000300a00 */
[----:B------:R-:W3:Y:S08]  /*68370*/  LDL.LU.64 R14, [R1+0x4b8] ;  /* 0x0004b800010e7983 */ /* 0x000ef00000300a00 */
[----:B------:R-:W-:Y:S02]  /*68380*/  STL.64 [R1+0xde0], R4 ;  /* 0x000de00401007387 */ /* 0x000fe40000100a00 */
[----:B------:R0:W-:Y:S02]  /*68390*/  STL.64 [R1+0xde8], R6 ;  /* 0x000de80601007387 */ /* 0x0001e40000100a00 */
[----:B0-----:R-:W4:Y:S01]  /*683a0*/  LDL.LU.64 R6, [R1+0x7ca8] ;  /* 0x007ca80001067983 */ /* 0x001f220000300a00 */
[----:B------:R-:W2:Y:S02]  /*683b0*/  LDL.LU.64 R4, [R1+0x7ca0] ;  /* 0x007ca00001047983 */ /* 0x000ea40000300a00 */
[----:B------:R0:W-:Y:S02]  /*683c0*/  STL.64 [R1+0x7bc0], R8 ;  /* 0x007bc00801007387 */ /* 0x0001e40000100a00 */
[----:B0-----:R-:W3:Y:S01]  /*683d0*/  LDL.LU.64 R8, [R1+0x450] ;  /* 0x0004500001087983 */ /* 0x001ee20000300a00 */
[----:B------:R-:W3:Y:S01]  /*683e0*/  LDL.LU.64 R10, [R1+0x458] ;  /* 0x00045800010a7983 */ /* 0x000ee20000300a00 */
[----:B--2---:R-:W-:Y:S02]  /*683f0*/  HMMA.16816.F32.BF16 R20, R20, R4, R24 ;  /* 0x000000041414723c */ /* 0x004fe40000041818 */
[----:B------:R-:W3:Y:S01]  /*68400*/  LDL.LU.64 R26, [R1+0x7c98] ;  /* 0x007c9800011a7983 */ /* 0x000ee20000300a00 */
[----:B------:R-:W3:Y:S11]  /*68410*/  LDL.LU.64 R24, [R1+0x7c90] ;  /* 0x007c900001187983 */ /* 0x000ef60000300a00 */
[----:B------:R-:W-:Y:S09]  /*68420*/  @!UPT UIADD3 URZ, URZ, URZ, URZ ;  /* 0x0000003f3f3ff290 */ /* 0x000ff2000fffe03f */
[----:B------:R4:W-:Y:S01]  /*68430*/  STL.64 [R1+0x560], R20 ;  /* 0x0005601401007387 */ /* 0x0009e20000100a00 */
[----:B------:R-:W-:Y:S02]  /*68440*/  STL.64 [R1+0x568], R22 ;  /* 0x0005681601007387 */ /* 0x000fe40000100a00 */
[----:B------:R0:W-:Y:S02]  /*68450*/  STL.64 [R1+0x7c00], R4 ;  /* 0x007c000401007387 */ /* 0x0001e40000100a00 */
[----:B----4-:R-:W-:Y:S02]  /*68460*/  IMAD.MOV.U32 R20, RZ, RZ, R7 ;  /* 0x000000ffff147224 */ /* 0x010fe400078e0007 */
[----:B------:R-:W-:Y:S01]  /*68470*/  IMAD.MOV.U32 R21, RZ, RZ, R6 ;  /* 0x000000ffff157224 */ /* 0x000fe200078e0006 */
[----:B0-----:R-:W2:Y:S01]  /*68480*/  LDL.LU.64 R4, [R1+0x460] ;  /* 0x0004600001047983 */ /* 0x001ea20000300a00 */
[----:B------:R-:W2:Y:S01]  /*68490*/  LDL.LU.64 R6, [R1+0x468] ;  /* 0x0004680001067983 */ /* 0x000ea20000300a00 */
        /* <DEDUP_REMOVED lines=27> */
[----:B0-----:R-:W3:Y:S01]  /*68650*/  LDL.LU.64 R16, [R1+0x7c30] ;  /* 0x007c300001107983 */ /* 0x001ee20000300a00 */
[C---:B--2---:R-:W-:Y:S08]  /*68660*/  HMMA.16816.F32.BF16 R20, R24.reuse, R20, R4 ;  /* 0x000000141814723c */ /* 0x044ff00000041804 */
[C---:B---3--:R-:W-:Y:S01]  /*68670*/  HMMA.16816.F32.BF16 R16, R24.reuse, R16, R12 ;  /* 0x000000101810723c */ /* 0x048fe2000004180c */
[----:B------:R-:W2:Y:S11]  /*68680*/  LDL.LU.64 R12, [R1+0x7c28] ;  /* 0x007c2800010c7983 */ /* 0x000eb60000300a00 */
[----:B------:R-:W-:Y:S11]  /*68690*/  @!UPT UIADD3 URZ, URZ, URZ, URZ ;  /* 0x0000003f3f3ff290 */ /* 0x000ff6000fffe03f */
[----:B------:R0:W-:Y:S01]  /*686a0*/  STL.64 [R1+0x470], R16 ;  /* 0x0004701001007387 */ /* 0x0001e20000100a00 */
[----:B------:R-:W-:Y:S03]  /*686b0*/  STL.64 [R1+0x478], R18 ;  /* 0x0004781201007387 */ /* 0x000fe60000100a00 */
[----:B0-----:R-:W3:Y:S01]  /*686c0*/  LDL.LU.64 R16, [R1+0x7c20] ;  /* 0x007c200001107983 */ /* 0x001ee20000300a00 */
[----:B------:R-:W4:Y:S02]  /*686d0*/  LDL.LU.64 R4, [R1+0x860] ;  /* 0x0008600001047983 */ /* 0x000f240000300a00 */
[----:B------:R-:W-:Y:S02]  /*686e0*/  STL.64 [R1+0x460], R20 ;  /* 0x0004601401007387 */ /* 0x000fe40000100a00 */
[----:B------:R-:W-:Y:S01]  /*686f0*/  STL.64 [R1+0x468], R22 ;  /* 0x0004681601007387 */ /* 0x000fe20000100a00 */
[----:B------:R-:W3:Y:S04]  /*68700*/  LDL.LU.64 R6, [R1+0x868] ;  /* 0x0008680001067983 */ /* 0x000ee80000300a00 */
[----:B------:R-:W0:Y:S01]  /*68710*/  LDSM.16.MT88.4 R20, [R3+0x10000] ;  /* 0x010000000314783b */ /* 0x000e220000004200 */
[C---:B--2---:R-:W-:Y:S11]  /*68720*/  HMMA.16816.F32.BF16 R8, R24.reuse, R12, R8 ;  /* 0x0000000c1808723c */ /* 0x044ff60000041808 */
[----:B------:R-:W-:Y:S11]  /*68730*/  @!UPT UIADD3 URZ, URZ, URZ, URZ ;  /* 0x0000003f3f3ff290 */ /* 0x000ff6000fffe03f */
[----:B------:R-:W-:Y:S01]  /*68740*/  @!UPT UIADD3 URZ, URZ, URZ, URZ ;  /* 0x0000003f3f3ff290 */ /* 0x000fe2000fffe03f */
[----:B------:R-:W-:Y:S01]  /*68750*/  STL.64 [R1+0x450], R8 ;  /* 0x0004500801007387 */ /* 0x000fe20000100a00 */
[----:B------:R-:W-:Y:S03]  /*68760*/  STL.64 [R1+0x458], R10 ;  /* 0x0004580a01007387 */ /* 0x000fe60000100a00 */
[----:B---3--:R-:W-:Y:S01]  /*68770*/  STL.64 [R1+0x7c18], R6 ;  /* 0x007c180601007387 */ /* 0x008fe20000100a00 */
[----:B----4-:R1:W-:Y:S03]  /*68780*/  STL.64 [R1+0x7c10], R4 ;  /* 0x007c100401007387 */ /* 0x0103e60000100a00 */
[----:B-1----:R-:W2:Y:S01]  /*68790*/  LDL.LU.64 R4, [R1+0x870] ;  /* 0x0008700001047983 */ /* 0x002ea20000300a00 */
[----:B------:R-:W2:Y:S02]  /*687a0*/  LDL.LU.64 R6, [R1+0x878] ;  /* 0x0008780001067983 */ /* 0x000ea40000300a00 */
[----:B------:R-:W3:Y:S02]  /*687b0*/  LDL.LU.64 R8, [R1+0x830] ;  /* 0x0008300001087983 */ /* 0x000ee40000300a00 */
[----:B------:R-:W4:Y:S02]  /*687c0*/  LDL.LU.64 R10, [R1+0x838] ;  /* 0x00083800010a7983 */ /* 0x000f240000300a00 */
[----:B----4-:R-:W-:Y:S01]  /*687d0*/  STL.64 [R1+0x7bd8], R10 ;  /* 0x007bd80a01007387 */ /* 0x010fe20000100a00 */
[----:B---3--:R1:W-:Y:S03]  /*687e0*/  STL.64 [R1+0x7bd0], R8 ;  /* 0x007bd00801007387 */ /* 0x0083e60000100a00 */
[----:B-1----:R-:W3:Y:S01]  /*687f0*/  LDL.LU.64 R8, [R1+0x840] ;  /* 0x0008400001087983 */ /* 0x002ee20000300a00 */
[----:B------:R-:W4:Y:S01]  /*68800*/  LDL.LU.64 R10, [R1+0x848] ;  /* 0x00084800010a7983 */ /* 0x000f220000300a00 */
[C---:B--2---:R-:W-:Y:S02]  /*68810*/  HMMA.16816.F32.BF16 R16, R24.reuse, R16, R4 ;  /* 0x000000101810723c */ /* 0x044fe40000041804 */
[----:B----4-:R-:W-:Y:S01]  /*68820*/  STL.64 [R1+0x7bf0], R10 ;  /* 0x007bf00a01007387 */ /* 0x010fe20000100a00 */
[----:B---3--:R1:W-:Y:S03]  /*68830*/  STL.64 [R1+0x7be8], R8 ;  /* 0x007be80801007387 */ /* 0x0083e60000100a00 */
[----:B-1----:R-:W2:Y:S01]  /*68840*/  LDL.LU.64 R8, [R1+0x850] ;  /* 0x0008500001087983 */ /* 0x002ea20000300a00 */
[----:B------:R-:W2:Y:S02]  /*68850*/  LDL.LU.64 R10, [R1+0x858] ;  /* 0x00085800010a7983 */ /* 0x000ea40000300a00 */
[----:B------:R-:W3:Y:S02]  /*68860*/  LDL.64 R12, [R1+0xd0] ;  /* 0x0000d000010c7983 */ /* 0x000ee40000100a00 */
[----:B0-----:R-:W-:Y:S01]  /*68870*/  STL.64 [R1+0x7a90], R22 ;  /* 0x007a901601007387 */ /* 0x001fe20000100a00 */
[----:B------:R0:W-:Y:S04]  /*68880*/  STL.64 [R1+0x7a88], R20 ;  /* 0x007a881401007387 */ /* 0x0001e80000100a00 */
[----:B0-----:R-:W4:Y:S01]  /*68890*/  LDL.64 R20, [R1+0xf0] ;  /* 0x0000f00001147983 */ /* 0x001f220000100a00 */
[----:B------:R-:W2:Y:S02]  /*688a0*/  LDL.LU.64 R6, [R1+0x7c18] ;  /* 0x007c180001067983 */ /* 0x000ea40000300a00 */
[----:B------:R-:W2:Y:S04]  /*688b0*/  LDL.LU.64 R4, [R1+0x7c10] ;  /* 0x007c100001047983 */ /* 0x000ea80000300a00 */
[----:B------:R0:W-:Y:S01]  /*688c0*/  STL.64 [R1+0x870], R16 ;  /* 0x0008701001007387 */ /* 0x0001e20000100a00 */
[----:B------:R-:W-:Y:S04]  /*688d0*/  STL.64 [R1+0x878], R18 ;  /* 0x0008781201007387 */ /* 0x000fe80000100a00 */
[----:B0-----:R-:W2:Y:S02]  /*688e0*/  LDL.LU.64 R16, [R1+0x7c08] ;  /* 0x007c080001107983 */ /* 0x001ea40000300a00 */
        /* <DEDUP_REMOVED lines=8> */
[----:B------:R-:W2:Y:S03]  /*68970*/  LDL.LU.64 R16, [R1+0x7bf8] ;  /* 0x007bf80001107983 */ /* 0x000ea60000300a00 */
[----:B------:R-:W-:Y:S02]  /*68980*/  STL [R1+0x7a3c], R6 ;  /* 0x007a3c0601007387 */ /* 0x000fe40000100800 */
[----:B------:R-:W-:Y:S01]  /*68990*/  STL [R1+0x7a38], R7 ;  /* 0x007a380701007387 */ /* 0x000fe20000100800 */
[C---:B--2---:R-:W-:Y:S01]  /*689a0*/  HMMA.16816.F32.BF16 R16, R24.reuse, R16, R8 ;  /* 0x000000101810723c */ /* 0x044fe20000041808 */
[----:B------:R0:W-:Y:S04]  /*689b0*/  STL.64 [R1+0x7b68], R4 ;  /* 0x007b680401007387 */ /* 0x0001e80000100a00 */
[----:B0-----:R-:W4:Y:S01]  /*689c0*/  LDL.LU.64 R4, [R1+0x820] ;  /* 0x0008200001047983 */ /* 0x001f220000300a00 */
[----:B------:R-:W4:Y:S02]  /*689d0*/  LDL.LU.64 R6, [R1+0x828] ;  /* 0x0008280001067983 */ /* 0x000f240000300a00 */
[----:B------:R-:W2:Y:S02]  /*689e0*/  LDL.LU.64 R10, [R1+0x7bf0] ;  /* 0x007bf000010a7983 */ /* 0x000ea40000300a00 */
[----:B------:R-:W2:Y:S11]  /*689f0*/  LDL.LU.64 R8, [R1+0x7be8] ;  /* 0x007be80001087983 */ /* 0x000eb60000300a00 */
[----:B------:R-:W-:Y:S02]  /*68a00*/  @!UPT UIADD3 URZ, URZ, URZ, URZ ;  /* 0x0000003f3f3ff290 */ /* 0x000fe4000fffe03f */
        /* <DEDUP_REMOVED lines=11> */
[----:B------:R-:W2:Y:S11]  /*68ac0*/  LDL.LU.64 R8, [R1+0x7bc0] ;  /* 0x007bc00001087983 */ /* 0x000eb60000300a00 */
[----:B------:R-:W-:Y:S10]  /*68ad0*/  @!UPT UIADD3 URZ, URZ, URZ, URZ ;  /* 0x0000003f3f3ff290 */ /* 0x000ff4000fffe03f */
[----:B------:R0:W-:Y:S01]  /*68ae0*/  STL.64 [R1+0x830], R16 ;  /* 0x0008301001007387 */ /* 0x0001e20000100a00 */
[----:B------:R-:W-:Y:S03]  /*68af0*/  STL.64 [R1+0x838], R18 ;  /* 0x0008381201007387 */ /* 0x000fe60000100a00 */
[----:B0-----:R-:W2:Y:S01]  /*68b00*/  LDL.64 R16, [R1] ;  /* 0x0000000001107983 */ /* 0x001ea20000100a00 */
[C---:B----4-:R-:W-:Y:S01]  /*68b10*/  HMMA.16816.F32.BF16 R4, R24.reuse, R20, R4 ;  /* 0x000000141804723c */ /* 0x050fe20000041804 */
[----:B------:R-:W-:Y:S02]  /*68b20*/  IMAD.MOV.U32 R11, RZ, RZ, R20 ;  /* 0x000000ffff0b7224 */ /* 0x000fe400078e0014 */
[----:B------:R-:W-:Y:S01]  /*68b30*/  IMAD.MOV.U32 R10, RZ, RZ, R21 ;  /* 0x000000ffff0a7224 */ /* 0x000fe200078e0015 */
[----:B--2---:R0:W-:Y:S11]  /*68b40*/  STL.64 [R1+0x7ac0], R16 ;  /* 0x007ac01001007387 */ /* 0x0041f60000100a00 */
[----:B------:R-:W-:Y:S08]  /*68b50*/  @!UPT UIADD3 URZ, URZ, URZ, URZ ;  /* 0x0000003f3f3ff290 */ /* 0x000ff0000fffe03f */
[----:B------:R1:W-:Y:S02]  /*68b60*/  STL.64 [R1+0x820], R4 ;  /* 0x0008200401007387 */ /* 0x0003e40000100a00 */
[----:B------:R-:W-:Y:S02]  /*68b70*/  STL.64 [R1+0x828], R6 ;  /* 0x0008280601007387 */ /* 0x000fe40000100a00 */
[----:B------:R-:W3:Y:S01]  /*68b80*/  LDL.LU.64 R20, [R1+0x800] ;  /* 0x0008000001147983 */ /* 0x000ee20000300a00 */
[----:B------:R-:W3:Y:S01]  /*68b90*/  LDL.LU.64 R22, [R1+0x808] ;  /* 0x0008080001167983 */ /* 0x000ee20000300a00 */
[----:B0-----:R-:W-:Y:S02]  /*68ba0*/  IMAD.MOV.U32 R16, RZ, RZ, R0 ;  /* 0x000000ffff107224 */ /* 0x001fe400078e0000 */
[----:B------:R-:W-:Y:S01]  /*68bb0*/  IMAD.MOV.U32 R17, RZ, RZ, R2 ;  /* 0x000000ffff117224 */ /* 0x000fe200078e0002 */
[----:B------:R-:W2:Y:S01]  /*68bc0*/  LDL.LU R0, [R1+0x7bbc] ;  /* 0x007bbc0001007983 */ /* 0x000ea20000300800 */
[----:B------:R-:W4:Y:S02]  /*68bd0*/  LDL.LU R2, [R1+0x7bb8] ;  /* 0x007bb80001027983 */ /* 0x000f240000300800 */
[----:B-1----:R-:W2:Y:S02]  /*68be0*/  LDL R4, [R1+0xb0] ;  /* 0x0000b00001047983 */ /* 0x002ea40000100800 */
[----:B------:R-:W2:Y:S02]  /*68bf0*/  LDL R5, [R1+0xb4] ;  /* 0x0000b40001057983 */ /* 0x000ea40000100800 */
[----:B--2---:R0:W-:Y:S04]  /*68c00*/  STL.64 [R1+0x7b80], R4 ;  /* 0x007b800401007387 */ /* 0x0041e80000100a00 */
[----:B0-----:R-:W2:Y:S04]  /*68c10*/  LDL R4, [R1+0xe0] ;  /* 0x0000e00001047983 */ /* 0x001ea80000100800 */
[----:B------:R-:W2:Y:S01]  /*68c20*/  LDL R5, [R1+0xe4] ;  /* 0x0000e40001057983 */ /* 0x000ea20000100800 */
[----:B------:R0:W-:Y:S03]  /*68c30*/  STL.64 [R1+0x7ad8], R16 ;  /* 0x007ad81001007387 */ /* 0x0001e60000100a00 */
[----:B0-----:R-:W2:Y:S01]  /*68c40*/  LDL.LU.64 R16, [R1+0x810] ;  /* 0x0008100001107983 */ /* 0x001ea20000300a00 */
[----:B------:R-:W2:Y:S02]  /*68c50*/  LDL.LU.64 R18, [R1+0x818] ;  /* 0x0008180001127983 */ /* 0x000ea40000300a00 */
[----:B------:R-:W-:Y:S02]  /*68c60*/  STL [R1+0x7a4c], R10 ;  /* 0x007a4c0a01007387 */ /* 0x000fe40000100800 */
[----:B------:R-:W-:Y:S01]  /*68c70*/  STL [R1+0x7a48], R11 ;  /* 0x007a480b01007387 */ /* 0x000fe20000100800 */
[C---:B--2---:R-:W-:Y:S01]  /*68c80*/  HMMA.16816.F32.BF16 R16, R24.reuse, R4, R16 ;  /* 0x000000041810723c */ /* 0x044fe20000041810 */
[----:B------:R-:W2:Y:S11]  /*68c90*/  LDL R4, [R1+0xc0] ;  /* 0x0000c00001047983 */ /* 0x000eb60000100800 */
[----:B------:R-:W-:Y:S11]  /*68ca0*/  @!UPT UIADD3 URZ, URZ, URZ, URZ ;  /* 0x0000003f3f3ff290 */ /* 0x000ff6000fffe03f */
[----:B------:R0:W-:Y:S01]  /*68cb0*/  STL.64 [R1+0x810], R16 ;  /* 0x0008101001007387 */ /* 0x0001e20000100a00 */
[----:B------:R-:W-:Y:S02]  /*68cc0*/  STL.64 [R1+0x818], R18 ;  /* 0x0008181201007387 */ /* 0x000fe40000100a00 */
[----:B------:R-:W2:Y:S02]  /*68cd0*/  LDL R5, [R1+0xc4] ;  /* 0x0000c40001057983 */ /* 0x000ea40000100800 */
[----:B0-----:R-:W-:Y:S02]  /*68ce0*/  IMAD.MOV.U32 R16, RZ, RZ, R29 ;  /* 0x000000ffff107224 */ /* 0x001fe400078e001d */
[----:B------:R-:W-:Y:S01]  /*68cf0*/  IMAD.MOV.U32 R17, RZ, RZ, R28 ;  /* 0x000000ffff117224 */ /* 0x000fe200078e001c */
[----:B------:R-:W2:Y:S01]  /*68d00*/  LDL.LU R29, [R1+0x7bb4] ;  /* 0x007bb400011d7983 */ /* 0x000ea20000300800 */
[----:B------:R-:W2:Y:S03]  /*68d10*/  LDL.LU R28, [R1+0x7bb0] ;  /* 0x007bb000011c7983 */ /* 0x000ea60000300800 */
[----:B------:R3:W-:Y:S02]  /*68d20*/  STL.64 [R1+0x7af0], R16 ;  /* 0x007af01001007387 */ /* 0x0007e40000100a00 */
[----:B---3--:R-:W-:Y:S01]  /*68d30*/  HMMA.16816.F32.BF16 R16, R24, R12, R20 ;  /* 0x0000000c1810723c */ /* 0x008fe20000041814 */
[----:B------:R-:W-:-:S02]  /*68d40*/  IMAD.MOV.U32 R10, RZ, RZ, R12 ;  /* 0x000000ffff0a7224 */ /* 0x000fc400078e000c */
[----:B------:R-:W-:Y:S11]  /*68d50*/  IMAD.MOV.U32 R11, RZ, RZ, R13 ;  /* 0x000000ffff0b7224 */ /* 0x000ff600078e000d */
[----:B------:R-:W-:Y:S09]  /*68d60*/  @!UPT UIADD3 URZ, URZ, URZ, URZ ;  /* 0x0000003f3f3ff290 */ /* 0x000ff2000fffe03f */
[----:B------:R4:W-:Y:S01]  /*68d70*/  STL.64 [R1+0x800], R16 ;  /* 0x0008001001007387 */ /* 0x0009e20000100a00 */
[----:B------:R-:W-:Y:S02]  /*68d80*/  STL.64 [R1+0x808], R18 ;  /* 0x0008081201007387 */ /* 0x000fe40000100a00 */
[----:B----4-:R-:W-:Y:S02]  /*68d90*/  IMAD.MOV.U32 R16, RZ, RZ, R2 ;  /* 0x000000ffff107224 */ /* 0x010fe400078e0002 */
[----:B------:R-:W-:Y:S01]  /*68da0*/  IMAD.MOV.U32 R17, RZ, RZ, R0 ;  /* 0x000000ffff117224 */ /* 0x000fe200078e0000 */
[----:B------:R-:W3:Y:S01]  /*68db0*/  LDL.LU R2, [R1+0x7bac] ;  /* 0x007bac0001027983 */ /* 0x000ee20000300800 */
[----:B------:R-:W4:Y:S02]  /*68dc0*/  LDL.LU R0, [R1+0x7ba8] ;  /* 0x007ba80001007983 */ /* 0x000f240000300800 */
[----:B--2---:R-:W-:Y:S02]  /*68dd0*/  IMAD.MOV.U32 R21, RZ, RZ, R29 ;  /* 0x000000ffff157224 */ /* 0x004fe400078e001d */
[----:B------:R-:W-:-:S02]  /*68de0*/  IMAD.MOV.U32 R20, RZ, RZ, R28 ;  /* 0x000000ffff147224 */ /* 0x000fc400078e001c */
[----:B------:R-:W2:Y:S01]  /*68df0*/  LDL.LU R28, [R1+0x7ba4] ;  /* 0x007ba400011c7983 */ /* 0x000ea20000300800 */
[----:B------:R-:W2:Y:S02]  /*68e00*/  LDL.LU R29, [R1+0x7ba0] ;  /* 0x007ba000011d7983 */ /* 0x000ea40000300800 */
        /* <DEDUP_REMOVED lines=10> */
[----:B------:R4:W-:Y:S02]  /*68eb0*/  STL.64 [R1+0x7b28], R20 ;  /* 0x007b281401007387 */ /* 0x0009e40000100a00 */
[----:B----4-:R-:W-:-:S02]  /*68ec0*/  IMAD.MOV.U32 R20, RZ, RZ, R0 ;  /* 0x000000ffff147224 */ /* 0x010fc400078e0000 */
[----:B---3--:R-:W-:Y:S01]  /*68ed0*/  IMAD.MOV.U32 R21, RZ, RZ, R2 ;  /* 0x000000ffff157224 */ /* 0x008fe200078e0002 */
[----:B------:R-:W3:Y:S01]  /*68ee0*/  LDL.LU R0, [R1+0x7b9c] ;  /* 0x007b9c0001007983 */ /* 0x000ee20000300800 */
[----:B------:R-:W4:Y:S03]  /*68ef0*/  LDL.LU R2, [R1+0x7b98] ;  /* 0x007b980001027983 */ /* 0x000f260000300800 */
[----:B------:R-:W-:Y:S01]  /*68f00*/  STL.64 [R1+0x7b40], R20 ;  /* 0x007b401401007387 */ /* 0x000fe20000100a00 */
[----:B------:R0:W-:Y:S03]  /*68f10*/  STL.64 [R1+0x7b08], R16 ;  /* 0x007b081001007387 */ /* 0x0001e60000100a00 */
[----:B0-----:R-:W3:Y:S01]  /*68f20*/  LDL.64 R16, [R1+0x40] ;  /* 0x0000400001107983 */ /* 0x001ee20000100a00 */
[----:B--2---:R-:W-:Y:S03]  /*68f30*/  HMMA.16816.F32.BF16 R4, R24, R4, R12 ;  /* 0x000000041804723c */ /* 0x004fe6000004180c */
[----:B---3--:R0:W-:Y:S04]  /*68f40*/  STL.64 [R1+0x7b20], R16 ;  /* 0x007b201001007387 */ /* 0x0081e80000100a00 */
[----:B0-----:R-:W2:Y:S01]  /*68f50*/  LDL.64 R16, [R1+0x90] ;  /* 0x0000900001107983 */ /* 0x001ea20000100a00 */
[----:B------:R-:W-:Y:S02]  /*68f60*/  STL.64 [R1+0x7ab8], R10 ;  /* 0x007ab80a01007387 */ /* 0x000fe40000100a00 */
[----:B------:R0:W-:Y:S02]  /*68f70*/  STL.64 [R1+0x7ab0], R8 ;  /* 0x007ab00801007387 */ /* 0x0001e40000100a00 */
[----:B0-----:R-:W2:Y:S01]  /*68f80*/  LDL.LU.64 R8, [R1+0x7c0] ;  /* 0x0007c00001087983 */ /* 0x001ea20000300a00 */
[----:B------:R-:W2:Y:S02]  /*68f90*/  LDL.LU.64 R10, [R1+0x7c8] ;  /* 0x0007c800010a7983 */ /* 0x000ea40000300a00 */
[----:B------:R-:W3:Y:S02]  /*68fa0*/  LDL.LU.64 R14, [R1+0x7b90] ;  /* 0x007b9000010e7983 */ /* 0x000ee40000300a00 */
[----:B------:R-:W3:Y:S06]  /*68fb0*/  LDL.LU.64 R12, [R1+0x7b88] ;  /* 0x007b8800010c7983 */ /* 0x000eec0000300a00 */
[----:B------:R0:W-:Y:S01]  /*68fc0*/  STL.64 [R1+0x7f0], R4 ;  /* 0x0007f00401007387 */ /* 0x0001e20000100a00 */
[----:B------:R3:W-:Y:S03]  /*68fd0*/  STL.64 [R1+0x7f8], R6 ;  /* 0x0007f80601007387 */ /* 0x0007e60000100a00 */
[----:B0-----:R-:W3:Y:S01]  /*68fe0*/  LDL.LU.64 R4, [R1+0x7b80] ;  /* 0x007b800001047983 */ /* 0x001ee20000300a00 */
[----:B------:R-:W-:-:S02]  /*68ff0*/  IMAD.MOV.U32 R20, RZ, RZ, R29 ;  /* 0x000000ffff147224 */ /* 0x000fc400078e001d */
[----:B------:R-:W-:Y:S01]  /*69000*/  IMAD.MOV.U32 R21, RZ, RZ, R28 ;  /* 0x000000ffff157224 */ /* 0x000fe200078e001c */
[C---:B---3--:R-:W-:Y:S01]  /*69010*/  HMMA.16816.F32.BF16 R4, R24.reuse, R4, R12 ;  /* 0x000000041804723c */ /* 0x048fe2000004180c */
[----:B------:R-:W3:Y:S01]  /*69020*/  LDL.LU.64 R14, [R1+0x7b78] ;  /* 0x007b7800010e7983 */ /* 0x000ee20000300a00 */
[----:B------:R-:W3:Y:S11]  /*69030*/  LDL.LU.64 R12, [R1+0x7b70] ;  /* 0x007b7000010c7983 */ /* 0x000ef60000300a00 */
[----:B------:R-:W-:Y:S10]  /*69040*/  @!UPT UIADD3 URZ, URZ, URZ, URZ ;  /* 0x0000003f3f3ff290 */ /* 0x000ff4000fffe03f */
[----:B------:R0:W-:Y:S01]  /*69050*/  STL.64 [R1+0x7e0], R4 ;  /* 0x0007e00401007387 */ /* 0x0001e20000100a00 */
[----:B------:R1:W-:Y:S03]  /*69060*/  STL.64 [R1+0x7e8], R6 ;  /* 0x0007e80601007387 */ /* 0x0003e60000100a00 */
[----:B0-----:R-:W4:Y:S01]  /*69070*/  LDL.LU.64 R4, [R1+0x7b68] ;  /* 0x007b680001047983 */ /* 0x001f220000300a00 */
[C---:B---3--:R-:W-:Y:S03]  /*69080*/  HMMA.16816.F32.BF16 R20, R24.reuse, R20, R12 ;  /* 0x000000141814723c */ /* 0x048fe6000004180c */
[----:B------:R-:W3:Y:S05]  /*69090*/  LDL.LU.64 R14, [R1+0x7b60] ;  /* 0x007b6000010e7983 */ /* 0x000eea0000300a00 */
[----:B--2---:R-:W-:Y:S01]  /*690a0*/  HMMA.16816.F32.BF16 R8, R24, R16, R8 ;  /* 0x000000101808723c */ /* 0x004fe20000041808 */
[----:B-1----:R-:W-:-:S02]  /*690b0*/  IMAD.MOV.U32 R6, RZ, RZ, R16 ;  /* 0x000000ffff067224 */ /* 0x002fc400078e0010 */
[----:B------:R-:W-:Y:S11]  /*690c0*/  IMAD.MOV.U32 R7, RZ, RZ, R17 ;  /* 0x000000ffff077224 */ /* 0x000ff600078e0011 */
[----:B------:R-:W-:Y:S01]  /*690d0*/  @!UPT UIADD3 URZ, URZ, URZ, URZ ;  /* 0x0000003f3f3ff290 */ /* 0x000fe2000fffe03f */
[----:B------:R3:W-:Y:S01]  /*690e0*/  STL.64 [R1+0x7d0], R20 ;  /* 0x0007d01401007387 */ /* 0x0007e20000100a00 */
[----:B------:R-:W-:Y:S02]  /*690f0*/  STL.64 [R1+0x7d8], R22 ;  /* 0x0007d81601007387 */ /* 0x000fe40000100a00 */
[----:B---3--:R-:W-:Y:S02]  /*69100*/  IMAD.MOV.U32 R20, RZ, RZ, R15 ;  /* 0x000000ffff147224 */ /* 0x008fe400078e000f */
[----:B------:R-:W-:-:S05]  /*69110*/  IMAD.MOV.U32 R21, RZ, RZ, R14 ;  /* 0x000000ffff157224 */ /* 0x000fca00078e000e */
[----:B------:R0:W-:Y:S01]  /*69120*/  STL.64 [R1+0x7b58], R20 ;  /* 0x007b581401007387 */ /* 0x0001e20000100a00 */
[----:B------:R-:W-:Y:S02]  /*69130*/  STL.64 [R1+0x7c0], R8 ;  /* 0x0007c00801007387 */ /* 0x000fe40000100a00 */
[----:B------:R-:W-:Y:S01]  /*69140*/  STL.64 [R1+0x7c8], R10 ;  /* 0x0007c80a01007387 */ /* 0x000fe20000100a00 */
[----:B0-----:R-:W2:Y:S01]  /*69150*/  LDL.LU.64 R20, [R1+0x7b0] ;  /* 0x0007b00001147983 */ /* 0x001ea20000300a00 */
[----:B------:R-:W2:Y:S02]  /*69160*/  LDL.LU.64 R22, [R1+0x7b8] ;  /* 0x0007b80001167983 */ /* 0x000ea40000300a00 */
[----:B------:R-:W3:Y:S02]  /*69170*/  LDL.LU.64 R16, [R1+0x780] ;  /* 0x0007800001107983 */ /* 0x000ee40000300a00 */
[----:B------:R-:W2:Y:S02]  /*69180*/  LDL.LU.64 R18, [R1+0x788] ;  /* 0x0007880001127983 */ /* 0x000ea40000300a00 */
[----:B--2---:R-:W-:Y:S01]  /*69190*/  STL.64 [R1+0x7b38], R18 ;  /* 0x007b381201007387 */ /* 0x004fe20000100a00 */
[----:B---3--:R0:W-:Y:S03]  /*691a0*/  STL.64 [R1+0x7b30], R16 ;  /* 0x007b301001007387 */ /* 0x0081e60000100a00 */
[----:B0-----:R-:W2:Y:S01]  /*691b0*/  LDL.LU.64 R16, [R1+0x790] ;  /* 0x0007900001107983 */ /* 0x001ea20000300a00 */
[----:B------:R-:W3:Y:S03]  /*691c0*/  LDL.LU.64 R18, [R1+0x798] ;  /* 0x0007980001127983 */ /* 0x000ee60000300a00 */
[----:B---3--:R-:W-:Y:S01]  /*691d0*/  STL.64 [R1+0x7b50], R18 ;  /* 0x007b501201007387 */ /* 0x008fe20000100a00 */
[----:B--2---:R0:W-:Y:S03]  /*691e0*/  STL.64 [R1+0x7b48], R16 ;  /* 0x007b481001007387 */ /* 0x0041e60000100a00 */
[----:B0-----:R-:W2:Y:S01]  /*691f0*/  LDL.LU.64 R16, [R1+0x7a0] ;  /* 0x0007a00001107983 */ /* 0x001ea20000300a00 */
[----:B------:R-:W2:Y:S02]  /*69200*/  LDL.LU.64 R18, [R1+0x7a8] ;  /* 0x0007a80001127983 */ /* 0x000ea40000300a00 */
[----:B------:R-:W-:Y:S02]  /*69210*/  STL.64 [R1+0x7ad0], R6 ;  /* 0x007ad00601007387 */ /* 0x000fe40000100a00 */
[----:B----4-:R0:W-:Y:S02]  /*69220*/  STL.64 [R1+0x7ac8], R4 ;  /* 0x007ac80401007387 */ /* 0x0101e40000100a00 */
        /* <DEDUP_REMOVED lines=9> */
[----:B------:R-:W4:Y:S02]  /*692c0*/  LDL.LU.64 R6, [R1+0x768] ;  /* 0x0007680001067983 */ /* 0x000f240000300a00 */
[----:B------:R-:W-:-:S02]  /*692d0*/  IMAD.MOV.U32 R12, RZ, RZ, R2 ;  /* 0x000000ffff0c7224 */ /* 0x000fc400078e0002 */
[----:B------:R-:W-:-:S07]  /*692e0*/  IMAD.MOV.U32 R13, RZ, RZ, R0 ;  /* 0x000000ffff0d7224 */ /* 0x000fce00078e0000 */
[C---:B------:R-:W-:Y:S01]  /*692f0*/  HMMA.16816.F32.BF16 R12, R24.reuse, R12, R20 ;  /* 0x0000000c180c723c */ /* 0x040fe20000041814 */
[----:B----4-:R-:W-:Y:S01]  /*69300*/  STL.64 [R1+0x7b18], R6 ;  /* 0x007b180601007387 */ /* 0x010fe20000100a00 */
[----:B---3--:R0:W-:Y:S03]  /*69310*/  STL.64 [R1+0x7b10], R4 ;  /* 0x007b100401007387 */ /* 0x0081e60000100a00 */
[----:B0-----:R-:W3:Y:S01]  /*69320*/  LDL.LU.64 R4, [R1+0x770] ;  /* 0x0007700001047983 */ /* 0x001ee20000300a00 */
[----:B------:R-:W3:Y:S02]  /*69330*/  LDL.LU.64 R6, [R1+0x778] ;  /* 0x0007780001067983 */ /* 0x000ee40000300a00 */
[----:B------:R-:W4:Y:S02]  /*69340*/  LDL.LU.64 R8, [R1+0x730] ;  /* 0x0007300001087983 */ /* 0x000f240000300a00 */
[----:B------:R-:W4:Y:S01]  /*69350*/  LDL.LU.64 R10, [R1+0x738] ;  /* 0x00073800010a7983 */ /* 0x000f220000300a00 */
[----:B------:R-:W2:Y:S11]  /*69360*/  LDL.LU.64 R20, [R1+0x7b58] ;  /* 0x007b580001147983 */ /* 0x000eb60000300a00 */
[----:B------:R-:W-:Y:S01]  /*69370*/  @!UPT UIADD3 URZ, URZ, URZ, URZ ;  /* 0x0000003f3f3ff290 */ /* 0x000fe2000fffe03f */
[----:B------:R0:W-:Y:S02]  /*69380*/  STL.64 [R1+0x7b0], R12 ;  /* 0x0007b00c01007387 */ /* 0x0001e40000100a00 */
[----:B------:R1:W-:Y:S01]  /*69390*/  STL.64 [R1+0x7b8], R14 ;  /* 0x0007b80e01007387 */ /* 0x0003e20000100a00 */
[----:B0-----:R-:W3:Y:S01]  /*693a0*/  LDL.LU.64 R12, [R1+0x720] ;  /* 0x00072000010c7983 */ /* 0x001ee20000300a00 */
[----:B-1----:R-:W3:Y:S01]  /*693b0*/  LDL.LU.64 R14, [R1+0x728] ;  /* 0x00072800010e7983 */ /* 0x002ee20000300a00 */
        /* <DEDUP_REMOVED lines=21> */
[C---:B---3--:R-:W-:Y:S01]  /*69510*/  HMMA.16816.F32.BF16 R4, R24.reuse, R16, R4 ;  /* 0x000000101804723c */ /* 0x048fe20000041804 */
[----:B------:R-:W-:Y:S02]  /*69520*/  IMAD.MOV.U32 R2, RZ, RZ, R16 ;  /* 0x000000ffff027224 */ /* 0x000fe400078e0010 */
[----:B------:R-:W-:Y:S11]  /*69530*/  IMAD.MOV.U32 R0, RZ, RZ, R17 ;  /* 0x000000ffff007224 */ /* 0x000ff600078e0011 */
[----:B------:R-:W-:Y:S09]  /*69540*/  @!UPT UIADD3 URZ, URZ, URZ, URZ ;  /* 0x0000003f3f3ff290 */ /* 0x000ff2000fffe03f */
[----:B------:R-:W-:Y:S01]  /*69550*/  STL.64 [R1+0x770], R4 ;  /* 0x0007700401007387 */ /* 0x000fe20000100a00 */
[----:B------:R0:W-:Y:S03]  /*69560*/  STL.64 [R1+0x778], R6 ;  /* 0x0007780601007387 */ /* 0x0001e60000100a00 */
[----:B0-----:R-:W3:Y:S01]  /*69570*/  LDL.LU.64 R6, [R1+0x7b18] ;  /* 0x007b180001067983 */ /* 0x001ee20000300a00 */
[----:B------:R-:W3:Y:S02]  /*69580*/  LDL.LU.64 R4, [R1+0x7b10] ;  /* 0x007b100001047983 */ /* 0x000ee40000300a00 */
[----:B------:R-:W3:Y:S02]  /*69590*/  LDL.LU.64 R16, [R1+0x7b08] ;  /* 0x007b080001107983 */ /* 0x000ee40000300a00 */
[----:B------:R-:W-:Y:S01]  /*695a0*/  STL [R1+0x7964], R0 ;  /* 0x0079640001007387 */ /* 0x000fe20000100800 */
[----:B------:R-:W-:Y:S01]  /*695b0*/  STL [R1+0x7960], R2 ;  /* 0x0079600201007387 */ /* 0x000fe20000100800 */
[C---:B---3--:R-:W-:Y:S03]  /*695c0*/  HMMA.16816.F32.BF16 R16, R24.reuse, R16, R4 ;  /* 0x000000101810723c */ /* 0x048fe60000041804 */
[----:B------:R-:W3:Y:S01]  /*695d0*/  LDL.LU.64 R6, [R1+0x7b00] ;  /* 0x007b000001067983 */ /* 0x000ee20000300a00 */
[----:B------:R-:W3:Y:S11]  /*695e0*/  LDL.LU.64 R4, [R1+0x7af8] ;  /* 0x007af80001047983 */ /* 0x000ef60000300a00 */
[----:B------:R-:W-:Y:S08]  /*695f0*/  @!UPT UIADD3 URZ, URZ, URZ, URZ ;  /* 0x0000003f3f3ff290 */ /* 0x000ff0000fffe03f */
        /* <DEDUP_REMOVED lines=12> */
[----:B------:R-:W2:Y:S11]  /*696c0*/  LDL.LU.64 R4, [R1+0x7ac8] ;  /* 0x007ac80001047983 */ /* 0x000eb60000300a00 */
[----:B------:R-:W-:Y:S09]  /*696d0*/  @!UPT UIADD3 URZ, URZ, URZ, URZ ;  /* 0x0000003f3f3ff290 */ /* 0x000ff2000fffe03f */
[----:B------:R0:W-:Y:S01]  /*696e0*/  STL.64 [R1+0x740], R16 ;  /* 0x0007401001007387 */ /* 0x0001e20000100a00 */
[----:B------:R-:W-:Y:S03]  /*696f0*/  STL.64 [R1+0x748], R18 ;  /* 0x0007481201007387 */ /* 0x000fe60000100a00 */
[----:B0-----:R-:W4:Y:S02]  /*69700*/  LDL.LU.64 R16, [R1+0x7ac0] ;  /* 0x007ac00001107983 */ /* 0x001f240000300a00 */
[C---:B----4-:R-:W-:Y:S01]  /*69710*/  HMMA.16816.F32.BF16 R8, R24.reuse, R16, R8 ;  /* 0x000000101808723c */ /* 0x050fe20000041808 */
[----:B------:R-:W-:Y:S02]  /*69720*/  IMAD.MOV.U32 R0, RZ, RZ, R16 ;  /* 0x000000ffff007224 */ /* 0x000fe400078e0010 */
[----:B------:R-:W-:Y:S11]  /*69730*/  IMAD.MOV.U32 R2, RZ, RZ, R17 ;  /* 0x000000ffff027224 */ /* 0x000ff600078e0011 */
[----:B------:R-:W-:Y:S09]  /*69740*/  @!UPT UIADD3 URZ, URZ, URZ, URZ ;  /* 0x0000003f3f3ff290 */ /* 0x000ff2000fffe03f */
[----:B------:R-:W-:Y:S01]  /*69750*/  STL.64 [R1+0x730], R8 ;  /* 0x0007300801007387 */ /* 0x000fe20000100a00 */
[----:B------:R0:W-:Y:S03]  /*69760*/  STL.64 [R1+0x738], R10 ;  /* 0x0007380a01007387 */ /* 0x0001e60000100a00 */
[----:B0-----:R-:W4:Y:S01]  /*69770*/  LDL.LU.64 R10, [R1+0x7ab8] ;  /* 0x007ab800010a7983 */ /* 0x001f220000300a00 */
[----:B------:R-:W2:Y:S02]  /*69780*/  LDL.LU.64 R8, [R1+0x7ab0] ;  /* 0x007ab00001087983 */ /* 0x000ea40000300a00 */
[----:B------:R-:W2:Y:S02]  /*69790*/  LDL.LU.64 R18, [R1+0x7aa8] ;  /* 0x007aa80001127983 */ /* 0x000ea40000300a00 */
[----:B------:R-:W2:Y:S02]  /*697a0*/  LDL.LU.64 R16, [R1+0x7aa0] ;  /* 0x007aa00001107983 */ /* 0x000ea40000300a00 */
[C---:B--2---:R-:W-:Y:S11]  /*697b0*/  HMMA.16816.F32.BF16 R12, R24.reuse, R16, R12 ;  /* 0x00000010180c723c */ /* 0x044ff6000004180c */
[----:B------:R-:W-:Y:S11]  /*697c0*/  @!UPT UIADD3 URZ, URZ, URZ, URZ ;  /* 0x0000003f3f3ff290 */ /* 0x000ff6000fffe03f */
[----:B------:R-:W-:Y:S01]  /*697d0*/  @!UPT UIADD3 URZ, URZ, URZ, URZ ;  /* 0x0000003f3f3ff290 */ /* 0x000fe2000fffe03f */
[----:B------:R0:W-:Y:S01]  /*697e0*/  STL.64 [R1+0x720], R12 ;  /* 0x0007200c01007387 */ /* 0x0001e20000100a00 */
[----:B------:R-:W-:Y:S03]  /*697f0*/  STL.64 [R1+0x728], R14 ;  /* 0x0007280e01007387 */ /* 0x000fe60000100a00 */
[----:B0-----:R-:W2:Y:S01]  /*69800*/  LDL.LU.64 R12, [R1+0x7a98] ;  /* 0x007a9800010c7983 */ /* 0x001ea20000300a00 */
[----:B------:R-:W-:Y:S02]  /*69810*/  STL.64 [R1+0x78d0], R18 ;  /* 0x0078d01201007387 */ /* 0x000fe40000100a00 */
[----:B------:R0:W-:Y:S02]  /*69820*/  STL.64 [R1+0x78c8], R16 ;  /* 0x0078c81001007387 */ /* 0x0001e40000100a00 */
[----:B0-----:R-:W3:Y:S01]  /*69830*/  LDL.LU.64 R16, [R1+0x440] ;  /* 0x0004400001107983 */ /* 0x001ee20000300a00 */
[----:B------:R-:W3:Y:S01]  /*69840*/  LDL.LU.64 R18, [R1+0x448] ;  /* 0x0004480001127983 */ /* 0x000ee20000300a00 */
[C---:B--2---:R-:W-:Y:S11]  /*69850*/  HMMA.16816.F32.BF16 R20, R24.reuse, R12, R20 ;  /* 0x0000000c1814723c */ /* 0x044ff60000041814 */
[----:B------:R-:W-:Y:S11]  /*69860*/  @!UPT UIADD3 URZ, URZ, URZ, URZ ;  /* 0x0000003f3f3ff290 */ /* 0x000ff6000fffe03f */
[----:B------:R-:W-:Y:S01]  /*69870*/  @!UPT UIADD3 URZ, URZ, URZ, URZ ;  /* 0x0000003f3f3ff290 */ /* 0x000fe2000fffe03f */
[----:B------:R-:W-:Y:S01]  /*69880*/  STL.64 [R1+0x710], R20 ;  /* 0x0007101401007387 */ /* 0x000fe20000100a00 */
[----:B------:R0:W-:Y:S03]  /*69890*/  STL.64 [R1+0x718], R22 ;  /* 0x0007181601007387 */ /* 0x0001e60000100a00 */
[----:B0-----:R-:W2:Y:S01]  /*698a0*/  LDL.LU.64 R22, [R1+0x7a90] ;  /* 0x007a900001167983 */ /* 0x001ea20000300a00 */
[----:B------:R-:W2:Y:S02]  /*698b0*/  LDL.LU.64 R20, [R1+0x7a88] ;  /* 0x007a880001147983 */ /* 0x000ea40000300a00 */
[----:B------:R0:W-:Y:S02]  /*698c0*/  STL.64 [R1+0x7a80], R12 ;  /* 0x007a800c01007387 */ /* 0x0001e40000100a00 */
[----:B0-----:R-:W2:Y:S01]  /*698d0*/  LDL.LU.64 R12, [R1+0x700] ;  /* 0x00070000010c7983 */ /* 0x001ea20000300a00 */
[----:B------:R-:W2:Y:S02]  /*698e0*/  LDL.LU.64 R14, [R1+0x708] ;  /* 0x00070800010e7983 */ /* 0x000ea40000300a00 */
[----:B------:R0:W-:Y:S02]  /*698f0*/  STL.64 [R1+0x7968], R8 ;  /* 0x0079680801007387 */ /* 0x0001e40000100a00 */
[----:B----4-:R-:W-:Y:S01]  /*69900*/  STL.64 [R1+0x7a68], R10 ;  /* 0x007a680a01007387 */ /* 0x010fe20000100a00 */
[C---:B--2---:R-:W-:Y:S11]  /*69910*/  HMMA.16816.F32.BF16 R12, R24.reuse, R8, R12 ;  /* 0x00000008180c723c */ /* 0x044ff6000004180c */
[----:B------:R-:W-:Y:S11]  /*69920*/  @!UPT UIADD3 URZ, URZ, URZ, URZ ;  /* 0x0000003f3f3ff290 */ /* 0x000ff6000fffe03f */
[----:B------:R-:W-:Y:S01]  /*69930*/  @!UPT UIADD3 URZ, URZ, URZ, URZ ;  /* 0x0000003f3f3ff290 */ /* 0x000fe2000fffe03f */
[----:B------:R-:W-:Y:S01]  /*69940*/  STL.64 [R1+0x700], R12 ;  /* 0x0007000c01007387 */ /* 0x000fe20000100a00 */
[----:B------:R-:W-:Y:S02]  /*69950*/  STL.64 [R1+0x708], R14 ;  /* 0x0007080e01007387 */ /* 0x000fe40000100a00 */
[----:B0-----:R-:W2:Y:S01]  /*69960*/  LDL.64 R8, [R1+0x1a0] ;  /* 0x0001a00001087983 */ /* 0x001ea20000100a00 */
[----:B---3--:R-:W-:Y:S01]  /*69970*/  HMMA.16816.F32.BF16 R16, R24, R4, R16 ;  /* 0x000000041810723c */ /* 0x008fe20000041810 */
[----:B------:R-:W0:Y:S04]  /*69980*/  LDSM.16.MT88.4 R24, [R3+0x10080] ;  /* 0x010080000318783b */ /* 0x000e280000004200 */
[----:B--2---:R1:W-:Y:S04]  /*69990*/  STL.64 [R1+0x7a78], R8 ;  /* 0x007a780801007387 */ /* 0x0043e80000100a00 */
[----:B-1----:R-:W2:Y:S01]  /*699a0*/  LDL.64 R8, [R1+0x1b0] ;  /* 0x0001b00001087983 */ /* 0x002ea20000100a00 */
[----:B------:R-:W2:Y:S02]  /*699b0*/  LDL.LU.64 R12, [R1+0xdd0] ;  /* 0x000dd000010c7983 */ /* 0x000ea40000300a00 */
[----:B------:R-:W2:Y:S11]  /*699c0*/  LDL.LU.64 R14, [R1+0xdd8] ;  /* 0x000dd800010e7983 */ /* 0x000eb60000300a00 */
[----:B------:R-:W-:Y:S01]  /*699d0*/  STL.64 [R1+0x440], R16 ;  /* 0x0004401001007387 */ /* 0x000fe20000100a00 */
[----:B------:R-:W-:Y:S01]  /*699e0*/  STL.64 [R1+0x448], R18 ;  /* 0x0004481201007387 */ /* 0x000fe20000100a00 */
[----:B------:R-:W-:Y:S02]  /*699f0*/  STL [R1+0x78b4], R4 ;  /* 0x0078b40401007387 */ /* 0x000fe40000100800 */
[----:B------:R1:W-:Y:S02]  /*69a00*/  STL [R1+0x78b0], R5 ;  /* 0x0078b00501007387 */ /* 0x0003e40000100800 */
[----:B------:R-:W-:Y:S01]  /*69a10*/  STL.64 [R1+0x7a40], R6 ;  /* 0x007a400601007387 */ /* 0x000fe20000100a00 */
[----:B-1----:R-:W3:Y:S04]  /*69a20*/  LDL.64 R4, [R1+0x190] ;  /* 0x0001900001047983 */ /* 0x002ee80000100a00 */
[----:B---3--:R1:W-:Y:S04]  /*69a30*/  STL.64 [R1+0x7a70], R4 ;  /* 0x007a700401007387 */ /* 0x0083e80000100a00 */
[----:B-1----:R-:W3:Y:S01]  /*69a40*/  LDL.LU.64 R4, [R1+0xdc0] ;  /* 0x000dc00001047983 */ /* 0x002ee20000300a00 */
[----:B------:R-:W3:Y:S02]  /*69a50*/  LDL.LU.64 R6, [R1+0xdc8] ;  /* 0x000dc80001067983 */ /* 0x000ee40000300a00 */
[----:B------:R-:W4:Y:S01]  /*69a60*/  LDL.64 R16, [R1+0x160] ;  /* 0x0001600001107983 */ /* 0x000f220000100a00 */
[----:B--2---:R-:W-:Y:S01]  /*69a70*/  HMMA.16816.F32.BF16 R12, R20, R8, R12 ;  /* 0x00000008140c723c */ /* 0x004fe2000004180c */
[----:B----4-:R1:W-:Y:S04]  /*69a80*/  STL.64 [R1+0x7a50], R16 ;  /* 0x007a501001007387 */ /* 0x0103e80000100a00 */
[----:B-1----:R-:W2:Y:S01]  /*69a90*/  LDL.64 R16, [R1+0x170] ;  /* 0x0001700001107983 */ /* 0x002ea20000100a00 */
[----:B------:R-:W-:-:S03]  /*69aa0*/  IMAD.MOV.U32 R3, RZ, RZ, R9 ;  /* 0x000000ffff037224 */ /* 0x000fc600078e0009 */
[----:B--2---:R1:W-:Y:S04]  /*69ab0*/  STL.64 [R1+0x7a60], R16 ;  /* 0x007a601001007387 */ /* 0x0043e80000100a00 */
[----:B-1----:R-:W2:Y:S01]  /*69ac0*/  LDL.64 R16, [R1+0x180] ;  /* 0x0001800001107983 */ /* 0x002ea20000100a00 */
[----:B0-----:R-:W-:Y:S02]  /*69ad0*/  STL [R1+0x7884], R24 ;  /* 0x0078841801007387 */ /* 0x001fe40000100800 */
[----:B------:R0:W-:Y:S02]  /*69ae0*/  STL [R1+0x7880], R25 ;  /* 0x0078801901007387 */ /* 0x0001e40000100800 */
[----:B------:R-:W-:Y:S01]  /*69af0*/  STL [R1+0x787c], R26 ;  /* 0x00787c1a01007387 */ /* 0x000fe20000100800 */
[----:B------:R1:W-:Y:S04]  /*69b00*/  STL [R1+0x7878], R27 ;  /* 0x0078781b01007387 */ /* 0x0003e80000100800 */
[----:B0-----:R-:W4:Y:S01]  /*69b10*/  LDL.LU.64 R24, [R1+0xdb0] ;  /* 0x000db00001187983 */ /* 0x001f220000300a00 */
[----:B-1----:R-:W4:Y:S02]  /*69b20*/  LDL.LU.64 R26, [R1+0xdb8] ;  /* 0x000db800011a7983 */ /* 0x002f240000300a00 */
[----:B------:R0:W-:Y:S01]  /*69b30*/  STL.64 [R1+0xdd0], R12 ;  /* 0x000dd00c01007387 */ /* 0x0001e20000100a00 */
[----:B------:R1:W-:Y:S04]  /*69b40*/  STL.64 [R1+0xdd8], R14 ;  /* 0x000dd80e01007387 */ /* 0x0003e80000100a00 */
[----:B0-----:R-:W2:Y:S01]  /*69b50*/  LDL.LU.64 R12, [R1+0x7a80] ;  /* 0x007a8000010c7983 */ /* 0x001ea20000300a00 */
[----:B-1----:R-:W-:-:S02]  /*69b60*/  IMAD.MOV.U32 R14, RZ, RZ, R8 ;  /* 0x000000ffff0e7224 */ /* 0x002fc400078e0008 */
[----:B------:R-:W3:Y:S02]  /*69b70*/  LDL.LU.64 R8, [R1+0x7a78] ;  /* 0x007a780001087983 */ /* 0x000ee40000300a00 */
[----:B------:R-:W-:Y:S01]  /*69b80*/  STL [R1+0x788c], R3 ;  /* 0x00788c0301007387 */ /* 0x000fe20000100800 */
[----:B------:R-:W-:Y:S01]  /*69b90*/  STL [R1+0x7888], R14 ;  /* 0x0078880e01007387 */ /* 0x000fe20000100800 */
[C---:B---3--:R-:W-:Y:S11]  /*69ba0*/  HMMA.16816.F32.BF16 R4, R20.reuse, R8, R4 ;  /* 0x000000081404723c */ /* 0x048ff60000041804 */
[----:B------:R-:W-:Y:S11]  /*69bb0*/  @!UPT UIADD3 URZ, URZ, URZ, URZ ;  /* 0x0000003f3f3ff290 */ /* 0x000ff6000fffe03f */
[----:B------:R-:W-:Y:S01]  /*69bc0*/  @!UPT UIADD3 URZ, URZ, URZ, URZ ;  /* 0x0000003f3f3ff290 */ /* 0x000fe2000fffe03f */
[----:B------:R0:W-:Y:S01]  /*69bd0*/  STL.64 [R1+0xdc0], R4 ;  /* 0x000dc00401007387 */ /* 0x0001e20000100a00 */
[----:B------:R-:W-:Y:S03]  /*69be0*/  STL.64 [R1+0xdc8], R6 ;  /* 0x000dc80601007387 */ /* 0x000fe60000100a00 */
[----:B0-----:R-:W4:Y:S01]  /*69bf0*/  LDL.LU.64 R4, [R1+0x7a70] ;  /* 0x007a700001047983 */ /* 0x001f220000300a00 */
[----:B------:R-:W-:Y:S02]  /*69c00*/  IMAD.MOV.U32 R15, RZ, RZ, R9 ;  /* 0x000000ffff0f7224 */ /* 0x000fe400078e0009 */
[----:B------:R-:W-:Y:S02]  /*69c10*/  IMAD.MOV.U32 R28, RZ, RZ, R8 ;  /* 0x000000ffff1c7224 */ /* 0x000fe400078e0008 */
[----:B------:R-:W3:Y:S01]  /*69c20*/  LDL.LU.64 R10, [R1+0x7a68] ;  /* 0x007a6800010a7983 */ /* 0x000ee20000300a00 */
[----:B------:R-:W-:Y:S01]  /*69c30*/  STL [R1+0x7894], R15 ;  /* 0x0078940f01007387 */ /* 0x000fe20000100800 */
[----:B--2---:R0:W-:Y:S03]  /*69c40*/  STL.64 [R1+0x7a58], R12 ;  /* 0x007a580c01007387 */ /* 0x0041e60000100a00 */
[----:B0-----:R-:W2:Y:S01]  /*69c50*/  LDL.LU.64 R12, [R1+0xd90] ;  /* 0x000d9000010c7983 */ /* 0x001ea20000300a00 */
[----:B------:R-:W2:Y:S02]  /*69c60*/  LDL.LU.64 R14, [R1+0xd98] ;  /* 0x000d9800010e7983 */ /* 0x000ea40000300a00 */
[----:B------:R-:W-:Y:S01]  /*69c70*/  STL [R1+0x7890], R28 ;  /* 0x0078901c01007387 */ /* 0x000fe20000100800 */
[C---:B----4-:R-:W-:Y:S01]  /*69c80*/  HMMA.16816.F32.BF16 R24, R20.reuse, R4, R24 ;  /* 0x000000041418723c */ /* 0x050fe20000041818 */
[----:B------:R-:W-:Y:S11]  /*69c90*/  IMAD.MOV.U32 R29, RZ, RZ, R5 ;  /* 0x000000ffff1d7224 */ /* 0x000ff600078e0005 */
[----:B------:R-:W-:Y:S11]  /*69ca0*/  @!UPT UIADD3 URZ, URZ, URZ, URZ ;  /* 0x0000003f3f3ff290 */ /* 0x000ff6000fffe03f */
[----:B------:R-:W-:Y:S01]  /*69cb0*/  STL.64 [R1+0xdb0], R24 ;  /* 0x000db01801007387 */ /* 0x000fe20000100a00 */
[----:B------:R0:W-:Y:S02]  /*69cc0*/  STL.64 [R1+0xdb8], R26 ;  /* 0x000db81a01007387 */ /* 0x0001e40000100a00 */
[----:B0-----:R-:W-:Y:S02]  /*69cd0*/  IMAD.MOV.U32 R27, RZ, RZ, R4 ;  /* 0x000000ffff1b7224 */ /* 0x001fe400078e0004 */
[----:B------:R-:W4:Y:S01]  /*69ce0*/  LDL.LU.64 R4, [R1+0xd80] ;  /* 0x000d800001047983 */ /* 0x000f220000300a00 */
[----:B------:R-:W4:Y:S02]  /*69cf0*/  LDL.LU.64 R6, [R1+0xd88] ;  /* 0x000d880001067983 */ /* 0x000f240000300a00 */
[----:B------:R-:W2:Y:S02]  /*69d00*/  LDL.64 R8, [R1+0xb0] ;  /* 0x0000b00001087983 */ /* 0x000ea40000100a00 */
[----:B--2---:R-:W-:Y:S01]  /*69d10*/  STL.64 [R1+0x7978], R8 ;  /* 0x0079780801007387 */ /* 0x004fe20000100a00 */
[----:B------:R0:W-:Y:S02]  /*69d20*/  STL [R1+0x7898], R27 ;  /* 0x0078981b01007387 */ /* 0x0001e40000100800 */
[----:B------:R-:W2:Y:S01]  /*69d30*/  LDL.LU.64 R24, [R1+0xda0] ;  /* 0x000da00001187983 */ /* 0x000ea20000300a00 */
[----:B0-----:R-:W2:Y:S02]  /*69d40*/  LDL.LU.64 R26, [R1+0xda8] ;  /* 0x000da800011a7983 */ /* 0x001ea40000300a00 */
[C---:B--2---:R-:W-:Y:S11]  /*69d50*/  HMMA.16816.F32.BF16 R24, R20.reuse, R16, R24 ;  /* 0x000000101418723c */ /* 0x044ff60000041818 */
[----:B------:R-:W-:Y:S11]  /*69d60*/  @!UPT UIADD3 URZ, URZ, URZ, URZ ;  /* 0x0000003f3f3ff290 */ /* 0x000ff6000fffe03f */
[----:B------:R-:W-:Y:S01]  /*69d70*/  @!UPT UIADD3 URZ, URZ, URZ, URZ ;  /* 0x0000003f3f3ff290 */ /* 0x000fe2000fffe03f */
[----:B------:R0:W-:Y:S01]  /*69d80*/  STL.64 [R1+0xda0], R24 ;  /* 0x000da01801007387 */ /* 0x0001e20000100a00 */
[----:B------:R1:W-:Y:S02]  /*69d90*/  STL.64 [R1+0xda8], R26 ;  /* 0x000da81a01007387 */ /* 0x0003e40000100a00 */
[----:B0-----:R-:W-:Y:S02]  /*69da0*/  IMAD.MOV.U32 R25, RZ, RZ, R16 ;  /* 0x000000ffff197224 */ /* 0x001fe400078e0010 */
[----:B-1----:R-:W-:Y:S02]  /*69db0*/  IMAD.MOV.U32 R26, RZ, RZ, R17 ;  /* 0x000000ffff1a7224 */ /* 0x002fe400078e0011 */
[----:B------:R-:W2:Y:S01]  /*69dc0*/  LDL.LU.64 R16, [R1+0x7a60] ;  /* 0x007a600001107983 */ /* 0x000ea20000300a00 */
[----:B------:R-:W3:Y:S02]  /*69dd0*/  LDL R8, [R1+0xc0] ;  /* 0x0000c00001087983 */ /* 0x000ee40000100800 */
[----:B------:R-:W3:Y:S01]  /*69de0*/  LDL R9, [R1+0xc4] ;  /* 0x0000c40001097983 */ /* 0x000ee20000100800 */
[C---:B--2---:R-:W-:Y:S01]  /*69df0*/  HMMA.16816.F32.BF16 R12, R20.reuse, R16, R12 ;  /* 0x00000010140c723c */ /* 0x044fe2000004180c */
[----:B---3--:R-:W-:Y:S01]  /*69e00*/  STL.64 [R1+0x7990], R8 ;  /* 0x0079900801007387 */ /* 0x008fe20000100a00 */
[----:B------:R-:W-:Y:S11]  /*69e10*/  IMAD.MOV.U32 R24, RZ, RZ, R17 ;  /* 0x000000ffff187224 */ /* 0x000ff600078e0011 */
[----:B------:R-:W-:Y:S10]  /*69e20*/  @!UPT UIADD3 URZ, URZ, URZ, URZ ;  /* 0x0000003f3f3ff290 */ /* 0x000ff4000fffe03f */
[----:B------:R0:W-:Y:S01]  /*69e30*/  STL.64 [R1+0xd90], R12 ;  /* 0x000d900c01007387 */ /* 0x0001e20000100a00 */
[----:B------:R1:W-:Y:S03]  /*69e40*/  STL.64 [R1+0xd98], R14 ;  /* 0x000d980e01007387 */ /* 0x0003e60000100a00 */
[----:B0-----:R-:W2:Y:S01]  /*69e50*/  LDL.LU.64 R12, [R1+0x7a58] ;  /* 0x007a5800010c7983 */ /* 0x001ea20000300a00 */
[----:B-1----:R-:W-:Y:S02]  /*69e60*/  IMAD.MOV.U32 R14, RZ, RZ, R16 ;  /* 0x000000ffff0e7224 */ /* 0x002fe400078e0010 */
[----:B------:R-:W4:Y:S02]  /*69e70*/  LDL.LU.64 R16, [R1+0x7a50] ;  /* 0x007a500001107983 */ /* 0x000f240000300a00 */
[----:B------:R-:W-:Y:S02]  /*69e80*/  IMAD.MOV.U32 R8, RZ, RZ, R10 ;  /* 0x000000ffff087224 */ /* 0x000fe400078e000a */
[----:B------:R-:W-:Y:S01]  /*69e90*/  IMAD.MOV.U32 R9, RZ, RZ, R11 ;  /* 0x000000ffff097224 */ /* 0x000fe200078e000b */
[----:B------:R-:W3:Y:S01]  /*69ea0*/  LDL.LU R10, [R1+0x7a4c] ;  /* 0x007a4c00010a7983 */ /* 0x000ee20000300800 */
[----:B------:R-:W2:Y:S03]  /*69eb0*/  LDL.LU R11, [R1+0x7a48] ;  /* 0x007a4800010b7983 */ /* 0x000ea60000300800 */
[----:B------:R-:W-:Y:S01]  /*69ec0*/  STL.64 [R1+0x79a8], R8 ;  /* 0x0079a80801007387 */ /* 0x000fe20000100a00 */
[----:B----4-:R-:W-:Y:S11]  /*69ed0*/  HMMA.16816.F32.BF16 R4, R20, R16, R4 ;  /* 0x000000101404723c */ /* 0x010ff60000041804 */
[----:B------:R-:W-:Y:S11]  /*69ee0*/  @!UPT UIADD3 URZ, URZ, URZ, URZ ;  /* 0x0000003f3f3ff290 */ /* 0x000ff6000fffe03f */
[----:B------:R-:W-:Y:S01]  /*69ef0*/  @!UPT UIADD3 URZ, URZ, URZ, URZ ;  /* 0x0000003f3f3ff290 */ /* 0x000fe2000fffe03f */
[----:B------:R-:W-:Y:S01]  /*69f00*/  STL.64 [R1+0xd80], R4 ;  /* 0x000d800401007387 */ /* 0x000fe20000100a00 */
[----:B------:R0:W-:Y:S03]  /*69f10*/  STL.64 [R1+0xd88], R6 ;  /* 0x000d880601007387 */ /* 0x0001e60000100a00 */
[----:B0-----:R-:W4:Y:S01]  /*69f20*/  LDL.LU.64 R6, [R1+0x7a40] ;  /* 0x007a400001067983 */ /* 0x001f220000300a00 */
[----:B------:R-:W2:Y:S02]  /*69f30*/  LDL R8, [R1+0xe0] ;  /* 0x0000e00001087983 */ /* 0x000ea40000100800 */
[----:B------:R-:W2:Y:S02]  /*69f40*/  LDL R9, [R1+0xe4] ;  /* 0x0000e40001097983 */ /* 0x000ea40000100800 */
[----:B------:R-:W-:Y:S02]  /*69f50*/  IMAD.MOV.U32 R28, RZ, RZ, R16 ;  /* 0x000000ffff1c7224 */ /* 0x000fe400078e0010 */
[----:B------:R-:W-:Y:S01]  /*69f60*/  IMAD.MOV.U32 R3, RZ, RZ, R17 ;  /* 0x000000ffff037224 */ /* 0x000fe200078e0011 */
[----:B--2---:R0:W-:Y:S01]  /*69f70*/  STL.64 [R1+0x79c0], R8 ;  /* 0x0079c00801007387 */ /* 0x0041e20000100a00 */
[----:B----4-:R-:W-:-:S02]  /*69f80*/  IMAD.MOV.U32 R16, RZ, RZ, R6 ;  /* 0x000000ffff107224 */ /* 0x010fc400078e0006 */
[----:B------:R-:W-:Y:S02]  /*69f90*/  IMAD.MOV.U32 R17, RZ, RZ, R7 ;  /* 0x000000ffff117224 */ /* 0x000fe400078e0007 */
[----:B------:R-:W2:Y:S01]  /*69fa0*/  LDL.LU R6, [R1+0x7a3c] ;  /* 0x007a3c0001067983 */ /* 0x000ea20000300800 */
[----:B------:R-:W4:Y:S01]  /*69fb0*/  LDL.LU R7, [R1+0x7a38] ;  /* 0x007a380001077983 */ /* 0x000f220000300800 */
[----:B0-----:R-:W-:Y:S02]  /*69fc0*/  IMAD.MOV.U32 R8, RZ, RZ, R11 ;  /* 0x000000ffff087224 */ /* 0x001fe400078e000b */
[----:B---3--:R-:W-:-:S05]  /*69fd0*/  IMAD.MOV.U32 R9, RZ, RZ, R10 ;  /* 0x000000ffff097224 */ /* 0x008fca00078e000a */
[----:B------:R0:W-:Y:S04]  /*69fe0*/  STL.64 [R1+0x79d8], R8 ;  /* 0x0079d80801007387 */ /* 0x0001e80000100a00 */
[----:B0-----:R-:W3:Y:S01]  /*69ff0*/  LDL.64 R8, [R1+0x150] ;  /* 0x0001500001087983 */ /* 0x001ee20000100a00 */
[----:B------:R0:W-:Y:S03]  /*6a000*/  STL.64 [R1+0x7970], R16 ;  /* 0x0079701001007387 */ /* 0x0001e60000100a00 */
[----:B0-----:R-:W3:Y:S01]  /*6a010*/  LDL.LU.64 R16, [R1+0xd70] ;  /* 0x000d700001107983 */ /* 0x001ee20000300a00 */
[----:B------:R-:W3:Y:S02]  /*6a020*/  LDL.LU.64 R18, [R1+0xd78] ;  /* 0x000d780001127983 */ /* 0x000ee40000300a00 */
[----:B---3--:R-:W-:Y:S01]  /*6a030*/  HMMA.16816.F32.BF16 R16, R20, R8, R16 ;  /* 0x000000081410723c */ /* 0x008fe20000041810 */
[----:B------:R-:W-:-:S02]  /*6a040*/  IMAD.MOV.U32 R27, RZ, RZ, R8 ;  /* 0x000000ffff1b7224 */ /* 0x000fc400078e0008 */
[----:B------:R-:W-:Y:S11]  /*6a050*/  IMAD.MOV.U32 R15, RZ, RZ, R9 ;  /* 0x000000ffff0f7224 */ /* 0x000ff600078e0009 */
[----:B------:R-:W-:Y:S09]  /*6a060*/  @!UPT UIADD3 URZ, URZ, URZ, URZ ;  /* 0x0000003f3f3ff290 */ /* 0x000ff2000fffe03f */
[----:B------:R-:W-:Y:S01]  /*6a070*/  STL.64 [R1+0xd70], R16 ;  /* 0x000d701001007387 */ /* 0x000fe20000100a00 */
[----:B------:R-:W-:Y:S02]  /*6a080*/  STL.64 [R1+0xd78], R18 ;  /* 0x000d781201007387 */ /* 0x000fe40000100a00 */
[----:B------:R-:W3:Y:S02]  /*6a090*/  LDL.LU.64 R8, [R1+0xd20] ;  /* 0x000d200001087983 */ /* 0x000ee40000300a00 */
[----:B------:R-:W2:Y:S02]  /*6a0a0*/  LDL.LU.64 R10, [R1+0xd28] ;  /* 0x000d2800010a7983 */ /* 0x000ea40000300a00 */
[----:B--2---:R-:W-:Y:S01]  /*6a0b0*/  STL.64 [R1+0x79e8], R10 ;  /* 0x0079e80a01007387 */ /* 0x004fe20000100a00 */
[----:B---3--:R0:W-:Y:S03]  /*6a0c0*/  STL.64 [R1+0x79e0], R8 ;  /* 0x0079e00801007387 */ /* 0x0081e60000100a00 */
[----:B0-----:R-:W2:Y:S04]  /*6a0d0*/  LDL R8, [R1+0x110] ;  /* 0x0001100001087983 */ /* 0x001ea80000100800 */
[----:B------:R-:W2:Y:S04]  /*6a0e0*/  LDL R9, [R1+0x114] ;  /* 0x0001140001097983 */ /* 0x000ea80000100800 */
[----:B--2---:R0:W-:Y:S04]  /*6a0f0*/  STL.64 [R1+0x7a00], R8 ;  /* 0x007a000801007387 */ /* 0x0041e80000100a00 */
[----:B0-----:R-:W2:Y:S04]  /*6a100*/  LDL R8, [R1+0x120] ;  /* 0x0001200001087983 */ /* 0x001ea80000100800 */
[----:B------:R-:W2:Y:S04]  /*6a110*/  LDL R9, [R1+0x124] ;  /* 0x0001240001097983 */ /* 0x000ea80000100800 */
[----:B--2---:R4:W-:Y:S01]  /*6a120*/  STL.64 [R1+0x7a18], R8 ;  /* 0x007a180801007387 */ /* 0x0049e20000100a00 */
[----:B------:R-:W2:Y:S02]  /*6a130*/  LDL.LU.64 R4, [R1+0xd60] ;  /* 0x000d600001047983 */ /* 0x000ea40000300a00 */
[----:B----4-:R-:W-:-:S02]  /*6a140*/  IMAD.MOV.U32 R8, RZ, RZ, R7 ;  /* 0x000000ffff087224 */ /* 0x010fc400078e0007 */
[----:B------:R-:W-:Y:S02]  /*6a150*/  IMAD.MOV.U32 R9, RZ, RZ, R6 ;  /* 0x000000ffff097224 */ /* 0x000fe400078e0006 */
[----:B------:R-:W2:Y:S03]  /*6a160*/  LDL.LU.64 R6, [R1+0xd68] ;  /* 0x000d680001067983 */ /* 0x000ea60000300a00 */
[----:B------:R0:W-:Y:S02]  /*6a170*/  STL.64 [R1+0x7a30], R8 ;  /* 0x007a300801007387 */ /* 0x0001e40000100a00 */
[----:B0-----:R-:W2:Y:S01]  /*6a180*/  LDL.64 R8, [R1+0x140] ;  /* 0x0001400001087983 */ /* 0x001ea20000100a00 */
[----:B------:R-:W3:Y:S02]  /*6a190*/  LDL.LU.64 R16, [R1+0xcd0] ;  /* 0x000cd00001107983 */ /* 0x000ee40000300a00 */
[----:B------:R-:W4:Y:S02]  /*6a1a0*/  LDL.LU.64 R18, [R1+0xcd8] ;  /* 0x000cd80001127983 */ /* 0x000f240000300a00 */
[----:B----4-:R-:W-:Y:S01]  /*6a1b0*/  STL.64 [R1+0x7988], R18 ;  /* 0x0079881201007387 */ /* 0x010fe20000100a00 */
[----:B---3--:R0:W-:Y:S03]  /*6a1c0*/  STL.64 [R1+0x7980], R16 ;  /* 0x0079801001007387 */ /* 0x0081e60000100a00 */
        /* <DEDUP_REMOVED lines=18> */
[----:B--2---:R-:W-:Y:S02]  /*6a2f0*/  HMMA.16816.F32.BF16 R4, R20, R8, R4 ;  /* 0x000000081404723c */ /* 0x004fe40000041804 */
[----:B----4-:R-:W-:Y:S01]  /*6a300*/  STL.64 [R1+0x7a10], R18 ;  /* 0x007a101201007387 */ /* 0x010fe20000100a00 */
        /* <DEDUP_REMOVED lines=8> */
[----:B------:R0:W-:Y:S02]  /*6a390*/  STL.64 [R1+0x78b8], R12 ;  /* 0x0078b80c01007387 */ /* 0x0001e40000100a00 */
[----:B0-----:R-:W3:Y:S04]  /*6a3a0*/  LDL R12, [R1+0x100] ;  /* 0x00010000010c7983 */ /* 0x001ee80000100800 */
[----:B------:R-:W3:Y:S01]  /*6a3b0*/  LDL R13, [R1+0x104] ;  /* 0x00010400010d7983 */ /* 0x000ee20000100800 */
[----:B------:R-:W-:Y:S02]  /*6a3c0*/  STL.64 [R1+0x78a8], R26 ;  /* 0x0078a81a01007387 */ /* 0x000fe40000100a00 */
[----:B------:R0:W-:Y:S02]  /*6a3d0*/  STL.64 [R1+0x78a0], R24 ;  /* 0x0078a01801007387 */ /* 0x0001e40000100a00 */
[----:B0-----:R-:W4:Y:S01]  /*6a3e0*/  LDL.64 R24, [R1+0xa0] ;  /* 0x0000a00001187983 */ /* 0x001f220000100a00 */
[----:B------:R0:W-:Y:S02]  /*6a3f0*/  STL.64 [R1+0xd60], R4 ;  /* 0x000d600401007387 */ /* 0x0001e40000100a00 */
[----:B------:R-:W-:Y:S02]  /*6a400*/  STL.64 [R1+0xd68], R6 ;  /* 0x000d680601007387 */ /* 0x000fe40000100a00 */
[----:B0-----:R-:W-:-:S02]  /*6a410*/  IMAD.MOV.U32 R4, RZ, RZ, R8 ;  /* 0x000000ffff047224 */ /* 0x001fc400078e0008 */
[----:B------:R-:W-:Y:S02]  /*6a420*/  IMAD.MOV.U32 R5, RZ, RZ, R9 ;  /* 0x000000ffff057224 */ /* 0x000fe400078e0009 */
[----:B------:R-:W2:Y:S02]  /*6a430*/  LDL.LU.64 R8, [R1+0x7a30] ;  /* 0x007a300001087983 */ /* 0x000ea40000300a00 */
        /* <DEDUP_REMOVED lines=18> */
[----:B------:R-:W-:Y:S01]  /*6a560*/  STL.64 [R1+0xd30], R8 ;  /* 0x000d300801007387 */ /* 0x000fe20000100a00 */
[----:B------:R0:W-:Y:S03]  /*6a570*/  STL.64 [R1+0xd38], R10 ;  /* 0x000d380a01007387 */ /* 0x0001e60000100a00 */
[----:B0-----:R-:W3:Y:S01]  /*6a580*/  LDL.LU.64 R10, [R1+0x79e8] ;  /* 0x0079e800010a7983 */ /* 0x001ee20000300a00 */
[----:B------:R-:W3:Y:S02]  /*6a590*/  LDL.LU.64 R8, [R1+0x79e0] ;  /* 0x0079e00001087983 */ /* 0x000ee40000300a00 */
[C---:B---3--:R-:W-:Y:S01]  /*6a5a0*/  HMMA.16816.F32.BF16 R12, R20.reuse, R12, R8 ;  /* 0x0000000c140c723c */ /* 0x048fe20000041808 */
[----:B------:R-:W2:Y:S11]  /*6a5b0*/  LDL.LU.64 R8, [R1+0x79d8] ;  /* 0x0079d80001087983 */ /* 0x000eb60000300a00 */
[----:B------:R-:W-:Y:S11]  /*6a5c0*/  @!UPT UIADD3 URZ, URZ, URZ, URZ ;  /* 0x0000003f3f3ff290 */ /* 0x000ff6000fffe03f */
[----:B------:R0:W-:Y:S01]  /*6a5d0*/  STL.64 [R1+0xd20], R12 ;  /* 0x000d200c01007387 */ /* 0x0001e20000100a00 */
[----:B------:R1:W-:Y:S03]  /*6a5e0*/  STL.64 [R1+0xd28], R14 ;  /* 0x000d280e01007387 */ /* 0x0003e60000100a00 */
        /* <DEDUP_REMOVED lines=30> */
[----:B--2---:R-:W-:Y:S01]  /*6a7d0*/  HMMA.16816.F32.BF16 R16, R20, R8, R16 ;  /* 0x000000081410723c */ /* 0x004fe20000041810 */
[----:B------:R-:W-:Y:S02]  /*6a7e0*/  IMAD.MOV.U32 R7, RZ, RZ, R8 ;  /* 0x000000ffff077224 */ /* 0x000fe400078e0008 */
[----:B------:R-:W-:Y:S11]  /*6a7f0*/  IMAD.MOV.U32 R6, RZ, RZ, R9 ;  /* 0x000000ffff067224 */ /* 0x000ff600078e0009 */
[----:B------:R-:W-:Y:S09]  /*6a800*/  @!UPT UIADD3 URZ, URZ, URZ, URZ ;  /* 0x0000003f3f3ff290 */ /* 0x000ff2000fffe03f */
[----:B------:R0:W-:Y:S01]  /*6a810*/  STL.64 [R1+0xcd0], R16 ;  /* 0x000cd01001007387 */ /* 0x0001e20000100a00 */
[----:B------:R-:W-:Y:S03]  /*6a820*/  STL.64 [R1+0xcd8], R18 ;  /* 0x000cd81201007387 */ /* 0x000fe60000100a00 */
[----:B0-----:R-:W3:Y:S01]  /*6a830*/  LDL.LU.64 R16, [R1+0x7970] ;  /* 0x0079700001107983 */ /* 0x001ee20000300a00 */
[----:B------:R-:W2:Y:S02]  /*6a840*/  LDL.LU.64 R8, [R1+0x7968] ;  /* 0x0079680001087983 */ /* 0x000ea40000300a00 */
[----:B------:R-:W-:Y:S02]  /*6a850*/  STL [R1+0x779c], R7 ;  /* 0x00779c0701007387 */ /* 0x000fe40000100800 */
[----:B------:R-:W-:Y:S01]  /*6a860*/  STL [R1+0x7798], R6 ;  /* 0x0077980601007387 */ /* 0x000fe20000100800 */
[----:B------:R0:W-:Y:S04]  /*6a870*/  STL.64 [R1+0x7958], R4 ;  /* 0x0079580401007387 */ /* 0x0001e80000100a00 */
[----:B0-----:R-:W2:Y:S01]  /*6a880*/  LDL.LU.64 R4, [R1+0xcc0] ;  /* 0x000cc00001047983 */ /* 0x001ea20000300a00 */
[----:B------:R-:W2:Y:S02]  /*6a890*/  LDL.LU.64 R6, [R1+0xcc8] ;  /* 0x000cc80001067983 */ /* 0x000ea40000300a00 */
[----:B----4-:R-:W-:-:S02]  /*6a8a0*/  IMAD.MOV.U32 R10, RZ, RZ, R25 ;  /* 0x000000ffff0a7224 */ /* 0x010fc400078e0019 */
[----:B------:R-:W-:Y:S01]  /*6a8b0*/  IMAD.MOV.U32 R11, RZ, RZ, R24 ;  /* 0x000000ffff0b7224 */ /* 0x000fe200078e0018 */
[C---:B--2---:R-:W-:Y:S11]  /*6a8c0*/  HMMA.16816.F32.BF16 R4, R20.reuse, R24, R4 ;  /* 0x000000181404723c */ /* 0x044ff60000041804 */
[----:B------:R-:W-:Y:S11]  /*6a8d0*/  @!UPT UIADD3 URZ, URZ, URZ, URZ ;  /* 0x0000003f3f3ff290 */ /* 0x000ff6000fffe03f */
[----:B------:R-:W-:Y:S01]  /*6a8e0*/  @!UPT UIADD3 URZ, URZ, URZ, URZ ;  /* 0x0000003f3f3ff290 */ /* 0x000fe2000fffe03f */
[----:B------:R0:W-:Y:S01]  /*6a8f0*/  STL.64 [R1+0xcc0], R4 ;  /* 0x000cc00401007387 */ /* 0x0001e20000100a00 */
[----:B------:R1:W-:Y:S02]  /*6a900*/  STL.64 [R1+0xcc8], R6 ;  /* 0x000cc80601007387 */ /* 0x0003e40000100a00 */
[----:B------:R-:W-:Y:S02]  /*6a910*/  STL [R1+0x77a4], R10 ;  /* 0x0077a40a01007387 */ /* 0x000fe40000100800 */
[----:B------:R-:W-:Y:S01]  /*6a920*/  STL [R1+0x77a0], R11 ;  /* 0x0077a00b01007387 */ /* 0x000fe20000100800 */
[----:B------:R3:W-:Y:S04]  /*6a930*/  STL.64 [R1+0x7940], R8 ;  /* 0x0079400801007387 */ /* 0x0007e80000100a00 */
[----:B0-----:R-:W2:Y:S01]  /*6a940*/  LDL.LU.64 R4, [R1+0xca0] ;  /* 0x000ca00001047983 */ /* 0x001ea20000300a00 */
[----:B-1----:R-:W2:Y:S01]  /*6a950*/  LDL.LU.64 R6, [R1+0xca8] ;  /* 0x000ca80001067983 */ /* 0x002ea20000300a00 */
[C---:B---3--:R-:W-:Y:S11]  /*6a960*/  HMMA.16816.F32.BF16 R8, R20.reuse, R16, R12 ;  /* 0x000000101408723c */ /* 0x048ff6000004180c */
[----:B------:R-:W-:Y:S11]  /*6a970*/  @!UPT UIADD3 URZ, URZ, URZ, URZ ;  /* 0x0000003f3f3ff290 */ /* 0x000ff6000fffe03f */
[----:B------:R-:W-:Y:S01]  /*6a980*/  @!UPT UIADD3 URZ, URZ, URZ, URZ ;  /* 0x0000003f3f3ff290 */ /* 0x000fe2000fffe03f */
[----:B------:R0:W-:Y:S01]  /*6a990*/  STL.64 [R1+0xcb0], R8 ;  /* 0x000cb00801007387 */ /* 0x0001e20000100a00 */
[----:B------:R1:W-:Y:S02]  /*6a9a0*/  STL.64 [R1+0xcb8], R10 ;  /* 0x000cb80a01007387 */ /* 0x0003e40000100a00 */
[----:B------:R-:W3:Y:S02]  /*6a9b0*/  LDL.64 R24, [R1+0x10] ;  /* 0x0000100001187983 */ /* 0x000ee40000100a00 */
[----:B------:R-:W-:Y:S02]  /*6a9c0*/  IMAD.MOV.U32 R16, RZ, RZ, R0 ;  /* 0x000000ffff107224 */ /* 0x000fe400078e0000 */
[----:B------:R-:W-:Y:S01]  /*6a9d0*/  IMAD.MOV.U32 R17, RZ, RZ, R2 ;  /* 0x000000ffff117224 */ /* 0x000fe200078e0002 */
[----:B---3--:R3:W-:Y:S01]  /*6a9e0*/  STL.64 [R1+0x78f0], R24 ;  /* 0x0078f01801007387 */ /* 0x0087e20000100a00 */
[----:B------:R-:W4:Y:S02]  /*6a9f0*/  LDL.LU R0, [R1+0x7964] ;  /* 0x0079640001007983 */ /* 0x000f240000300800 */
[----:B------:R-:W2:Y:S02]  /*6aa00*/  LDL.LU R2, [R1+0x7960] ;  /* 0x0079600001027983 */ /* 0x000ea40000300800 */
[----:B0-----:R-:W2:Y:S01]  /*6aa10*/  LDL.LU.64 R8, [R1+0xc90] ;  /* 0x000c900001087983 */ /* 0x001ea20000300a00 */
[----:B-1----:R-:W2:Y:S04]  /*6aa20*/  LDL.LU.64 R10, [R1+0xc98] ;  /* 0x000c9800010a7983 */ /* 0x002ea80000300a00 */
[----:B--2---:R-:W-:Y:S01]  /*6aa30*/  STL.64 [R1+0x7950], R10 ;  /* 0x0079500a01007387 */ /* 0x004fe20000100a00 */
[----:B------:R0:W-:Y:S02]  /*6aa40*/  STL.64 [R1+0x7948], R8 ;  /* 0x0079480801007387 */ /* 0x0001e40000100a00 */
[----:B------:R-:W2:Y:S02]  /*6aa50*/  LDL.64 R12, [R1+0x50] ;  /* 0x00005000010c7983 */ /* 0x000ea40000100a00 */
[----:B---3--:R-:W3:Y:S01]  /*6aa60*/  LDL R24, [R1+0x20] ;  /* 0x0000200001187983 */ /* 0x008ee20000100800 */
[----:B------:R-:W3:Y:S04]  /*6aa70*/  LDL R25, [R1+0x24] ;  /* 0x0000240001197983 */ /* 0x000ee80000100800 */
[----:B0-----:R-:W3:Y:S04]  /*6aa80*/  LDL.64 R8, [R1+0x80] ;  /* 0x0000800001087983 */ /* 0x001ee80000100a00 */
[----:B--2---:R0:W-:Y:S04]  /*6aa90*/  STL.64 [R1+0x7938], R12 ;  /* 0x0079380c01007387 */ /* 0x0041e80000100a00 */
[----:B0-----:R-:W2:Y:S01]  /*6aaa0*/  LDL.64 R12, [R1+0x70] ;  /* 0x00007000010c7983 */ /* 0x001ea20000100a00 */
[----:B---3--:R0:W-:Y:S03]  /*6aab0*/  STL.64 [R1+0x7908], R24 ;  /* 0x0079081801007387 */ /* 0x0081e60000100a00 */
[----:B0-----:R-:W3:Y:S01]  /*6aac0*/  LDL.64 R24, [R1+0x30] ;  /* 0x0000300001187983 */ /* 0x001ee20000100a00 */
[C---:B------:R-:W-:Y:S03]  /*6aad0*/  HMMA.16816.F32.BF16 R4, R20.reuse, R8, R4 ;  /* 0x000000081404723c */ /* 0x040fe60000041804 */
[----:B---3--:R-:W-:Y:S01]  /*6aae0*/  STL.64 [R1+0x7920], R24 ;  /* 0x0079201801007387 */ /* 0x008fe20000100a00 */
[----:B------:R0:W-:Y:S03]  /*6aaf0*/  STL.64 [R1+0x78e8], R16 ;  /* 0x0078e81001007387 */ /* 0x0001e60000100a00 */
[----:B0-----:R-:W3:Y:S11]  /*6ab00*/  LDL.64 R16, [R1+0x60] ;  /* 0x0000600001107983 */ /* 0x001ef60000100a00 */
[----:B------:R-:W-:Y:S05]  /*6ab10*/  @!UPT UIADD3 URZ, URZ, URZ, URZ ;  /* 0x0000003f3f3ff290 */ /* 0x000fea000fffe03f */
[----:B------:R0:W-:Y:S02]  /*6ab20*/  STL.64 [R1+0xca0], R4 ;  /* 0x000ca00401007387 */ /* 0x0001e40000100a00 */
[----:B------:R1:W-:Y:S01]  /*6ab30*/  STL.64 [R1+0xca8], R6 ;  /* 0x000ca80601007387 */ /* 0x0003e20000100a00 */
[----:B0-----:R-:W2:Y:S01]  /*6ab40*/  LDL.LU.64 R4, [R1+0x7958] ;  /* 0x0079580001047983 */ /* 0x001ea20000300a00 */
[----:B-1----:R-:W-:Y:S02]  /*6ab50*/  IMAD.MOV.U32 R7, RZ, RZ, R8 ;  /* 0x000000ffff077224 */ /* 0x002fe400078e0008 */
[----:B------:R-:W-:Y:S02]  /*6ab60*/  IMAD.MOV.U32 R6, RZ, RZ, R9 ;  /* 0x000000ffff067224 */ /* 0x000fe400078e0009 */
[----:B------:R-:W2:Y:S01]  /*6ab70*/  LDL.LU.64 R10, [R1+0x7950] ;  /* 0x00795000010a7983 */ /* 0x000ea20000300a00 */
[----:B------:R-:W2:Y:S02]  /*6ab80*/  LDL.LU.64 R8, [R1+0x7948] ;  /* 0x0079480001087983 */ /* 0x000ea40000300a00 */
[----:B------:R-:W-:Y:S02]  /*6ab90*/  STL [R1+0x77ac], R6 ;  /* 0x0077ac0601007387 */ /* 0x000fe40000100800 */
[----:B------:R-:W-:Y:S01]  /*6aba0*/  STL [R1+0x77a8], R7 ;  /* 0x0077a80701007387 */ /* 0x000fe20000100800 */
[----:B--2---:R-:W-:Y:S11]  /*6abb0*/  HMMA.16816.F32.BF16 R8, R20, R12, R8 ;  /* 0x0000000c1408723c */ /* 0x004ff60000041808 */
[----:B------:R-:W-:Y:S11]  /*6abc0*/  @!UPT UIADD3 URZ, URZ, URZ, URZ ;  /* 0x0000003f3f3ff290 */ /* 0x000ff6000fffe03f */
[----:B------:R-:W-:Y:S01]  /*6abd0*/  @!UPT UIADD3 URZ, URZ, URZ, URZ ;  /* 0x0000003f3f3ff290 */ /* 0x000fe2000fffe03f */
[----:B------:R0:W-:Y:S01]  /*6abe0*/  STL.64 [R1+0xc90], R8 ;  /* 0x000c900801007387 */ /* 0x0001e20000100a00 */
[----:B------:R1:W-:Y:S03]  /*6abf0*/  STL.64 [R1+0xc98], R10 ;  /* 0x000c980a01007387 */ /* 0x0003e60000100a00 */
[----:B0-----:R-:W2:Y:S01]  /*6ac00*/  LDL.LU.64 R8, [R1+0x7940] ;  /* 0x0079400001087983 */ /* 0x001ea20000300a00 */
[----:B-1----:R-:W-:Y:S02]  /*6ac10*/  IMAD.MOV.U32 R10, RZ, RZ, R12 ;  /* 0x000000ffff0a7224 */ /* 0x002fe400078e000c */
[----:B------:R-:W-:Y:S02]  /*6ac20*/  IMAD.MOV.U32 R11, RZ, RZ, R13 ;  /* 0x000000ffff0b7224 */ /* 0x000fe400078e000d */
[----:B------:R-:W3:Y:S03]  /*6ac30*/  LDL.LU.64 R12, [R1+0x7938] ;  /* 0x00793800010c7983 */ /* 0x000ee60000300a00 */
[----:B------:R-:W-:Y:S01]  /*6ac40*/  STL.64 [R1+0x78e0], R10 ;  /* 0x0078e00a01007387 */ /* 0x000fe20000100a00 */
[----:B--2---:R0:W-:Y:S04]  /*6ac50*/  STL.64 [R1+0x78d8], R8 ;  /* 0x0078d80801007387 */ /* 0x0041e80000100a00 */
[----:B0-----:R-:W2:Y:S01]  /*6ac60*/  LDL.LU.64 R8, [R1+0xc80] ;  /* 0x000c800001087983 */ /* 0x001ea20000300a00 */
[----:B------:R-:W2:Y:S02]  /*6ac70*/  LDL.LU.64 R10, [R1+0xc88] ;  /* 0x000c8800010a7983 */ /* 0x000ea40000300a00 */
[----:B---3--:R-:W-:-:S02]  /*6ac80*/  IMAD.MOV.U32 R6, RZ, RZ, R16 ;  /* 0x000000ffff067224 */ /* 0x008fc400078e0010 */
[----:B------:R-:W-:Y:S01]  /*6ac90*/  IMAD.MOV.U32 R7, RZ, RZ, R17 ;  /* 0x000000ffff077224 */ /* 0x000fe200078e0011 */
[C---:B--2---:R-:W-:Y:S11]  /*6aca0*/  HMMA.16816.F32.BF16 R8, R20.reuse, R16, R8 ;  /* 0x000000101408723c */ /* 0x044ff60000041808 */
[----:B------:R-:W-:Y:S11]  /*6acb0*/  @!UPT UIADD3 URZ, URZ, URZ, URZ ;  /* 0x0000003f3f3ff290 */ /* 0x000ff6000fffe03f */
[----:B------:R-:W-:Y:S01]  /*6acc0*/  @!UPT UIADD3 URZ, URZ, URZ, URZ ;  /* 0x0000003f3f3ff290 */ /* 0x000fe2000fffe03f */
[----:B------:R0:W-:Y:S01]  /*6acd0*/  STL.64 [R1+0xc80], R8 ;  /* 0x000c800801007387 */ /* 0x0001e20000100a00 */
[----:B------:R1:W-:Y:S03]  /*6ace0*/  STL.64 [R1+0xc88], R10 ;  /* 0x000c880a01007387 */ /* 0x0003e60000100a00 */
[----:B0-----:R-:W2:Y:S01]  /*6acf0*/  LDL.LU.64 R8, [R1+0xc70] ;  /* 0x000c700001087983 */ /* 0x001ea20000300a00 */
[----:B-1----:R-:W2:Y:S02]  /*6ad00*/  LDL.LU.64 R10, [R1+0xc78] ;  /* 0x000c7800010a7983 */ /* 0x002ea40000300a00 */
[----:B------:R-:W-:Y:S02]  /*6ad10*/  STL.64 [R1+0x7900], R6 ;  /* 0x0079000601007387 */ /* 0x000fe40000100a00 */
[----:B------:R0:W-:Y:S02]  /*6ad20*/  STL.64 [R1+0x78f8], R4 ;  /* 0x0078f80401007387 */ /* 0x0001e40000100a00 */
[----:B0-----:R-:W3:Y:S01]  /*6ad30*/  LDL.LU.64 R4, [R1+0xc40] ;  /* 0x000c400001047983 */ /* 0x001ee20000300a00 */
[----:B------:R-:W2:Y:S03]  /*6ad40*/  LDL.LU.64 R6, [R1+0xc48] ;  /* 0x000c480001067983 */ /* 0x000ea60000300a00 */
[----:B--2---:R-:W-:Y:S01]  /*6ad50*/  STL.64 [R1+0x7918], R6 ;  /* 0x0079180601007387 */ /* 0x004fe20000100a00 */
[----:B---3--:R0:W-:Y:S03]  /*6ad60*/  STL.64 [R1+0x7910], R4 ;  /* 0x0079100401007387 */ /* 0x0081e60000100a00 */
[----:B0-----:R-:W2:Y:S01]  /*6ad70*/  LDL.LU.64 R4, [R1+0xc50] ;  /* 0x000c500001047983 */ /* 0x001ea20000300a00 */
[----:B------:R-:W3:Y:S01]  /*6ad80*/  LDL.LU.64 R6, [R1+0xc58] ;  /* 0x000c580001067983 */ /* 0x000ee20000300a00 */
[----:B------:R-:W-:Y:S01]  /*6ad90*/  HMMA.16816.F32.BF16 R8, R20, R12, R8 ;  /* 0x0000000c1408723c */ /* 0x000fe20000041808 */
[----:B------:R-:W-:-:S02]  /*6ada0*/  IMAD.MOV.U32 R24, RZ, RZ, R2 ;  /* 0x000000ffff187224 */ /* 0x000fc400078e0002 */
[----:B----4-:R-:W-:Y:S01]  /*6adb0*/  IMAD.MOV.U32 R25, RZ, RZ, R0 ;  /* 0x000000ffff197224 */ /* 0x010fe200078e0000 */
[----:B---3--:R-:W-:Y:S01]  /*6adc0*/  STL.64 [R1+0x7930], R6 ;  /* 0x0079300601007387 */ /* 0x008fe20000100a00 */
[----:B--2---:R0:W-:Y:S03]  /*6add0*/  STL.64 [R1+0x7928], R4 ;  /* 0x0079280401007387 */ /* 0x0041e60000100a00 */
[----:B0-----:R-:W2:Y:S01]  /*6ade0*/  LDL.LU.64 R4, [R1+0xc60] ;  /* 0x000c600001047983 */ /* 0x001ea20000300a00 */
[----:B------:R-:W2:Y:S02]  /*6adf0*/  LDL.LU.64 R6, [R1+0xc68] ;  /* 0x000c680001067983 */ /* 0x000ea40000300a00 */
[----:B------:R-:W3:Y:S02]  /*6ae00*/  LDL.LU.64 R16, [R1+0xc30] ;  /* 0x000c300001107983 */ /* 0x000ee40000300a00 */
[----:B------:R-:W3:Y:S10]  /*6ae10*/  LDL.LU.64 R18, [R1+0xc38] ;  /* 0x000c380001127983 */ /* 0x000ef40000300a00 */
[----:B------:R0:W-:Y:S01]  /*6ae20*/  STL.64 [R1+0xc70], R8 ;  /* 0x000c700801007387 */ /* 0x0001e20000100a00 */
[----:B------:R-:W-:-:S02]  /*6ae30*/  IMAD.MOV.U32 R0, RZ, RZ, R13 ;  /* 0x000000ffff007224 */ /* 0x000fc400078e000d */
[----:B------:R1:W-:Y:S02]  /*6ae40*/  STL.64 [R1+0xc78], R10 ;  /* 0x000c780a01007387 */ /* 0x0003e40000100a00 */
[----:B------:R-:W-:Y:S01]  /*6ae50*/  IMAD.MOV.U32 R2, RZ, RZ, R12 ;  /* 0x000000ffff027224 */ /* 0x000fe200078e000c */
[----:B0-----:R-:W4:Y:S01]  /*6ae60*/  LDL.LU.64 R8, [R1+0xc20] ;  /* 0x000c200001087983 */ /* 0x001f220000300a00 */
[----:B-1----:R-:W4:Y:S02]  /*6ae70*/  LDL.LU.64 R10, [R1+0xc28] ;  /* 0x000c2800010a7983 */ /* 0x002f240000300a00 */
[----:B------:R-:W3:Y:S02]  /*6ae80*/  LDL.LU.64 R12, [R1+0xc10] ;  /* 0x000c1000010c7983 */ /* 0x000ee40000300a00 */
[----:B------:R-:W3:Y:S01]  /*6ae90*/  LDL.LU.64 R14, [R1+0xc18] ;  /* 0x000c1800010e7983 */ /* 0x000ee20000300a00 */
[----:B------:R-:W-:Y:S01]  /*6aea0*/  STL [R1+0x77c4], R0 ;  /* 0x0077c40001007387 */ /* 0x000fe20000100800 */
[----:B------:R-:W-:Y:S01]  /*6aeb0*/  STL [R1+0x77c0], R2 ;  /* 0x0077c00201007387 */ /* 0x000fe20000100800 */
        /* <DEDUP_REMOVED lines=11> */
[----:B------:R-:W-:Y:S01]  /*6af70*/  STL.64 [R1+0xc50], R4 ;  /* 0x000c500401007387 */ /* 0x000fe20000100a00 */
[----:B------:R0:W-:Y:S03]  /*6af80*/  STL.64 [R1+0xc58], R6 ;  /* 0x000c580601007387 */ /* 0x0001e60000100a00 */
[----:B0-----:R-:W2:Y:S01]  /*6af90*/  LDL.LU.64 R6, [R1+0x7918] ;  /* 0x0079180001067983 */ /* 0x001ea20000300a00 */
[----:B------:R-:W2:Y:S02]  /*6afa0*/  LDL.LU.64 R4, [R1+0x7910] ;  /* 0x0079100001047983 */ /* 0x000ea40000300a00 */
[----:B------:R-:W2:Y:S02]  /*6afb0*/  LDL.LU.64 R24, [R1+0x7908] ;  /* 0x0079080001187983 */ /* 0x000ea40000300a00 */
[----:B------:R-:W-:Y:S01]  /*6afc0*/  STL [R1+0x77cc], R2 ;  /* 0x0077cc0201007387 */ /* 0x000fe20000100800 */
[----:B------:R-:W-:Y:S01]  /*6afd0*/  STL [R1+0x77c8], R0 ;  /* 0x0077c80001007387 */ /* 0x000fe20000100800 */
[C---:B--2---:R-:W-:Y:S03]  /*6afe0*/  HMMA.16816.F32.BF16 R24, R20.reuse, R24, R4 ;  /* 0x000000181418723c */ /* 0x044fe60000041804 */
[----:B------:R-:W2:Y:S01]  /*6aff0*/  LDL.LU.64 R6, [R1+0x7900] ;  /* 0x0079000001067983 */ /* 0x000ea20000300a00 */
[----:B------:R-:W2:Y:S11]  /*6b000*/  LDL.LU.64 R4, [R1+0x78f8] ;  /* 0x0078f80001047983 */ /* 0x000eb60000300a00 */
[----:B------:R-:W-:Y:S08]  /*6b010*/  @!UPT UIADD3 URZ, URZ, URZ, URZ ;  /* 0x0000003f3f3ff290 */ /* 0x000ff0000fffe03f */
[----:B------:R0:W-:Y:S01]  /*6b020*/  STL.64 [R1+0xc40], R24 ;  /* 0x000c401801007387 */ /* 0x0001e20000100a00 */
[----:B------:R-:W-:Y:S03]  /*6b030*/  STL.64 [R1+0xc48], R26 ;  /* 0x000c481a01007387 */ /* 0x000fe60000100a00 */
[----:B0-----:R-:W3:Y:S02]  /*6b040*/  LDL.LU.64 R24, [R1+0x78f0] ;  /* 0x0078f00001187983 */ /* 0x001ee40000300a00 */
[C---:B---3--:R-:W-:Y:S11]  /*6b050*/  HMMA.16816.F32.BF16 R16, R20.reuse, R24, R16 ;  /* 0x000000181410723c */ /* 0x048ff60000041810 */
[----:B------:R-:W-:Y:S11]  /*6b060*/  @!UPT UIADD3 URZ, URZ, URZ, URZ ;  /* 0x0000003f3f3ff290 */ /* 0x000ff6000fffe03f */
[----:B------:R-:W-:Y:S01]  /*6b070*/  @!UPT UIADD3 URZ, URZ, URZ, URZ ;  /* 0x0000003f3f3ff290 */ /* 0x000fe2000fffe03f */
[----:B------:R0:W-:Y:S01]  /*6b080*/  STL.64 [R1+0xc30], R16 ;  /* 0x000c301001007387 */ /* 0x0001e20000100a00 */
[----:B------:R4:W-:Y:S03]  /*6b090*/  STL.64 [R1+0xc38], R18 ;  /* 0x000c381201007387 */ /* 0x0009e60000100a00 */
[----:B0-----:R-:W4:Y:S01]  /*6b0a0*/  LDL.LU.64 R16, [R1+0x78e8] ;  /* 0x0078e80001107983 */ /* 0x001f220000300a00 */
[----:B------:R-:W-:Y:S02]  /*6b0b0*/  IMAD.MOV.U32 R2, RZ, RZ, R24 ;  /* 0x000000ffff027224 */ /* 0x000fe400078e0018 */
[----:B------:R-:W-:Y:S02]  /*6b0c0*/  IMAD.MOV.U32 R0, RZ, RZ, R25 ;  /* 0x000000ffff007224 */ /* 0x000fe400078e0019 */
[----:B------:R-:W3:Y:S01]  /*6b0d0*/  LDL.LU.64 R24, [R1+0xbf0] ;  /* 0x000bf00001187983 */ /* 0x000ee20000300a00 */
[----:B------:R-:W3:Y:S01]  /*6b0e0*/  LDL.LU.64 R26, [R1+0xbf8] ;  /* 0x000bf800011a7983 */ /* 0x000ee20000300a00 */
[C---:B----4-:R-:W-:Y:S02]  /*6b0f0*/  HMMA.16816.F32.BF16 R16, R20.reuse, R16, R8 ;  /* 0x000000101410723c */ /* 0x050fe40000041808 */
[----:B------:R-:W4:Y:S01]  /*6b100*/  LDL.LU.64 R10, [R1+0x78e0] ;  /* 0x0078e000010a7983 */ /* 0x000f220000300a00 */
[----:B------:R-:W3:Y:S11]  /*6b110*/  LDL.LU.64 R8, [R1+0x78d8] ;  /* 0x0078d80001087983 */ /* 0x000ef60000300a00 */
[----:B------:R-:W-:Y:S09]  /*6b120*/  @!UPT UIADD3 URZ, URZ, URZ, URZ ;  /* 0x0000003f3f3ff290 */ /* 0x000ff2000fffe03f */
[----:B------:R-:W-:Y:S01]  /*6b130*/  STL.64 [R1+0xc20], R16 ;  /* 0x000c201001007387 */ /* 0x000fe20000100a00 */
[----:B------:R0:W-:Y:S03]  /*6b140*/  STL.64 [R1+0xc28], R18 ;  /* 0x000c281201007387 */ /* 0x0001e60000100a00 */
[----:B0-----:R-:W2:Y:S01]  /*6b150*/  LDL.LU.64 R18, [R1+0x78d0] ;  /* 0x0078d00001127983 */ /* 0x001ea20000300a00 */
[----:B------:R-:W2:Y:S02]  /*6b160*/  LDL.LU.64 R16, [R1+0x78c8] ;  /* 0x0078c80001107983 */ /* 0x000ea40000300a00 */
[C---:B--2---:R-:W-:Y:S11]  /*6b170*/  HMMA.16816.F32.BF16 R12, R20.reuse, R16, R12 ;  /* 0x00000010140c723c */ /* 0x044ff6000004180c */
        /* <DEDUP_REMOVED lines=8> */
[----:B0-----:R-:W3:Y:S01]  /*6b200*/  LDL.LU.64 R16, [R1+0xc00] ;  /* 0x000c000001107983 */ /* 0x001ee20000300a00 */
[----:B------:R-:W3:Y:S03]  /*6b210*/  LDL.LU.64 R18, [R1+0xc08] ;  /* 0x000c080001127983 */ /* 0x000ee60000300a00 */
[----:B--2---:R0:W-:Y:S01]  /*6b220*/  STL.64 [R1+0x77d8], R12 ;  /* 0x0077d80c01007387 */ /* 0x0041e20000100a00 */
[C---:B---3--:R-:W-:Y:S03]  /*6b230*/  HMMA.16816.F32.BF16 R16, R20.reuse, R12, R16 ;  /* 0x0000000c1410723c */ /* 0x048fe60000041810 */
[----:B0-----:R-:W2:Y:S11]  /*6b240*/  LDL.64 R12, [R1+0x130] ;  /* 0x00013000010c7983 */ /* 0x001eb60000100a00 */
[----:B------:R-:W-:Y:S09]  /*6b250*/  @!UPT UIADD3 URZ, URZ, URZ, URZ ;  /* 0x0000003f3f3ff290 */ /* 0x000ff2000fffe03f */
[----:B------:R-:W-:Y:S01]  /*6b260*/  STL.64 [R1+0xc00], R16 ;  /* 0x000c001001007387 */ /* 0x000fe20000100a00 */
[----:B------:R-:W-:Y:S03]  /*6b270*/  STL.64 [R1+0xc08], R18 ;  /* 0x000c081201007387 */ /* 0x000fe60000100a00 */
[----:B--2---:R0:W-:Y:S02]  /*6b280*/  STL.64 [R1+0x77e8], R12 ;  /* 0x0077e80c01007387 */ /* 0x0041e40000100a00 */
[----:B0-----:R-:W-:Y:S02]  /*6b290*/  IMAD.MOV.U32 R12, RZ, RZ, R4 ;  /* 0x000000ffff0c7224 */ /* 0x001fe400078e0004 */
[----:B------:R-:W-:Y:S01]  /*6b2a0*/  IMAD.MOV.U32 R13, RZ, RZ, R5 ;  /* 0x000000ffff0d7224 */ /* 0x000fe200078e0005 */
[----:B------:R-:W2:Y:S01]  /*6b2b0*/  LDL.LU R4, [R1+0x78b4] ;  /* 0x0078b40001047983 */ /* 0x000ea20000300800 */
[----:B------:R-:W2:Y:S03]  /*6b2c0*/  LDL.LU R5, [R1+0x78b0] ;  /* 0x0078b00001057983 */ /* 0x000ea60000300800 */
[----:B------:R-:W-:Y:S01]  /*6b2d0*/  STL.64 [R1+0x7800], R12 ;  /* 0x0078000c01007387 */ /* 0x000fe20000100a00 */
[----:B------:R-:W3:Y:S01]  /*6b2e0*/  LDL.64 R16, [R1+0x110] ;  /* 0x0001100001107983 */ /* 0x000ee20000100a00 */
[C---:B------:R-:W-:Y:S02]  /*6b2f0*/  HMMA.16816.F32.BF16 R24, R20.reuse, R8, R24 ;  /* 0x000000081418723c */ /* 0x040fe40000041818 */
[----:B---3--:R0:W-:Y:S04]  /*6b300*/  STL.64 [R1+0x77d0], R16 ;  /* 0x0077d01001007387 */ /* 0x0081e80000100a00 */
[----:B0-----:R-:W2:Y:S01]  /*6b310*/  LDL.LU.64 R16, [R1+0x550] ;  /* 0x0005500001107983 */ /* 0x001ea20000300a00 */
[----:B------:R-:W2:Y:S11]  /*6b320*/  LDL.LU.64 R18, [R1+0x558] ;  /* 0x0005580001127983 */ /* 0x000eb60000300a00 */
[----:B------:R-:W-:Y:S05]  /*6b330*/  @!UPT UIADD3 URZ, URZ, URZ, URZ ;  /* 0x0000003f3f3ff290 */ /* 0x000fea000fffe03f */
[----:B------:R-:W-:Y:S02]  /*6b340*/  STL.64 [R1+0xbf0], R24 ;  /* 0x000bf01801007387 */ /* 0x000fe40000100a00 */
[----:B------:R0:W-:Y:S02]  /*6b350*/  STL.64 [R1+0xbf8], R26 ;  /* 0x000bf81a01007387 */ /* 0x0001e40000100a00 */
[----:B0-----:R-:W3:Y:S01]  /*6b360*/  LDL.LU.64 R26, [R1+0x78a8] ;  /* 0x0078a800011a7983 */ /* 0x001ee20000300a00 */
[----:B------:R-:W3:Y:S02]  /*6b370*/  LDL.LU.64 R24, [R1+0x78a0] ;  /* 0x0078a00001187983 */ /* 0x000ee40000300a00 */
[----:B------:R-:W-:Y:S02]  /*6b380*/  STL.64 [R1+0x7678], R8 ;  /* 0x0076780801007387 */ /* 0x000fe40000100a00 */
[----:B----4-:R2:W-:Y:S02]  /*6b390*/  STL.64 [R1+0x77b0], R10 ;  /* 0x0077b00a01007387 */ /* 0x0105e40000100a00 */
[----:B--2---:R-:W-:Y:S07]  /*6b3a0*/  HMMA.16816.F32.BF16 R8, R20, R4, R16 ;  /* 0x000000041408723c */ /* 0x004fee0000041810 */
[----:B------:R-:W-:-:S02]  /*6b3b0*/  IMAD.MOV.U32 R21, RZ, RZ, R15 ;  /* 0x000000ffff157224 */ /* 0x000fc400078e000f */
[----:B---3--:R-:W-:Y:S02]  /*6b3c0*/  IMAD.MOV.U32 R20, RZ, RZ, R27 ;  /* 0x000000ffff147224 */ /* 0x008fe400078e001b */
[----:B------:R-:W2:Y:S11]  /*6b3d0*/  LDL.LU R27, [R1+0x7898] ;  /* 0x00789800011b7983 */ /* 0x000eb60000300800 */
[----:B------:R-:W-:Y:S01]  /*6b3e0*/  @!UPT UIADD3 URZ, URZ, URZ, URZ ;  /* 0x0000003f3f3ff290 */ /* 0x000fe2000fffe03f */
[----:B------:R-:W-:Y:S01]  /*6b3f0*/  STL.64 [R1+0x550], R8 ;  /* 0x0005500801007387 */ /* 0x000fe20000100a00 */
[----:B------:R-:W-:Y:S02]  /*6b400*/  STL.64 [R1+0x558], R10 ;  /* 0x0005580a01007387 */ /* 0x000fe40000100a00 */
[----:B------:R-:W3:Y:S02]  /*6b410*/  LDL.LU R15, [R1+0x7894] ;  /* 0x00789400010f7983 */ /* 0x000ee40000300800 */
[----:B------:R0:W-:Y:S02]  /*6b420*/  STL.64 [R1+0x7808], R20 ;  /* 0x0078081401007387 */ /* 0x0001e40000100a00 */
[----:B0-----:R-:W-:Y:S02]  /*6b430*/  IMAD.MOV.U32 R20, RZ, RZ, R28 ;  /* 0x000000ffff147224 */ /* 0x001fe400078e001c */
[----:B------:R-:W4:Y:S01]  /*6b440*/  LDL.LU R28, [R1+0x7890] ;  /* 0x00789000011c7983 */ /* 0x000f220000300800 */
[----:B------:R-:W-:-:S02]  /*6b450*/  IMAD.MOV.U32 R21, RZ, RZ, R3 ;  /* 0x000000ffff157224 */ /* 0x000fc400078e0003 */
[----:B------:R-:W4:Y:S03]  /*6b460*/  LDL.LU R3, [R1+0x788c] ;  /* 0x00788c0001037983 */ /* 0x000f260000300800 */
[----:B------:R0:W-:Y:S02]  /*6b470*/  STL.64 [R1+0x7820], R20 ;  /* 0x0078201401007387 */ /* 0x0001e40000100a00 */
[----:B0-----:R-:W-:Y:S02]  /*6b480*/  IMAD.MOV.U32 R20, RZ, RZ, R14 ;  /* 0x000000ffff147224 */ /* 0x001fe400078e000e */
[----:B------:R-:W4:Y:S01]  /*6b490*/  LDL.LU R14, [R1+0x7888] ;  /* 0x00788800010e7983 */ /* 0x000f220000300800 */
[----:B------:R-:W-:Y:S02]  /*6b4a0*/  IMAD.MOV.U32 R21, RZ, RZ, R24 ;  /* 0x000000ffff157224 */ /* 0x000fe400078e0018 */
[----:B------:R-:W4:Y:S03]  /*6b4b0*/  LDL.LU R24, [R1+0x7884] ;  /* 0x0078840001187983 */ /* 0x000f260000300800 */
[----:B------:R0:W-:Y:S02]  /*6b4c0*/  STL.64 [R1+0x7838], R20 ;  /* 0x0078381401007387 */ /* 0x0001e40000100a00 */
[----:B0-----:R-:W-:-:S02]  /*6b4d0*/  IMAD.MOV.U32 R20, RZ, RZ, R25 ;  /* 0x000000ffff147224 */ /* 0x001fc400078e0019 */
[----:B------:R-:W-:Y:S01]  /*6b4e0*/  IMAD.MOV.U32 R21, RZ, RZ, R26 ;  /* 0x000000ffff157224 */ /* 0x000fe200078e001a */
[----:B------:R-:W4:Y:S01]  /*6b4f0*/  LDL.LU R25, [R1+0x7880] ;  /* 0x0078800001197983 */ /* 0x000f220000300800 */
[----:B------:R-:W4:Y:S03]  /*6b500*/  LDL.LU R26, [R1+0x787c] ;  /* 0x00787c00011a7983 */ /* 0x000f260000300800 */
[----:B------:R0:W-:Y:S02]  /*6b510*/  STL.64 [R1+0x7850], R20 ;  /* 0x0078501401007387 */ /* 0x0001e40000100a00 */
[----:B0-----:R-:W-:Y:S02]  /*6b520*/  IMAD.MOV.U32 R21, RZ, RZ, R29 ;  /* 0x000000ffff157224 */ /* 0x001fe400078e001d */
[----:B--2---:R-:W-:Y:S02]  /*6b530*/  IMAD.MOV.U32 R20, RZ, RZ, R27 ;  /* 0x000000ffff147224 */ /* 0x004fe400078e001b */
[----:B------:R-:W2:Y:S03]  /*6b540*/  LDL.LU R27, [R1+0x7878] ;  /* 0x00787800011b7983 */ /* 0x000ea60000300800 */
[----:B------:R-:W-:Y:S02]  /*6b550*/  STL.64 [R1+0x7868], R20 ;  /* 0x0078681401007387 */ /* 0x000fe40000100a00 */
[----:B---3--:R-:W-:-:S02]  /*6b560*/  IMAD.MOV.U32 R17, RZ, RZ, R15 ;  /* 0x000000ffff117224 */ /* 0x008fc400078e000f */
[----:B----4-:R-:W-:-:S05]  /*6b570*/  IMAD.MOV.U32 R16, RZ, RZ, R28 ;  /* 0x000000ffff107224 */ /* 0x010fca00078e001c */
[----:B------:R0:W-:Y:S04]  /*6b580*/  STL.64 [R1+0x7870], R16 ;  /* 0x0078701001007387 */ /* 0x0001e80000100a00 */
[----:B0-----:R-:W2:Y:S01]  /*6b590*/  LDL.LU.64 R16, [R1+0x430] ;  /* 0x0004300001107983 */ /* 0x001ea20000300a00 */
[----:B------:R-:W2:Y:S02]  /*6b5a0*/  LDL.LU.64 R18, [R1+0x438] ;  /* 0x0004380001127983 */ /* 0x000ea40000300a00 */
[----:B------:R-:W3:Y:S02]  /*6b5b0*/  LDL.LU.64 R8, [R1+0x420] ;  /* 0x0004200001087983 */ /* 0x000ee40000300a00 */
[----:B------:R-:W3:Y:S02]  /*6b5c0*/  LDL.LU.64 R10, [R1+0x428] ;  /* 0x00042800010a7983 */ /* 0x000ee40000300a00 */
[----:B------:R-:W-:Y:S01]  /*6b5d0*/  IMAD.MOV.U32 R20, RZ, RZ, R14 ;  /* 0x000000ffff147224 */ /* 0x000fe200078e000e */
[----:B------:R-:W4:Y:S01]  /*6b5e0*/  LDL.LU.64 R12, [R1+0x3d0] ;  /* 0x0003d000010c7983 */ /* 0x000f220000300a00 */
[----:B------:R-:W2:Y:S03]  /*6b5f0*/  LDL.LU.64 R14, [R1+0x3d8] ;  /* 0x0003d800010e7983 */ /* 0x000ea60000300a00 */
[----:B--2---:R-:W-:Y:S01]  /*6b600*/  STL.64 [R1+0x7818], R14 ;  /* 0x0078180e01007387 */ /* 0x004fe20000100a00 */
[----:B----4-:R0:W-:Y:S03]  /*6b610*/  STL.64 [R1+0x7810], R12 ;  /* 0x0078100c01007387 */ /* 0x0101e60000100a00 */
        /* <DEDUP_REMOVED lines=9> */
[----:B------:R-:W4:Y:S02]  /*6b6b0*/  LDL.LU.64 R14, [R1+0x408] ;  /* 0x00040800010e7983 */ /* 0x000f240000300a00 */
[----:B------:R-:W-:Y:S01]  /*6b6c0*/  IMAD.MOV.U32 R21, RZ, RZ, R3 ;  /* 0x000000ffff157224 */ /* 0x000fe200078e0003 */
[----:B----4-:R-:W-:Y:S01]  /*6b6d0*/  STL.64 [R1+0x7860], R14 ;  /* 0x0078600e01007387 */ /* 0x010fe20000100a00 */
[----:B--2---:R0:W-:Y:S03]  /*6b6e0*/  STL.64 [R1+0x7858], R12 ;  /* 0x0078580c01007387 */ /* 0x0041e60000100a00 */
[----:B0-----:R-:W2:Y:S01]  /*6b6f0*/  LDL.LU.64 R12, [R1+0x410] ;  /* 0x00041000010c7983 */ /* 0x001ea20000300a00 */
[----:B------:R-:W2:Y:S02]  /*6b700*/  LDL.LU.64 R14, [R1+0x418] ;  /* 0x00041800010e7983 */ /* 0x000ea40000300a00 */
[----:B------:R-:W4:Y:S02]  /*6b710*/  LDL R3, [R1+0x2ac0] ;  /* 0x002ac00001037983 */ /* 0x000f240000100800 */
[----:B------:R0:W-:Y:S01]  /*6b720*/  STL.64 [R1+0x7670], R4 ;  /* 0x0076700401007387 */ /* 0x0001e20000100a00 */
[----:B------:R-:W-:Y:S04]  /*6b730*/  STL.64 [R1+0x77b8], R6 ;  /* 0x0077b80601007387 */ /* 0x000fe80000100a00 */
[----:B0-----:R-:W2:Y:S01]  /*6b740*/  LDL.64 R4, [R1+0x120] ;  /* 0x0001200001047983 */ /* 0x001ea20000100a00 */
[C---:B------:R-:W-:Y:S03]  /*6b750*/  HMMA.16816.F32.BF16 R20, R24.reuse, R20, R16 ;  /* 0x000000141814723c */ /* 0x040fe60000041810 */
[----:B--2---:R0:W-:Y:S04]  /*6b760*/  STL.64 [R1+0x77e0], R4 ;  /* 0x0077e00401007387 */ /* 0x0041e80000100a00 */
[----:B0-----:R-:W2:Y:S01]  /*6b770*/  LDL.LU.64 R4, [R1+0x6e0] ;  /* 0x0006e00001047983 */ /* 0x001ea20000300a00 */
[----:B------:R-:W2:Y:S03]  /*6b780*/  LDL.LU.64 R6, [R1+0x6e8] ;  /* 0x0006e80001067983 */ /* 0x000ea60000300a00 */
[----:B--2---:R-:W-:Y:S01]  /*6b790*/  STL.64 [R1+0x77f8], R6 ;  /* 0x0077f80601007387 */ /* 0x004fe20000100a00 */
[----:B------:R0:W-:Y:S03]  /*6b7a0*/  STL.64 [R1+0x77f0], R4 ;  /* 0x0077f00401007387 */ /* 0x0001e60000100a00 */
[----:B0-----:R-:W2:Y:S01]  /*6b7b0*/  LDL.LU.64 R4, [R1+0x6f0] ;  /* 0x0006f00001047983 */ /* 0x001ea20000300a00 */
[----:B------:R-:W2:Y:S02]  /*6b7c0*/  LDL.LU.64 R6, [R1+0x6f8] ;  /* 0x0006f80001067983 */ /* 0x000ea40000300a00 */
[----:B------:R-:W3:Y:S05]  /*6b7d0*/  LDL.LU.64 R16, [R1+0x7870] ;  /* 0x0078700001107983 */ /* 0x000eea0000300a00 */
[----:B------:R0:W-:Y:S01]  /*6b7e0*/  STL.64 [R1+0x430], R20 ;  /* 0x0004301401007387 */ /* 0x0001e20000100a00 */
[----:B------:R1:W-:Y:S04]  /*6b7f0*/  STL.64 [R1+0x438], R22 ;  /* 0x0004381601007387 */ /* 0x0003e80000100a00 */
[----:B0-----:R-:W1:Y:S01]  /*6b800*/  LDL.LU.64 R20, [R1+0x7868] ;  /* 0x0078680001147983 */ /* 0x001e620000300a00 */
[C---:B---3--:R-:W-:Y:S03]  /*6b810*/  HMMA.16816.F32.BF16 R8, R24.reuse, R16, R8 ;  /* 0x000000101808723c */ /* 0x048fe60000041808 */
[----:B------:R-:W3:Y:S01]  /*6b820*/  LDL.LU.64 R16, [R1+0x6d0] ;  /* 0x0006d00001107983 */ /* 0x000ee20000300a00 */
[----:B------:R-:W3:Y:S04]  /*6b830*/  LDL.LU.64 R18, [R1+0x6d8] ;  /* 0x0006d80001127983 */ /* 0x000ee80000300a00 */
[C---:B-1----:R-:W-:Y:S11]  /*6b840*/  HMMA.16816.F32.BF16 R20, R24.reuse, R20, R12 ;  /* 0x000000141814723c */ /* 0x042ff6000004180c */
[----:B------:R-:W-:Y:S04]  /*6b850*/  @!UPT UIADD3 URZ, URZ, URZ, URZ ;  /* 0x0000003f3f3ff290 */ /* 0x000fe8000fffe03f */
[----:B------:R0:W-:Y:S01]  /*6b860*/  STL.64 [R1+0x420], R8 ;  /* 0x0004200801007387 */ /* 0x0001e20000100a00 */
[----:B------:R-:W-:Y:S03]  /*6b870*/  STL.64 [R1+0x428], R10 ;  /* 0x0004280a01007387 */ /* 0x000fe60000100a00 */
[----:B0-----:R-:W2:Y:S01]  /*6b880*/  LDL.64 R8, [R1+0x100] ;  /* 0x0001000001087983 */ /* 0x001ea20000100a00 */
[----:B------:R-:W2:Y:S02]  /*6b890*/  LDL.LU.64 R14, [R1+0x7860] ;  /* 0x00786000010e7983 */ /* 0x000ea40000300a00 */
[----:B------:R-:W2:Y:S02]  /*6b8a0*/  LDL.LU.64 R12, [R1+0x7858] ;  /* 0x00785800010c7983 */ /* 0x000ea40000300a00 */
        /* <DEDUP_REMOVED lines=27> */
[----:B------:R-:W-:Y:S01]  /*6ba60*/  STL.64 [R1+0x3d0], R20 ;  /* 0x0003d01401007387 */ /* 0x000fe20000100a00 */
[----:B------:R-:W-:Y:S02]  /*6ba70*/  STL.64 [R1+0x3d8], R22 ;  /* 0x0003d81601007387 */ /* 0x000fe40000100a00 */
[----:B----4-:R-:W0:Y:S02]  /*6ba80*/  LDSM.16.MT88.4 R20, [R3+0x10000] ;  /* 0x010000000314783b */ /* 0x010e240000004200 */
[----:B0-----:R-:W-:Y:S02]  /*6ba90*/  STL.64 [R1+0x7698], R22 ;  /* 0x0076981601007387 */ /* 0x001fe40000100a00 */
[----:B------:R0:W-:Y:S02]  /*6baa0*/  STL.64 [R1+0x7690], R20 ;  /* 0x0076901401007387 */ /* 0x0001e40000100a00 */
[----:B0-----:R-:W4:Y:S01]  /*6bab0*/  LDL.LU.64 R20, [R1+0x6c0] ;  /* 0x0006c00001147983 */ /* 0x001f220000300a00 */
[----:B------:R-:W4:Y:S01]  /*6bac0*/  LDL.LU.64 R22, [R1+0x6c8] ;  /* 0x0006c80001167983 */ /* 0x000f220000300a00 */
[C---:B--2---:R-:W-:Y:S02]  /*6bad0*/  HMMA.16816.F32.BF16 R12, R24.reuse, R12, R4 ;  /* 0x0000000c180c723c */ /* 0x044fe40000041804 */
[----:B------:R-:W2:Y:S01]  /*6bae0*/  LDL.LU.64 R6, [R1+0x77f8] ;  /* 0x0077f80001067983 */ /* 0x000ea20000300a00 */
[----:B------:R-:W2:Y:S11]  /*6baf0*/  LDL.LU.64 R4, [R1+0x77f0] ;  /* 0x0077f00001047983 */ /* 0x000eb60000300a00 */
[----:B------:R-:W-:Y:S09]  /*6bb00*/  @!UPT UIADD3 URZ, URZ, URZ, URZ ;  /* 0x0000003f3f3ff290 */ /* 0x000ff2000fffe03f */
[----:B------:R0:W-:Y:S01]  /*6bb10*/  STL.64 [R1+0x6f0], R12 ;  /* 0x0006f00c01007387 */ /* 0x0001e20000100a00 */
[----:B------:R-:W-:Y:S03]  /*6bb20*/  STL.64 [R1+0x6f8], R14 ;  /* 0x0006f80e01007387 */ /* 0x000fe60000100a00 */
[----:B0-----:R-:W2:Y:S02]  /*6bb30*/  LDL.LU.64 R12, [R1+0x77e8] ;  /* 0x0077e800010c7983 */ /* 0x001ea40000300a00 */
[C---:B--2---:R-:W-:Y:S11]  /*6bb40*/  HMMA.16816.F32.BF16 R4, R24.reuse, R12, R4 ;  /* 0x0000000c1804723c */ /* 0x044ff60000041804 */
[----:B------:R-:W-:Y:S11]  /*6bb50*/  @!UPT UIADD3 URZ, URZ, URZ, URZ ;  /* 0x0000003f3f3ff290 */ /* 0x000ff6000fffe03f */
[----:B------:R-:W-:Y:S01]  /*6bb60*/  @!UPT UIADD3 URZ, URZ, URZ, URZ ;  /* 0x0000003f3f3ff290 */ /* 0x000fe2000fffe03f */
[----:B------:R0:W-:Y:S01]  /*6bb70*/  STL.64 [R1+0x6e0], R4 ;  /* 0x0006e00401007387 */ /* 0x0001e20000100a00 */
[----:B------:R-:W-:Y:S03]  /*6bb80*/  STL.64 [R1+0x6e8], R6 ;  /* 0x0006e80601007387 */ /* 0x000fe60000100a00 */
[----:B0-----:R-:W3:Y:S01]  /*6bb90*/  LDL.LU.64 R4, [R1+0x77e0] ;  /* 0x0077e00001047983 */ /* 0x001ee20000300a00 */
[----:B------:R-:W-:Y:S02]  /*6bba0*/  IMAD.MOV.U32 R28, RZ, RZ, R12 ;  /* 0x000000ffff1c7224 */ /* 0x000fe400078e000c */
[----:B------:R-:W-:Y:S02]  /*6bbb0*/  IMAD.MOV.U32 R15, RZ, RZ, R13 ;  /* 0x000000ffff0f7224 */ /* 0x000fe400078e000d */
[----:B------:R-:W2:Y:S01]  /*6bbc0*/  LDL.LU.64 R12, [R1+0x77d8] ;  /* 0x0077d800010c7983 */ /* 0x000ea20000300a00 */
        /* <DEDUP_REMOVED lines=10> */
[----:B------:R-:W3:Y:S02]  /*6bc70*/  LDL.LU.64 R6, [R1+0x6b8] ;  /* 0x0006b80001067983 */ /* 0x000ee40000300a00 */
[----:B------:R-:W-:Y:S02]  /*6bc80*/  STL.64 [R1+0x76a8], R14 ;  /* 0x0076a80e01007387 */ /* 0x000fe40000100a00 */
[----:B--2---:R4:W-:Y:S01]  /*6bc90*/  STL.64 [R1+0x76a0], R12 ;  /* 0x0076a00c01007387 */ /* 0x0049e20000100a00 */
[----:B------:R-:W-:Y:S01]  /*6bca0*/  STL [R1+0x762c], R3 ;  /* 0x00762c0301007387 */ /* 0x000fe20000100800 */
[C---:B----4-:R-:W-:Y:S03]  /*6bcb0*/  HMMA.16816.F32.BF16 R12, R24.reuse, R16, R20 ;  /* 0x00000010180c723c */ /* 0x050fe60000041814 */
[----:B------:R-:W2:Y:S01]  /*6bcc0*/  LDL R16, [R1] ;  /* 0x0000000001107983 */ /* 0x000ea20000100800 */
[----:B------:R-:W-:Y:S11]  /*6bcd0*/  IMAD.MOV.U32 R29, RZ, RZ, R17 ;  /* 0x000000ffff1d7224 */ /* 0x000ff600078e0011 */
[----:B------:R-:W-:Y:S08]  /*6bce0*/  @!UPT UIADD3 URZ, URZ, URZ, URZ ;  /* 0x0000003f3f3ff290 */ /* 0x000ff0000fffe03f */
[----:B------:R0:W-:Y:S01]  /*6bcf0*/  STL.64 [R1+0x6c0], R12 ;  /* 0x0006c00c01007387 */ /* 0x0001e20000100a00 */
[----:B------:R-:W-:Y:S02]  /*6bd00*/  STL.64 [R1+0x6c8], R14 ;  /* 0x0006c80e01007387 */ /* 0x000fe40000100a00 */
[----:B------:R-:W2:Y:S01]  /*6bd10*/  LDL R17, [R1+0x4] ;  /* 0x0000040001117983 */ /* 0x000ea20000100800 */
[----:B---3--:R-:W-:Y:S01]  /*6bd20*/  HMMA.16816.F32.BF16 R4, R24, R8, R4 ;  /* 0x000000081804723c */ /* 0x008fe20000041804 */
[----:B0-----:R-:W-:Y:S02]  /*6bd30*/  IMAD.MOV.U32 R12, RZ, RZ, R2 ;  /* 0x000000ffff0c7224 */ /* 0x001fe400078e0002 */
[----:B------:R-:W-:Y:S01]  /*6bd40*/  IMAD.MOV.U32 R13, RZ, RZ, R0 ;  /* 0x000000ffff0d7224 */ /* 0x000fe200078e0000 */
[----:B--2---:R0:W-:Y:S04]  /*6bd50*/  STL.64 [R1+0x76b0], R16 ;  /* 0x0076b01001007387 */ /* 0x0041e80000100a00 */
[----:B0-----:R-:W2:Y:S01]  /*6bd60*/  LDL.64 R16, [R1+0xf0] ;  /* 0x0000f00001107983 */ /* 0x001ea20000100a00 */
[----:B------:R-:W3:Y:S02]  /*6bd70*/  LDL.LU R2, [R1+0x77cc] ;  /* 0x0077cc0001027983 */ /* 0x000ee40000300800 */
[----:B------:R-:W4:Y:S02]  /*6bd80*/  LDL.LU R0, [R1+0x77c8] ;  /* 0x0077c80001007983 */ /* 0x000f240000300800 */
[----:B------:R-:W2:Y:S01]  /*6bd90*/  LDL.64 R20, [R1+0xc0] ;  /* 0x0000c00001147983 */ /* 0x000ea20000100a00 */
[----:B------:R0:W-:Y:S01]  /*6bda0*/  STL.64 [R1+0x76b8], R12 ;  /* 0x0076b80c01007387 */ /* 0x0001e20000100a00 */
[----:B------:R-:W-:Y:S08]  /*6bdb0*/  STL [R1+0x7630], R29 ;  /* 0x0076301d01007387 */ /* 0x000ff00000100800 */
[----:B------:R1:W-:Y:S02]  /*6bdc0*/  STL.64 [R1+0x6b0], R4 ;  /* 0x0006b00401007387 */ /* 0x0003e40000100a00 */
[----:B------:R1:W-:Y:S01]  /*6bdd0*/  STL.64 [R1+0x6b8], R6 ;  /* 0x0006b80601007387 */ /* 0x0003e20000100a00 */
[----:B0-----:R-:W2:Y:S04]  /*6bde0*/  LDL R12, [R1+0x20] ;  /* 0x00002000010c7983 */ /* 0x001ea80000100800 */
[----:B------:R-:W2:Y:S01]  /*6bdf0*/  LDL R13, [R1+0x24] ;  /* 0x00002400010d7983 */ /* 0x000ea20000100800 */
[----:B-1----:R-:W3:Y:S02]  /*6be00*/  LDL.LU.64 R4, [R1+0x690] ;  /* 0x0006900001047983 */ /* 0x002ee40000300a00 */
[----:B------:R-:W3:Y:S02]  /*6be10*/  LDL.LU.64 R6, [R1+0x698] ;  /* 0x0006980001067983 */ /* 0x000ee40000300a00 */
[----:B------:R-:W-:-:S02]  /*6be20*/  IMAD.MOV.U32 R3, RZ, RZ, R8 ;  /* 0x000000ffff037224 */ /* 0x000fc400078e0008 */
[----:B------:R-:W-:Y:S01]  /*6be30*/  IMAD.MOV.U32 R28, RZ, RZ, R9 ;  /* 0x000000ffff1c7224 */ /* 0x000fe200078e0009 */
[----:B--2---:R4:W-:Y:S02]  /*6be40*/  STL.64 [R1+0x76d0], R12 ;  /* 0x0076d00c01007387 */ /* 0x0049e40000100a00 */
[----:B----4-:R-:W-:Y:S02]  /*6be50*/  IMAD.MOV.U32 R12, RZ, RZ, R0 ;  /* 0x000000ffff0c7224 */ /* 0x010fe400078e0000 */
[----:B---3--:R-:W-:Y:S01]  /*6be60*/  IMAD.MOV.U32 R13, RZ, RZ, R2 ;  /* 0x000000ffff0d7224 */ /* 0x008fe200078e0002 */
[----:B------:R-:W2:Y:S01]  /*6be70*/  LDL.LU R0, [R1+0x77c4] ;  /* 0x0077c40001007983 */ /* 0x000ea20000300800 */
[----:B------:R-:W3:Y:S02]  /*6be80*/  LDL.LU R2, [R1+0x77c0] ;  /* 0x0077c00001027983 */ /* 0x000ee40000300800 */
[----:B------:R-:W4:Y:S02]  /*6be90*/  LDL.LU.64 R8, [R1+0x680] ;  /* 0x0006800001087983 */ /* 0x000f240000300a00 */
[----:B------:R-:W4:Y:S01]  /*6bea0*/  LDL.LU.64 R10, [R1+0x688] ;  /* 0x00068800010a7983 */ /* 0x000f220000300a00 */
[----:B------:R0:W-:Y:S04]  /*6beb0*/  STL.64 [R1+0x76e8], R12 ;  /* 0x0076e80c01007387 */ /* 0x0001e80000100a00 */
[----:B0-----:R-:W2:Y:S01]  /*6bec0*/  LDL.LU.64 R12, [R1+0x6a0] ;  /* 0x0006a000010c7983 */ /* 0x001ea20000300a00 */
[----:B------:R-:W2:Y:S02]  /*6bed0*/  LDL.LU.64 R14, [R1+0x6a8] ;  /* 0x0006a800010e7983 */ /* 0x000ea40000300a00 */
[----:B------:R-:W-:Y:S02]  /*6bee0*/  STL [R1+0x7650], R3 ;  /* 0x0076500301007387 */ /* 0x000fe40000100800 */
[----:B------:R-:W-:Y:S01]  /*6bef0*/  STL [R1+0x7634], R28 ;  /* 0x0076341c01007387 */ /* 0x000fe20000100800 */
[C---:B--2---:R-:W-:Y:S11]  /*6bf00*/  HMMA.16816.F32.BF16 R12, R24.reuse, R16, R12 ;  /* 0x00000010180c723c */ /* 0x044ff6000004180c */
[----:B------:R-:W-:Y:S11]  /*6bf10*/  @!UPT UIADD3 URZ, URZ, URZ, URZ ;  /* 0x0000003f3f3ff290 */ /* 0x000ff6000fffe03f */
[----:B------:R-:W-:Y:S01]  /*6bf20*/  @!UPT UIADD3 URZ, URZ, URZ, URZ ;  /* 0x0000003f3f3ff290 */ /* 0x000fe2000fffe03f */
[----:B------:R0:W-:Y:S01]  /*6bf30*/  STL.64 [R1+0x6a0], R12 ;  /* 0x0006a00c01007387 */ /* 0x0001e20000100a00 */
[----:B------:R-:W-:Y:S03]  /*6bf40*/  STL.64 [R1+0x6a8], R14 ;  /* 0x0006a80e01007387 */ /* 0x000fe60000100a00 */
[----:B0-----:R-:W2:Y:S04]  /*6bf50*/  LDL R12, [R1+0x40] ;  /* 0x00004000010c7983 */ /* 0x001ea80000100800 */
[----:B------:R-:W2:Y:S01]  /*6bf60*/  LDL R13, [R1+0x44] ;  /* 0x00004400010d7983 */ /* 0x000ea20000100800 */
[----:B------:R-:W-:Y:S02]  /*6bf70*/  IMAD.MOV.U32 R29, RZ, RZ, R17 ;  /* 0x000000ffff1d7224 */ /* 0x000fe400078e0011 */
[----:B------:R-:W3:Y:S02]  /*6bf80*/  LDL.LU.64 R16, [R1+0x670] ;  /* 0x0006700001107983 */ /* 0x000ee40000300a00 */
[----:B------:R-:W3:Y:S01]  /*6bf90*/  LDL.LU.64 R18, [R1+0x678] ;  /* 0x0006780001127983 */ /* 0x000ee20000300a00 */
[----:B--2---:R0:W-:Y:S04]  /*6bfa0*/  STL.64 [R1+0x7700], R12 ;  /* 0x0077000c01007387 */ /* 0x0041e80000100a00 */
[----:B0-----:R-:W2:Y:S01]  /*6bfb0*/  LDL.64 R12, [R1+0xe0] ;  /* 0x0000e000010c7983 */ /* 0x001ea20000100a00 */
[----:B------:R-:W-:Y:S01]  /*6bfc0*/  STL [R1+0x7654], R29 ;  /* 0x0076541d01007387 */ /* 0x000fe20000100800 */
[----:B--2---:R-:W-:Y:S01]  /*6bfd0*/  HMMA.16816.F32.BF16 R4, R24, R12, R4 ;  /* 0x0000000c1804723c */ /* 0x004fe20000041804 */
[----:B------:R-:W-:-:S06]  /*6bfe0*/  IMAD.MOV.U32 R28, RZ, RZ, R12 ;  /* 0x000000ffff1c7224 */ /* 0x000fcc00078e000c */
[----:B---3--:R-:W-:Y:S02]  /*6bff0*/  IMAD.MOV.U32 R12, RZ, RZ, R2 ;  /* 0x000000ffff0c7224 */ /* 0x008fe400078e0002 */
[----:B------:R-:W-:Y:S11]  /*6c000*/  IMAD.MOV.U32 R13, RZ, RZ, R0 ;  /* 0x000000ffff0d7224 */ /* 0x000ff600078e0000 */
[----:B------:R-:W-:Y:S03]  /*6c010*/  @!UPT UIADD3 URZ, URZ, URZ, URZ ;  /* 0x0000003f3f3ff290 */ /* 0x000fe6000fffe03f */
[----:B------:R-:W-:Y:S01]  /*6c020*/  STL.64 [R1+0x690], R4 ;  /* 0x0006900401007387 */ /* 0x000fe20000100a00 */
[----:B------:R0:W-:Y:S03]  /*6c030*/  STL.64 [R1+0x698], R6 ;  /* 0x0006980601007387 */ /* 0x0001e60000100a00 */
[----:B0-----:R-:W2:Y:S01]  /*6c040*/  LDL.LU.64 R6, [R1+0x77b8] ;  /* 0x0077b80001067983 */ /* 0x001ea20000300a00 */
[----:B------:R0:W-:Y:S03]  /*6c050*/  STL.64 [R1+0x7718], R12 ;  /* 0x0077180c01007387 */ /* 0x0001e60000100a00 */
[----:B0-----:R-:W4:Y:S02]  /*6c060*/  LDL.64 R12, [R1+0xd0] ;  /* 0x0000d000010c7983 */ /* 0x001f240000100a00 */
[----:B----4-:R-:W-:Y:S11]  /*6c070*/  HMMA.16816.F32.BF16 R8, R24, R12, R8 ;  /* 0x0000000c1808723c */ /* 0x010ff60000041808 */
[----:B------:R-:W-:Y:S11]  /*6c080*/  @!UPT UIADD3 URZ, URZ, URZ, URZ ;  /* 0x0000003f3f3ff290 */ /* 0x000ff6000fffe03f */
[----:B------:R-:W-:Y:S01]  /*6c090*/  @!UPT UIADD3 URZ, URZ, URZ, URZ ;  /* 0x0000003f3f3ff290 */ /* 0x000fe2000fffe03f */
[----:B------:R-:W-:Y:S01]  /*6c0a0*/  STL.64 [R1+0x680], R8 ;  /* 0x0006800801007387 */ /* 0x000fe20000100a00 */
[----:B------:R0:W-:Y:S03]  /*6c0b0*/  STL.64 [R1+0x688], R10 ;  /* 0x0006880a01007387 */ /* 0x0001e60000100a00 */
[----:B0-----:R-:W3:Y:S01]  /*6c0c0*/  LDL.LU.64 R10, [R1+0x77b0] ;  /* 0x0077b000010a7983 */ /* 0x001ee20000300a00 */
[----:B--2---:R-:W-:Y:S02]  /*6c0d0*/  IMAD.MOV.U32 R8, RZ, RZ, R6 ;  /* 0x000000ffff087224 */ /* 0x004fe400078e0006 */
[----:B------:R-:W2:Y:S02]  /*6c0e0*/  LDL.LU R6, [R1+0x77ac] ;  /* 0x0077ac0001067983 */ /* 0x000ea40000300800 */
[----:B------:R-:W-:Y:S02]  /*6c0f0*/  IMAD.MOV.U32 R9, RZ, RZ, R7 ;  /* 0x000000ffff097224 */ /* 0x000fe400078e0007 */
[----:B------:R-:W4:Y:S01]  /*6c100*/  LDL.LU R7, [R1+0x77a8] ;  /* 0x0077a80001077983 */ /* 0x000f220000300800 */
[----:B------:R-:W-:-:S02]  /*6c110*/  IMAD.MOV.U32 R2, RZ, RZ, R12 ;  /* 0x000000ffff027224 */ /* 0x000fc400078e000c */
[----:B------:R-:W-:Y:S02]  /*6c120*/  IMAD.MOV.U32 R0, RZ, RZ, R13 ;  /* 0x000000ffff007224 */ /* 0x000fe400078e000d */
[----:B------:R-:W-:Y:S01]  /*6c130*/  HMMA.16816.F32.BF16 R12, R24, R20, R16 ;  /* 0x00000014180c723c */ /* 0x000fe20000041810 */
[----:B------:R3:W-:Y:S02]  /*6c140*/  STL.64 [R1+0x7720], R8 ;  /* 0x0077200801007387 */ /* 0x0007e40000100a00 */
[----:B---3--:R-:W-:Y:S02]  /*6c150*/  IMAD.MOV.U32 R8, RZ, RZ, R10 ;  /* 0x000000ffff087224 */ /* 0x008fe400078e000a */
[----:B------:R-:W-:Y:S01]  /*6c160*/  IMAD.MOV.U32 R9, RZ, RZ, R11 ;  /* 0x000000ffff097224 */ /* 0x000fe200078e000b */
[----:B------:R-:W3:Y:S01]  /*6c170*/  LDL.LU R10, [R1+0x77a4] ;  /* 0x0077a400010a7983 */ /* 0x000ee20000300800 */
[----:B------:R-:W3:Y:S03]  /*6c180*/  LDL.LU R11, [R1+0x77a0] ;  /* 0x0077a000010b7983 */ /* 0x000ee60000300800 */
[----:B------:R4:W-:Y:S11]  /*6c190*/  STL.64 [R1+0x7738], R8 ;  /* 0x0077380801007387 */ /* 0x0009f60000100a00 */
[----:B------:R-:W-:Y:S02]  /*6c1a0*/  @!UPT UIADD3 URZ, URZ, URZ, URZ ;  /* 0x0000003f3f3ff290 */ /* 0x000fe4000fffe03f */
[----:B------:R-:W-:Y:S02]  /*6c1b0*/  STL.64 [R1+0x670], R12 ;  /* 0x0006700c01007387 */ /* 0x000fe40000100a00 */
[----:B------:R-:W-:Y:S02]  /*6c1c0*/  STL.64 [R1+0x678], R14 ;  /* 0x0006780e01007387 */ /* 0x000fe40000100a00 */
[----:B----4-:R-:W-:Y:S02]  /*6c1d0*/  IMAD.MOV.U32 R8, RZ, RZ, R7 ;  /* 0x000000ffff087224 */ /* 0x010fe400078e0007 */
[----:B--2---:R-:W-:Y:S01]  /*6c1e0*/  IMAD.MOV.U32 R9, RZ, RZ, R6 ;  /* 0x000000ffff097224 */ /* 0x004fe200078e0006 */
[----:B------:R-:W2:Y:S01]  /*6c1f0*/  LDL.LU R7, [R1+0x779c] ;  /* 0x00779c0001077983 */ /* 0x000ea20000300800 */
[----:B------:R-:W4:Y:S03]  /*6c200*/  LDL.LU R6, [R1+0x7798] ;  /* 0x0077980001067983 */ /* 0x000f260000300800 */
[----:B------:R0:W-:Y:S04]  /*6c210*/  STL.64 [R1+0x7750], R8 ;  /* 0x0077500801007387 */ /* 0x0001e80000100a00 */
[----:B0-----:R-:W2:Y:S04]  /*6c220*/  LDL R8, [R1+0x90] ;  /* 0x0000900001087983 */ /* 0x001ea80000100800 */
[----:B------:R-:W2:Y:S04]  /*6c230*/  LDL R9, [R1+0x94] ;  /* 0x0000940001097983 */ /* 0x000ea80000100800 */
[----:B--2---:R3:W-:Y:S02]  /*6c240*/  STL.64 [R1+0x7768], R8 ;  /* 0x0077680801007387 */ /* 0x0047e40000100a00 */
[----:B---3--:R-:W-:-:S02]  /*6c250*/  IMAD.MOV.U32 R8, RZ, RZ, R11 ;  /* 0x000000ffff087224 */ /* 0x008fc400078e000b */
[----:B------:R-:W-:-:S05]  /*6c260*/  IMAD.MOV.U32 R9, RZ, RZ, R10 ;  /* 0x000000ffff097224 */ /* 0x000fca00078e000a */
[----:B------:R-:W-:Y:S01]  /*6c270*/  STL.64 [R1+0x7780], R8 ;  /* 0x0077800801007387 */ /* 0x000fe20000100a00 */
[----:B------:R-:W2:Y:S02]  /*6c280*/  LDL.LU.64 R12, [R1+0x610] ;  /* 0x00061000010c7983 */ /* 0x000ea40000300a00 */
[----:B------:R-:W3:Y:S02]  /*6c290*/  LDL.LU.64 R14, [R1+0x618] ;  /* 0x00061800010e7983 */ /* 0x000ee40000300a00 */
[----:B---3--:R-:W-:Y:S01]  /*6c2a0*/  STL.64 [R1+0x7730], R14 ;  /* 0x0077300e01007387 */ /* 0x008fe20000100a00 */
[----:B--2---:R0:W-:Y:S03]  /*6c2b0*/  STL.64 [R1+0x7728], R12 ;  /* 0x0077280c01007387 */ /* 0x0041e60000100a00 */
[----:B0-----:R-:W2:Y:S01]  /*6c2c0*/  LDL.LU.64 R12, [R1+0x620] ;  /* 0x00062000010c7983 */ /* 0x001ea20000300a00 */
        /* <DEDUP_REMOVED lines=26> */
[----:B------:R-:W3:Y:S02]  /*6c470*/  LDL.LU.64 R18, [R1+0x5e8] ;  /* 0x0005e80001127983 */ /* 0x000ee40000300a00 */
[----:B------:R-:W-:-:S02]  /*6c480*/  IMAD.MOV.U32 R8, RZ, RZ, R7 ;  /* 0x000000ffff087224 */ /* 0x000fc400078e0007 */
[----:B----4-:R-:W-:-:S07]  /*6c490*/  IMAD.MOV.U32 R9, RZ, RZ, R6 ;  /* 0x000000ffff097224 */ /* 0x010fce00078e0006 */
[C---:B------:R-:W-:Y:S01]  /*6c4a0*/  HMMA.16816.F32.BF16 R8, R24.reuse, R8, R12 ;  /* 0x000000081808723c */ /* 0x040fe2000004180c */
[----:B---3--:R-:W-:Y:S01]  /*6c4b0*/  STL.64 [R1+0x76f8], R18 ;  /* 0x0076f81201007387 */ /* 0x008fe20000100a00 */
[----:B--2---:R0:W-:Y:S03]  /*6c4c0*/  STL.64 [R1+0x76f0], R16 ;  /* 0x0076f01001007387 */ /* 0x0041e60000100a00 */
[----:B0-----:R-:W2:Y:S01]  /*6c4d0*/  LDL.LU.64 R16, [R1+0x5f0] ;  /* 0x0005f00001107983 */ /* 0x001ea20000300a00 */
[----:B------:R-:W3:Y:S02]  /*6c4e0*/  LDL.LU.64 R18, [R1+0x5f8] ;  /* 0x0005f80001127983 */ /* 0x000ee40000300a00 */
[----:B------:R-:W-:Y:S02]  /*6c4f0*/  IMAD.MOV.U32 R29, RZ, RZ, R20 ;  /* 0x000000ffff1d7224 */ /* 0x000fe400078e0014 */
        /* <DEDUP_REMOVED lines=80> */
[----:B------:R-:W-:Y:S01]  /*6ca00*/  STL.64 [R1+0x5c0], R12 ;  /* 0x0005c00c01007387 */ /* 0x000fe20000100a00 */
[----:B------:R0:W-:Y:S03]  /*6ca10*/  STL.64 [R1+0x5c8], R14 ;  /* 0x0005c80e01007387 */ /* 0x0001e60000100a00 */
[----:B0-----:R-:W2:Y:S01]  /*6ca20*/  LDL.LU.64 R14, [R1+0x76a8] ;  /* 0x0076a800010e7983 */ /* 0x001ea20000300a00 */
[----:B------:R-:W2:Y:S01]  /*6ca30*/  LDL.LU.64 R12, [R1+0x76a0] ;  /* 0x0076a000010c7983 */ /* 0x000ea20000300a00 */
[C---:B---3--:R-:W-:Y:S02]  /*6ca40*/  HMMA.16816.F32.BF16 R16, R24.reuse, R16, R20 ;  /* 0x000000101810723c */ /* 0x048fe40000041814 */
[----:B------:R-:W3:Y:S01]  /*6ca50*/  LDL.LU.64 R22, [R1+0x7698] ;  /* 0x0076980001167983 */ /* 0x000ee20000300a00 */
[----:B------:R-:W3:Y:S11]  /*6ca60*/  LDL.LU.64 R20, [R1+0x7690] ;  /* 0x0076900001147983 */ /* 0x000ef60000300a00 */
[----:B------:R-:W-:Y:S09]  /*6ca70*/  @!UPT UIADD3 URZ, URZ, URZ, URZ ;  /* 0x0000003f3f3ff290 */ /* 0x000ff2000fffe03f */
[----:B------:R-:W-:Y:S01]  /*6ca80*/  STL.64 [R1+0x5b0], R16 ;  /* 0x0005b01001007387 */ /* 0x000fe20000100a00 */
[----:B------:R0:W-:Y:S03]  /*6ca90*/  STL.64 [R1+0x5b8], R18 ;  /* 0x0005b81201007387 */ /* 0x0001e60000100a00 */
[----:B0-----:R-:W2:Y:S01]  /*6caa0*/  LDL.LU.64 R18, [R1+0x7688] ;  /* 0x0076880001127983 */ /* 0x001ea20000300a00 */
[----:B------:R-:W4:Y:S02]  /*6cab0*/  LDL.LU.64 R16, [R1+0x7680] ;  /* 0x0076800001107983 */ /* 0x000f240000300a00 */
[C---:B----4-:R-:W-:Y:S11]  /*6cac0*/  HMMA.16816.F32.BF16 R4, R24.reuse, R16, R4 ;  /* 0x000000101804723c */ /* 0x050ff60000041804 */
[----:B------:R-:W-:Y:S11]  /*6cad0*/  @!UPT UIADD3 URZ, URZ, URZ, URZ ;  /* 0x0000003f3f3ff290 */ /* 0x000ff6000fffe03f */
[----:B------:R-:W-:Y:S01]  /*6cae0*/  @!UPT UIADD3 URZ, URZ, URZ, URZ ;  /* 0x0000003f3f3ff290 */ /* 0x000fe2000fffe03f */
[----:B------:R0:W-:Y:S01]  /*6caf0*/  STL.64 [R1+0x5a0], R4 ;  /* 0x0005a00401007387 */ /* 0x0001e20000100a00 */
[----:B------:R1:W-:Y:S03]  /*6cb00*/  STL.64 [R1+0x5a8], R6 ;  /* 0x0005a80601007387 */ /* 0x0003e60000100a00 */
[----:B0-----:R-:W4:Y:S01]  /*6cb10*/  LDL.LU.64 R4, [R1+0x580] ;  /* 0x0005800001047983 */ /* 0x001f220000300a00 */
[----:B-1----:R-:W4:Y:S02]  /*6cb20*/  LDL.LU.64 R6, [R1+0x588] ;  /* 0x0005880001067983 */ /* 0x002f240000300a00 */
[----:B--2---:R0:W-:Y:S02]  /*6cb30*/  STL.64 [R1+0x7500], R18 ;  /* 0x0075001201007387 */ /* 0x0041e40000100a00 */
[----:B0-----:R-:W2:Y:S01]  /*6cb40*/  LDL R19, [R1+0x2ac0] ;  /* 0x002ac00001137983 */ /* 0x001ea20000100800 */
[----:B------:R0:W-:Y:S03]  /*6cb50*/  STL.64 [R1+0x74f8], R16 ;  /* 0x0074f81001007387 */ /* 0x0001e60000100a00 */
[----:B0-----:R-:W2:Y:S01]  /*6cb60*/  LDL.LU.64 R16, [R1+0x190] ;  /* 0x0001900001107983 */ /* 0x001ea20000300a00 */
[C---:B------:R-:W-:Y:S03]  /*6cb70*/  HMMA.16816.F32.BF16 R8, R24.reuse, R12, R8 ;  /* 0x0000000c1808723c */ /* 0x040fe60000041808 */
[----:B--2---:R0:W-:Y:S04]  /*6cb80*/  STL.64 [R1+0x7660], R16 ;  /* 0x0076601001007387 */ /* 0x0041e80000100a00 */
[----:B0-----:R-:W3:Y:S04]  /*6cb90*/  LDL R16, [R1+0x1b0] ;  /* 0x0001b00001107983 */ /* 0x001ee80000100800 */
[----:B------:R-:W3:Y:S11]  /*6cba0*/  LDL R17, [R1+0x1b4] ;  /* 0x0001b40001117983 */ /* 0x000ef60000100800 */
[----:B------:R-:W-:Y:S01]  /*6cbb0*/  @!UPT UIADD3 URZ, URZ, URZ, URZ ;  /* 0x0000003f3f3ff290 */ /* 0x000fe2000fffe03f */
[----:B------:R0:W-:Y:S02]  /*6cbc0*/  STL.64 [R1+0x590], R8 ;  /* 0x0005900801007387 */ /* 0x0001e40000100a00 */
[----:B------:R-:W-:Y:S01]  /*6cbd0*/  STL.64 [R1+0x598], R10 ;  /* 0x0005980a01007387 */ /* 0x000fe20000100a00 */
[----:B0-----:R-:W4:Y:S01]  /*6cbe0*/  LDL.LU.64 R8, [R1+0x7678] ;  /* 0x0076780001087983 */ /* 0x001f220000300a00 */
[----:B------:R-:W-:Y:S02]  /*6cbf0*/  STL [R1+0x74e4], R13 ;  /* 0x0074e40d01007387 */ /* 0x000fe40000100800 */
[----:B------:R-:W-:Y:S02]  /*6cc00*/  STL.64 [R1+0x7620], R14 ;  /* 0x0076200e01007387 */ /* 0x000fe40000100a00 */
[----:B------:R0:W-:Y:S02]  /*6cc10*/  STL [R1+0x7618], R12 ;  /* 0x0076180c01007387 */ /* 0x0001e40000100800 */
[----:B0-----:R-:W2:Y:S04]  /*6cc20*/  LDL.LU.64 R12, [R1+0x160] ;  /* 0x00016000010c7983 */ /* 0x001ea80000300a00 */
[----:B--2---:R0:W-:Y:S04]  /*6cc30*/  STL.64 [R1+0x7638], R12 ;  /* 0x0076380c01007387 */ /* 0x0041e80000100a00 */
[----:B0-----:R-:W2:Y:S01]  /*6cc40*/  LDL.LU.64 R12, [R1+0x170] ;  /* 0x00017000010c7983 */ /* 0x001ea20000300a00 */
[C---:B----4-:R-:W-:Y:S03]  /*6cc50*/  HMMA.16816.F32.BF16 R4, R24.reuse, R8, R4 ;  /* 0x000000081804723c */ /* 0x050fe60000041804 */
[----:B--2---:R0:W-:Y:S04]  /*6cc60*/  STL.64 [R1+0x7648], R12 ;  /* 0x0076480c01007387 */ /* 0x0041e80000100a00 */
[----:B0-----:R-:W2:Y:S04]  /*6cc70*/  LDL.LU.64 R12, [R1+0x180] ;  /* 0x00018000010c7983 */ /* 0x001ea80000300a00 */
[----:B--2---:R0:W-:Y:S04]  /*6cc80*/  STL.64 [R1+0x7658], R12 ;  /* 0x0076580c01007387 */ /* 0x0041e80000100a00 */
[----:B0-----:R-:W2:Y:S01]  /*6cc90*/  LDL.LU.64 R12, [R1+0x3c0] ;  /* 0x0003c000010c7983 */ /* 0x001ea20000300a00 */
[----:B------:R-:W2:Y:S07]  /*6cca0*/  LDL.LU.64 R14, [R1+0x3c8] ;  /* 0x0003c800010e7983 */ /* 0x000eae0000300a00 */
[----:B------:R0:W-:Y:S02]  /*6ccb0*/  STL.64 [R1+0x580], R4 ;  /* 0x0005800401007387 */ /* 0x0001e40000100a00 */
[----:B------:R-:W-:Y:S01]  /*6ccc0*/  STL.64 [R1+0x588], R6 ;  /* 0x0005880601007387 */ /* 0x000fe20000100a00 */
[----:B0-----:R-:W2:Y:S01]  /*6ccd0*/  LDL.LU.64 R4, [R1+0x7670] ;  /* 0x0076700001047983 */ /* 0x001ea20000300a00 */
[----:B------:R0:W-:Y:S03]  /*6cce0*/  STL.64 [R1+0x7668], R8 ;  /* 0x0076680801007387 */ /* 0x0001e60000100a00 */
[----:B0-----:R-:W3:Y:S01]  /*6ccf0*/  LDL.LU.64 R8, [R1+0xbe0] ;  /* 0x000be00001087983 */ /* 0x001ee20000300a00 */
[----:B------:R-:W3:Y:S01]  /*6cd00*/  LDL.LU.64 R10, [R1+0xbe8] ;  /* 0x000be800010a7983 */ /* 0x000ee20000300a00 */
[----:B--2---:R-:W-:Y:S02]  /*6cd10*/  HMMA.16816.F32.BF16 R24, R24, R4, R12 ;  /* 0x000000041818723c */ /* 0x004fe4000004180c */
[----:B------:R-:W2:Y:S01]  /*6cd20*/  LDL.LU.64 R12, [R1+0xbc0] ;  /* 0x000bc000010c7983 */ /* 0x000ea20000300a00 */
[----:B------:R-:W2:Y:S11]  /*6cd30*/  LDL.LU.64 R14, [R1+0xbc8] ;  /* 0x000bc800010e7983 */ /* 0x000eb60000300a00 */
[----:B------:R-:W-:Y:S09]  /*6cd40*/  @!UPT UIADD3 URZ, URZ, URZ, URZ ;  /* 0x0000003f3f3ff290 */ /* 0x000ff2000fffe03f */
[----:B------:R-:W-:Y:S01]  /*6cd50*/  STL.64 [R1+0x3c0], R24 ;  /* 0x0003c01801007387 */ /* 0x000fe20000100a00 */
[----:B------:R-:W-:Y:S02]  /*6cd60*/  STL.64 [R1+0x3c8], R26 ;  /* 0x0003c81a01007387 */ /* 0x000fe40000100a00 */
[----:B------:R3:W0:Y:S04]  /*6cd70*/  LDSM.16.MT88.4 R24, [R19+0x10080] ;  /* 0x010080001318783b */ /* 0x0006280000004200 */
[----:B------:R-:W-:Y:S01]  /*6cd80*/  STL [R1+0x74b4], R4 ;  /* 0x0074b40401007387 */ /* 0x000fe20000100800 */
[C---:B---3--:R-:W-:Y:S01]  /*6cd90*/  HMMA.16816.F32.BF16 R16, R20.reuse, R16, R8 ;  /* 0x000000101410723c */ /* 0x048fe20000041808 */
[----:B------:R1:W-:Y:S04]  /*6cda0*/  STL [R1+0x74b0], R5 ;  /* 0x0074b00501007387 */ /* 0x0003e80000100800 */
[----:B-1----:R-:W3:Y:S01]  /*6cdb0*/  LDL.LU.64 R4, [R1+0xbd0] ;  /* 0x000bd00001047983 */ /* 0x002ee20000300a00 */
[----:B------:R-:W3:Y:S03]  /*6cdc0*/  LDL.LU.64 R6, [R1+0xbd8] ;  /* 0x000bd80001067983 */ /* 0x000ee60000300a00 */
[----:B0-----:R-:W-:Y:S01]  /*6cdd0*/  STL [R1+0x74dc], R24 ;  /* 0x0074dc1801007387 */ /* 0x001fe20000100800 */
[----:B------:R0:W-:Y:S02]  /*6cde0*/  STL [R1+0x74d8], R25 ;  /* 0x0074d81901007387 */ /* 0x0001e40000100800 */
[----:B------:R-:W-:Y:S02]  /*6cdf0*/  STL [R1+0x74c4], R26 ;  /* 0x0074c41a01007387 */ /* 0x000fe40000100800 */
[----:B------:R-:W-:Y:S01]  /*6ce00*/  STL [R1+0x74c0], R27 ;  /* 0x0074c01b01007387 */ /* 0x000fe20000100800 */
[----:B0-----:R-:W3:Y:S01]  /*6ce10*/  LDL.LU.64 R24, [R1+0x1a0] ;  /* 0x0001a00001187983 */ /* 0x001ee20000300a00 */
[----:B------:R-:W4:Y:S07]  /*6ce20*/  LDL.LU.64 R8, [R1+0x7668] ;  /* 0x0076680001087983 */ /* 0x000f2e0000300a00 */
[----:B------:R0:W-:Y:S02]  /*6ce30*/  STL.64 [R1+0xbe0], R16 ;  /* 0x000be01001007387 */ /* 0x0001e40000100a00 */
[----:B------:R-:W-:Y:S01]  /*6ce40*/  STL.64 [R1+0xbe8], R18 ;  /* 0x000be81201007387 */ /* 0x000fe20000100a00 */
[----:B0-----:R-:W2:Y:S01]  /*6ce50*/  LDL.LU.64 R16, [R1+0x7660] ;  /* 0x0076600001107983 */ /* 0x001ea20000300a00 */
[C---:B---3--:R-:W-:Y:S08]  /*6ce60*/  HMMA.16816.F32.BF16 R4, R20.reuse, R24, R4 ;  /* 0x000000181404723c */ /* 0x048ff00000041804 */
[----:B--2---:R-:W-:Y:S11]  /*6ce70*/  HMMA.16816.F32.BF16 R12, R20, R16, R12 ;  /* 0x00000010140c723c */ /* 0x004ff6000004180c */
[----:B------:R-:W-:Y:S04]  /*6ce80*/  @!UPT UIADD3 URZ, URZ, URZ, URZ ;  /* 0x0000003f3f3ff290 */ /* 0x000fe8000fffe03f */
[----:B------:R0:W-:Y:S01]  /*6ce90*/  STL.64 [R1+0xbd0], R4 ;  /* 0x000bd00401007387 */ /* 0x0001e20000100a00 */
[----:B------:R-:W-:Y:S02]  /*6cea0*/  STL.64 [R1+0xbd8], R6 ;  /* 0x000bd80601007387 */ /* 0x000fe40000100a00 */
[----:B0-----:R-:W-:Y:S02]  /*6ceb0*/  IMAD.MOV.U32 R4, RZ, RZ, R24 ;  /* 0x000000ffff047224 */ /* 0x001fe400078e0018 */
[----:B------:R-:W-:Y:S02]  /*6cec0*/  IMAD.MOV.U32 R5, RZ, RZ, R25 ;  /* 0x000000ffff057224 */ /* 0x000fe400078e0019 */
[----:B------:R-:W2:Y:S01]  /*6ced0*/  LDL.LU.64 R24, [R1+0xbb0] ;  /* 0x000bb00001187983 */ /* 0x000ea20000300a00 */
[----:B------:R-:W2:Y:S02]  /*6cee0*/  LDL.LU.64 R26, [R1+0xbb8] ;  /* 0x000bb800011a7983 */ /* 0x000ea40000300a00 */
[----:B------:R-:W-:Y:S02]  /*6cef0*/  STL [R1+0x74e0], R4 ;  /* 0x0074e00401007387 */ /* 0x000fe40000100800 */
[----:B------:R0:W-:Y:S02]  /*6cf00*/  STL [R1+0x7640], R5 ;  /* 0x0076400501007387 */ /* 0x0001e40000100800 */
[----:B0-----:R-:W3:Y:S01]  /*6cf10*/  LDL.LU.64 R4, [R1+0xba0] ;  /* 0x000ba00001047983 */ /* 0x001ee20000300a00 */
[----:B------:R-:W3:Y:S02]  /*6cf20*/  LDL.LU.64 R6, [R1+0xba8] ;  /* 0x000ba80001067983 */ /* 0x000ee40000300a00 */
[----:B------:R0:W-:Y:S02]  /*6cf30*/  STL.64 [R1+0xbc0], R12 ;  /* 0x000bc00c01007387 */ /* 0x0001e40000100a00 */
[----:B------:R-:W-:Y:S01]  /*6cf40*/  STL.64 [R1+0xbc8], R14 ;  /* 0x000bc80e01007387 */ /* 0x000fe20000100a00 */
[----:B0-----:R-:W2:Y:S01]  /*6cf50*/  LDL.LU.64 R12, [R1+0x7658] ;  /* 0x00765800010c7983 */ /* 0x001ea20000300a00 */
[----:B------:R-:W-:-:S02]  /*6cf60*/  IMAD.MOV.U32 R10, RZ, RZ, R16 ;  /* 0x000000ffff0a7224 */ /* 0x000fc400078e0010 */
[----:B------:R-:W-:Y:S02]  /*6cf70*/  IMAD.MOV.U32 R11, RZ, RZ, R17 ;  /* 0x000000ffff0b7224 */ /* 0x000fe400078e0011 */
[----:B------:R-:W-:Y:S02]  /*6cf80*/  IMAD.MOV.U32 R16, RZ, RZ, R29 ;  /* 0x000000ffff107224 */ /* 0x000fe400078e001d */
[----:B------:R-:W-:Y:S01]  /*6cf90*/  IMAD.MOV.U32 R17, RZ, RZ, R3 ;  /* 0x000000ffff117224 */ /* 0x000fe200078e0003 */
[----:B------:R-:W3:Y:S01]  /*6cfa0*/  LDL.LU R29, [R1+0x7654] ;  /* 0x00765400011d7983 */ /* 0x000ee20000300800 */
[----:B------:R-:W3:Y:S03]  /*6cfb0*/  LDL.LU R3, [R1+0x7650] ;  /* 0x0076500001037983 */ /* 0x000ee60000300800 */
[----:B------:R0:W-:Y:S04]  /*6cfc0*/  STL.64 [R1+0x7590], R16 ;  /* 0x0075901001007387 */ /* 0x0001e80000100a00 */
[----:B0-----:R-:W3:Y:S01]  /*6cfd0*/  LDL.LU.64 R16, [R1+0x140] ;  /* 0x0001400001107983 */ /* 0x001ee20000300a00 */
[----:B------:R-:W-:Y:S02]  /*6cfe0*/  STL.64 [R1+0x74d0], R10 ;  /* 0x0074d00a01007387 */ /* 0x000fe40000100a00 */
[----:B----4-:R0:W-:Y:S02]  /*6cff0*/  STL.64 [R1+0x74c8], R8 ;  /* 0x0074c80801007387 */ /* 0x0101e40000100a00 */
[----:B0-----:R-:W4:Y:S01]  /*6d000*/  LDL.LU.64 R8, [R1+0xb90] ;  /* 0x000b900001087983 */ /* 0x001f220000300a00 */
[----:B------:R-:W4:Y:S01]  /*6d010*/  LDL.LU.64 R10, [R1+0xb98] ;  /* 0x000b9800010a7983 */ /* 0x000f220000300a00 */
[C---:B--2---:R-:W-:Y:S11]  /*6d020*/  HMMA.16816.F32.BF16 R24, R20.reuse, R12, R24 ;  /* 0x0000000c1418723c */ /* 0x044ff60000041818 */
[----:B------:R-:W-:Y:S11]  /*6d030*/  @!UPT UIADD3 URZ, URZ, URZ, URZ ;  /* 0x0000003f3f3ff290 */ /* 0x000ff6000fffe03f */
[----:B------:R-:W-:Y:S01]  /*6d040*/  @!UPT UIADD3 URZ, URZ, URZ, URZ ;  /* 0x0000003f3f3ff290 */ /* 0x000fe2000fffe03f */
[----:B------:R-:W-:Y:S01]  /*6d050*/  STL.64 [R1+0xbb0], R24 ;  /* 0x000bb01801007387 */ /* 0x000fe20000100a00 */
[----:B------:R0:W-:Y:S02]  /*6d060*/  STL.64 [R1+0xbb8], R26 ;  /* 0x000bb81a01007387 */ /* 0x0001e40000100a00 */
[----:B0-----:R-:W-:Y:S02]  /*6d070*/  IMAD.MOV.U32 R26, RZ, RZ, R12 ;  /* 0x000000ffff1a7224 */ /* 0x001fe400078e000c */
[----:B------:R-:W-:Y:S02]  /*6d080*/  IMAD.MOV.U32 R27, RZ, RZ, R13 ;  /* 0x000000ffff1b7224 */ /* 0x000fe400078e000d */
[----:B------:R-:W3:Y:S02]  /*6d090*/  LDL.LU.64 R12, [R1+0x7648] ;  /* 0x00764800010c7983 */ /* 0x000ee40000300a00 */
[C---:B---3--:R-:W-:Y:S11]  /*6d0a0*/  HMMA.16816.F32.BF16 R4, R20.reuse, R12, R4 ;  /* 0x0000000c1404723c */ /* 0x048ff60000041804 */
[----:B------:R-:W-:Y:S11]  /*6d0b0*/  @!UPT UIADD3 URZ, URZ, URZ, URZ ;  /* 0x0000003f3f3ff290 */ /* 0x000ff6000fffe03f */
[----:B------:R-:W-:Y:S01]  /*6d0c0*/  @!UPT UIADD3 URZ, URZ, URZ, URZ ;  /* 0x0000003f3f3ff290 */ /* 0x000fe2000fffe03f */
[----:B------:R0:W-:Y:S01]  /*6d0d0*/  STL.64 [R1+0xba0], R4 ;  /* 0x000ba00401007387 */ /* 0x0001e20000100a00 */
[----:B------:R1:W-:Y:S03]  /*6d0e0*/  STL.64 [R1+0xba8], R6 ;  /* 0x000ba80601007387 */ /* 0x0003e60000100a00 */
[----:B0-----:R-:W2:Y:S01]  /*6d0f0*/  LDL.LU R5, [R1+0x7640] ;  /* 0x0076400001057983 */ /* 0x001ea20000300800 */
[----:B-1----:R-:W-:Y:S02]  /*6d100*/  IMAD.MOV.U32 R6, RZ, RZ, R12 ;  /* 0x000000ffff067224 */ /* 0x002fe400078e000c */
[----:B------:R-:W-:Y:S02]  /*6d110*/  IMAD.MOV.U32 R7, RZ, RZ, R13 ;  /* 0x000000ffff077224 */ /* 0x000fe400078e000d */
[----:B------:R-:W4:Y:S02]  /*6d120*/  LDL.LU.64 R12, [R1+0x7638] ;  /* 0x00763800010c7983 */ /* 0x000f240000300a00 */
[----:B----4-:R-:W-:Y:S01]  /*6d130*/  HMMA.16816.F32.BF16 R8, R20, R12, R8 ;  /* 0x0000000c1408723c */ /* 0x010fe20000041808 */
[----:B------:R-:W-:-:S02]  /*6d140*/  IMAD.MOV.U32 R24, RZ, RZ, R12 ;  /* 0x000000ffff187224 */ /* 0x000fc400078e000c */
[----:B------:R-:W-:Y:S11]  /*6d150*/  IMAD.MOV.U32 R25, RZ, RZ, R13 ;  /* 0x000000ffff197224 */ /* 0x000ff600078e000d */
[----:B------:R-:W-:Y:S09]  /*6d160*/  @!UPT UIADD3 URZ, URZ, URZ, URZ ;  /* 0x0000003f3f3ff290 */ /* 0x000ff2000fffe03f */
[----:B------:R0:W-:Y:S01]  /*6d170*/  STL.64 [R1+0xb90], R8 ;  /* 0x000b900801007387 */ /* 0x0001e20000100a00 */
[----:B------:R1:W-:Y:S02]  /*6d180*/  STL.64 [R1+0xb98], R10 ;  /* 0x000b980a01007387 */ /* 0x0003e40000100a00 */
[----:B------:R-:W3:Y:S02]  /*6d190*/  LDL.LU.64 R12, [R1+0xb80] ;  /* 0x000b8000010c7983 */ /* 0x000ee40000300a00 */
[----:B------:R-:W3:Y:S01]  /*6d1a0*/  LDL.LU.64 R14, [R1+0xb88] ;  /* 0x000b8800010e7983 */ /* 0x000ee20000300a00 */
[----:B0-----:R-:W4:Y:S01]  /*6d1b0*/  LDL.LU.64 R8, [R1+0xb70] ;  /* 0x000b700001087983 */ /* 0x001f220000300a00 */
[----:B-1----:R-:W4:Y:S02]  /*6d1c0*/  LDL.LU.64 R10, [R1+0xb78] ;  /* 0x000b7800010a7983 */ /* 0x002f240000300a00 */
[----:B------:R-:W-:Y:S02]  /*6d1d0*/  STL.64 [R1+0x74f0], R26 ;  /* 0x0074f01a01007387 */ /* 0x000fe40000100a00 */
[----:B------:R0:W-:Y:S02]  /*6d1e0*/  STL.64 [R1+0x74e8], R24 ;  /* 0x0074e81801007387 */ /* 0x0001e40000100a00 */
[----:B0-----:R-:W2:Y:S04]  /*6d1f0*/  LDL.LU.64 R24, [R1+0xb0] ;  /* 0x0000b00001187983 */ /* 0x001ea80000300a00 */
[----:B--2---:R0:W-:Y:S02]  /*6d200*/  STL.64 [R1+0x7598], R24 ;  /* 0x0075981801007387 */ /* 0x0041e40000100a00 */
[----:B0-----:R-:W-:-:S02]  /*6d210*/  IMAD.MOV.U32 R24, RZ, RZ, R28 ;  /* 0x000000ffff187224 */ /* 0x001fc400078e001c */
[----:B------:R-:W2:Y:S01]  /*6d220*/  LDL.LU R28, [R1+0x7634] ;  /* 0x00763400011c7983 */ /* 0x000ea20000300800 */
[----:B------:R-:W2:Y:S03]  /*6d230*/  LDL R25, [R1+0xe4] ;  /* 0x0000e40001197983 */ /* 0x000ea60000100800 */
[----:B--2---:R0:W-:Y:S04]  /*6d240*/  STL.64 [R1+0x75b0], R24 ;  /* 0x0075b01801007387 */ /* 0x0041e80000100a00 */
[----:B0-----:R-:W2:Y:S01]  /*6d250*/  LDL R24, [R1+0xf0] ;  /* 0x0000f00001187983 */ /* 0x001ea20000100800 */
[----:B------:R-:W-:Y:S02]  /*6d260*/  IMAD.MOV.U32 R25, RZ, RZ, R29 ;  /* 0x000000ffff197224 */ /* 0x000fe400078e001d */
[----:B------:R-:W3:Y:S03]  /*6d270*/  LDL.LU R29, [R1+0x7630] ;  /* 0x00763000011d7983 */ /* 0x000ee60000300800 */
[----:B--2---:R0:W-:Y:S02]  /*6d280*/  STL.64 [R1+0x75c8], R24 ;  /* 0x0075c81801007387 */ /* 0x0041e40000100a00 */
[----:B0-----:R-:W-:-:S02]  /*6d290*/  IMAD.MOV.U32 R24, RZ, RZ, R3 ;  /* 0x000000ffff187224 */ /* 0x001fc400078e0003 */
[----:B------:R-:W-:Y:S01]  /*6d2a0*/  IMAD.MOV.U32 R25, RZ, RZ, R28 ;  /* 0x000000ffff197224 */ /* 0x000fe200078e001c */
[----:B------:R-:W2:Y:S01]  /*6d2b0*/  LDL.LU R3, [R1+0x762c] ;  /* 0x00762c0001037983 */ /* 0x000ea20000300800 */
[----:B------:R-:W2:Y:S03]  /*6d2c0*/  LDL.LU R28, [R1+0x7628] ;  /* 0x00762800011c7983 */ /* 0x000ea60000300800 */
[----:B------:R0:W-:Y:S04]  /*6d2d0*/  STL.64 [R1+0x75e0], R24 ;  /* 0x0075e01801007387 */ /* 0x0001e80000100a00 */
[----:B0-----:R-:W3:Y:S04]  /*6d2e0*/  LDL R24, [R1+0x150] ;  /* 0x0001500001187983 */ /* 0x001ee80000100800 */
[----:B------:R-:W3:Y:S02]  /*6d2f0*/  LDL R25, [R1+0x154] ;  /* 0x0001540001197983 */ /* 0x000ee40000100800 */
[C---:B---3--:R-:W-:Y:S02]  /*6d300*/  HMMA.16816.F32.BF16 R24, R20.reuse, R24, R12 ;  /* 0x000000181418723c */ /* 0x048fe4000004180c */
[----:B------:R-:W3:Y:S01]  /*6d310*/  LDL.LU.64 R14, [R1+0x7620] ;  /* 0x00762000010e7983 */ /* 0x000ee20000300a00 */
[----:B------:R-:W2:Y:S11]  /*6d320*/  LDL.LU R12, [R1+0x7618] ;  /* 0x00761800010c7983 */ /* 0x000eb60000300800 */
[----:B------:R-:W-:Y:S09]  /*6d330*/  @!UPT UIADD3 URZ, URZ, URZ, URZ ;  /* 0x0000003f3f3ff290 */ /* 0x000ff2000fffe03f */
[----:B------:R0:W-:Y:S01]  /*6d340*/  STL.64 [R1+0xb80], R24 ;  /* 0x000b801801007387 */ /* 0x0001e20000100a00 */
[----:B------:R-:W-:Y:S03]  /*6d350*/  STL.64 [R1+0xb88], R26 ;  /* 0x000b881a01007387 */ /* 0x000fe60000100a00 */
[----:B0-----:R-:W2:Y:S01]  /*6d360*/  LDL R24, [R1+0x110] ;  /* 0x0001100001187983 */ /* 0x001ea20000100800 */
[----:B----4-:R-:W-:Y:S01]  /*6d370*/  HMMA.16816.F32.BF16 R8, R20, R16, R8 ;  /* 0x000000101408723c */ /* 0x010fe20000041808 */
[----:B------:R-:W-:Y:S02]  /*6d380*/  IMAD.MOV.U32 R25, RZ, RZ, R29 ;  /* 0x000000ffff197224 */ /* 0x000fe400078e001d */
[----:B------:R-:W-:-:S03]  /*6d390*/  IMAD.MOV.U32 R13, RZ, RZ, R16 ;  /* 0x000000ffff0d7224 */ /* 0x000fc600078e0010 */
[----:B--2---:R0:W-:Y:S11]  /*6d3a0*/  STL.64 [R1+0x75f8], R24 ;  /* 0x0075f81801007387 */ /* 0x0041f60000100a00 */
[----:B------:R-:W-:Y:S06]  /*6d3b0*/  @!UPT UIADD3 URZ, URZ, URZ, URZ ;  /* 0x0000003f3f3ff290 */ /* 0x000fec000fffe03f */
[----:B------:R-:W-:Y:S02]  /*6d3c0*/  STL.64 [R1+0xb70], R8 ;  /* 0x000b700801007387 */ /* 0x000fe40000100a00 */
[----:B------:R-:W-:Y:S02]  /*6d3d0*/  STL.64 [R1+0xb78], R10 ;  /* 0x000b780a01007387 */ /* 0x000fe40000100a00 */
[----:B------:R-:W-:Y:S01]  /*6d3e0*/  STL.64 [R1+0x7600], R12 ;  /* 0x0076000c01007387 */ /* 0x000fe20000100a00 */
[----:B0-----:R-:W2:Y:S01]  /*6d3f0*/  LDL.LU.64 R24, [R1+0xb50] ;  /* 0x000b500001187983 */ /* 0x001ea20000300a00 */
[----:B------:R-:W4:Y:S02]  /*6d400*/  LDL.LU.64 R26, [R1+0xb58] ;  /* 0x000b5800011a7983 */ /* 0x000f240000300a00 */
[----:B------:R-:W-:Y:S01]  /*6d410*/  IMAD.MOV.U32 R4, RZ, RZ, R17 ;  /* 0x000000ffff047224 */ /* 0x000fe200078e0011 */
        /* <DEDUP_REMOVED lines=22> */
[----:B------:R-:W4:Y:S02]  /*6d580*/  LDL.64 R8, [R1+0x80] ;  /* 0x0000800001087983 */ /* 0x000f240000100a00 */
[----:B------:R-:W-:-:S02]  /*6d590*/  IMAD.MOV.U32 R12, RZ, RZ, R28 ;  /* 0x000000ffff0c7224 */ /* 0x000fc400078e001c */
[----:B---3--:R-:W-:Y:S01]  /*6d5a0*/  IMAD.MOV.U32 R13, RZ, RZ, R15 ;  /* 0x000000ffff0d7224 */ /* 0x008fe200078e000f */
[----:B----4-:R0:W-:Y:S04]  /*6d5b0*/  STL.64 [R1+0x7570], R8 ;  /* 0x0075700801007387 */ /* 0x0101e80000100a00 */
[----:B0-----:R-:W3:Y:S01]  /*6d5c0*/  LDL.LU.64 R8, [R1+0xaf0] ;  /* 0x000af00001087983 */ /* 0x001ee20000300a00 */
[----:B------:R-:W3:Y:S02]  /*6d5d0*/  LDL.LU.64 R10, [R1+0xaf8] ;  /* 0x000af800010a7983 */ /* 0x000ee40000300a00 */
[----:B------:R-:W-:Y:S02]  /*6d5e0*/  STL.64 [R1+0x7510], R6 ;  /* 0x0075100601007387 */ /* 0x000fe40000100a00 */
[----:B------:R0:W-:Y:S02]  /*6d5f0*/  STL.64 [R1+0x7508], R4 ;  /* 0x0075080401007387 */ /* 0x0001e40000100a00 */
[----:B0-----:R-:W-:-:S02]  /*6d600*/  IMAD.MOV.U32 R4, RZ, RZ, R14 ;  /* 0x000000ffff047224 */ /* 0x001fc400078e000e */
[C---:B------:R-:W-:Y:S01]  /*6d610*/  HMMA.16816.F32.BF16 R12, R20.reuse, R12, R24 ;  /* 0x0000000c140c723c */ /* 0x040fe20000041818 */
[----:B------:R-:W4:Y:S01]  /*6d620*/  LDL.LU.64 R26, [R1+0x7610] ;  /* 0x00761000011a7983 */ /* 0x000f220000300a00 */
[----:B------:R-:W4:Y:S02]  /*6d630*/  LDL.LU.64 R24, [R1+0x7608] ;  /* 0x0076080001187983 */ /* 0x000f240000300a00 */
[----:B------:R-:W-:Y:S11]  /*6d640*/  IMAD.MOV.U32 R5, RZ, RZ, R3 ;  /* 0x000000ffff057224 */ /* 0x000ff600078e0003 */
[----:B------:R-:W-:Y:S08]  /*6d650*/  @!UPT UIADD3 URZ, URZ, URZ, URZ ;  /* 0x0000003f3f3ff290 */ /* 0x000ff0000fffe03f */
[----:B------:R0:W-:Y:S01]  /*6d660*/  STL.64 [R1+0xb60], R12 ;  /* 0x000b600c01007387 */ /* 0x0001e20000100a00 */
[----:B------:R-:W-:Y:S03]  /*6d670*/  STL.64 [R1+0xb68], R14 ;  /* 0x000b680e01007387 */ /* 0x000fe60000100a00 */
[----:B0-----:R-:W2:Y:S01]  /*6d680*/  LDL.LU.64 R12, [R1+0x7600] ;  /* 0x00760000010c7983 */ /* 0x001ea20000300a00 */
[C---:B----4-:R-:W-:Y:S03]  /*6d690*/  HMMA.16816.F32.BF16 R4, R20.reuse, R4, R24 ;  /* 0x000000041404723c */ /* 0x050fe60000041818 */
[----:B------:R-:W2:Y:S11]  /*6d6a0*/  LDL.LU.64 R24, [R1+0x75f8] ;  /* 0x0075f80001187983 */ /* 0x000eb60000300a00 */
[----:B------:R-:W-:Y:S09]  /*6d6b0*/  @!UPT UIADD3 URZ, URZ, URZ, URZ ;  /* 0x0000003f3f3ff290 */ /* 0x000ff2000fffe03f */
[----:B------:R0:W-:Y:S01]  /*6d6c0*/  STL.64 [R1+0xb50], R4 ;  /* 0x000b500401007387 */ /* 0x0001e20000100a00 */
[----:B------:R1:W-:Y:S03]  /*6d6d0*/  STL.64 [R1+0xb58], R6 ;  /* 0x000b580601007387 */ /* 0x0003e60000100a00 */
[----:B0-----:R-:W4:Y:S01]  /*6d6e0*/  LDL.LU.64 R4, [R1+0xae0] ;  /* 0x000ae00001047983 */ /* 0x001f220000300a00 */
[----:B-1----:R-:W4:Y:S02]  /*6d6f0*/  LDL.LU.64 R6, [R1+0xae8] ;  /* 0x000ae80001067983 */ /* 0x002f240000300a00 */
[----:B------:R-:W3:Y:S01]  /*6d700*/  LDL R15, [R1+0x11cc] ;  /* 0x0011cc00010f7983 */ /* 0x000ee20000100800 */
[C---:B--2---:R-:W-:Y:S01]  /*6d710*/  HMMA.16816.F32.BF16 R24, R20.reuse, R24, R16 ;  /* 0x000000181418723c */ /* 0x044fe20000041810 */
[----:B---3--:R-:W-:Y:S01]  /*6d720*/  STL [R1+0x7418], R15 ;  /* 0x0074180f01007387 */ /* 0x008fe20000100800 */
[----:B------:R-:W-:Y:S02]  /*6d730*/  STL.64 [R1+0x7588], R12 ;  /* 0x0075880c01007387 */ /* 0x000fe40000100a00 */
[----:B------:R-:W2:Y:S02]  /*6d740*/  LDL.LU.64 R18, [R1+0x75f0] ;  /* 0x0075f00001127983 */ /* 0x000ea40000300a00 */
[----:B------:R-:W2:Y:S11]  /*6d750*/  LDL.LU.64 R16, [R1+0x75e8] ;  /* 0x0075e80001107983 */ /* 0x000eb60000300a00 */
[----:B------:R-:W-:Y:S06]  /*6d760*/  @!UPT UIADD3 URZ, URZ, URZ, URZ ;  /* 0x0000003f3f3ff290 */ /* 0x000fec000fffe03f */
        /* <DEDUP_REMOVED lines=16> */
[----:B0-----:R-:W2:Y:S01]  /*6d870*/  LDL.LU.64 R24, [R1+0x75b0] ;  /* 0x0075b00001187983 */ /* 0x001ea20000300a00 */
[----:B------:R-:W-:Y:S02]  /*6d880*/  IMAD.MOV.U32 R12, RZ, RZ, R2 ;  /* 0x000000ffff0c7224 */ /* 0x000fe400078e0002 */
[----:B------:R-:W-:Y:S01]  /*6d890*/  IMAD.MOV.U32 R13, RZ, RZ, R0 ;  /* 0x000000ffff0d7224 */ /* 0x000fe200078e0000 */
[C---:B--2---:R-:W-:Y:S01]  /*6d8a0*/  HMMA.16816.F32.BF16 R24, R20.reuse, R24, R16 ;  /* 0x000000181418723c */ /* 0x044fe20000041810 */
[----:B------:R-:W2:Y:S01]  /*6d8b0*/  LDL.LU.64 R18, [R1+0x75a8] ;  /* 0x0075a80001127983 */ /* 0x000ea20000300a00 */
[----:B------:R-:W2:Y:S11]  /*6d8c0*/  LDL.LU.64 R16, [R1+0x75a0] ;  /* 0x0075a00001107983 */ /* 0x000eb60000300a00 */
[----:B------:R-:W-:Y:S10]  /*6d8d0*/  @!UPT UIADD3 URZ, URZ, URZ, URZ ;  /* 0x0000003f3f3ff290 */ /* 0x000ff4000fffe03f */
[----:B------:R0:W-:Y:S01]  /*6d8e0*/  STL.64 [R1+0xb10], R24 ;  /* 0x000b101801007387 */ /* 0x0001e20000100a00 */
[----:B------:R-:W-:Y:S03]  /*6d8f0*/  STL.64 [R1+0xb18], R26 ;  /* 0x000b181a01007387 */ /* 0x000fe60000100a00 */
[----:B0-----:R-:W4:Y:S01]  /*6d900*/  LDL.LU.64 R24, [R1+0x7598] ;  /* 0x0075980001187983 */ /* 0x001f220000300a00 */
[C---:B--2---:R-:W-:Y:S03]  /*6d910*/  HMMA.16816.F32.BF16 R12, R20.reuse, R12, R16 ;  /* 0x0000000c140c723c */ /* 0x044fe60000041810 */
[----:B------:R-:W2:Y:S11]  /*6d920*/  LDL.LU.64 R16, [R1+0x7590] ;  /* 0x0075900001107983 */ /* 0x000eb60000300a00 */
[----:B------:R-:W-:Y:S09]  /*6d930*/  @!UPT UIADD3 URZ, URZ, URZ, URZ ;  /* 0x0000003f3f3ff290 */ /* 0x000ff2000fffe03f */
[----:B------:R0:W-:Y:S01]  /*6d940*/  STL.64 [R1+0xb00], R12 ;  /* 0x000b000c01007387 */ /* 0x0001e20000100a00 */
[----:B------:R1:W-:Y:S03]  /*6d950*/  STL.64 [R1+0xb08], R14 ;  /* 0x000b080e01007387 */ /* 0x0003e60000100a00 */
[----:B0-----:R-:W3:Y:S01]  /*6d960*/  LDL.LU.64 R12, [R1+0xad0] ;  /* 0x000ad000010c7983 */ /* 0x001ee20000300a00 */
[----:B-1----:R-:W3:Y:S01]  /*6d970*/  LDL.LU.64 R14, [R1+0xad8] ;  /* 0x000ad800010e7983 */ /* 0x002ee20000300a00 */
[C---:B--2---:R-:W-:Y:S11]  /*6d980*/  HMMA.16816.F32.BF16 R8, R20.reuse, R16, R8 ;  /* 0x000000101408723c */ /* 0x044ff60000041808 */
[----:B------:R-:W-:Y:S11]  /*6d990*/  @!UPT UIADD3 URZ, URZ, URZ, URZ ;  /* 0x0000003f3f3ff290 */ /* 0x000ff6000fffe03f */
[----:B------:R-:W-:Y:S01]  /*6d9a0*/  @!UPT UIADD3 URZ, URZ, URZ, URZ ;  /* 0x0000003f3f3ff290 */ /* 0x000fe2000fffe03f */
[----:B------:R0:W-:Y:S01]  /*6d9b0*/  STL.64 [R1+0xaf0], R8 ;  /* 0x000af00801007387 */ /* 0x0001e20000100a00 */
[----:B------:R1:W-:Y:S03]  /*6d9c0*/  STL.64 [R1+0xaf8], R10 ;  /* 0x000af80a01007387 */ /* 0x0003e60000100a00 */
[----:B0-----:R-:W2:Y:S01]  /*6d9d0*/  LDL.LU.64 R8, [R1+0xac0] ;  /* 0x000ac00001087983 */ /* 0x001ea20000300a00 */
[----:B-1----:R-:W2:Y:S01]  /*6d9e0*/  LDL.LU.64 R10, [R1+0xac8] ;  /* 0x000ac800010a7983 */ /* 0x002ea20000300a00 */
[C---:B----4-:R-:W-:Y:S01]  /*6d9f0*/  HMMA.16816.F32.BF16 R4, R20.reuse, R24, R4 ;  /* 0x000000181404723c */ /* 0x050fe20000041804 */
[----:B------:R-:W-:Y:S02]  /*6da00*/  IMAD.MOV.U32 R2, RZ, RZ, R24 ;  /* 0x000000ffff027224 */ /* 0x000fe400078e0018 */
[----:B------:R-:W-:Y:S01]  /*6da10*/  IMAD.MOV.U32 R0, RZ, RZ, R25 ;  /* 0x000000ffff007224 */ /* 0x000fe200078e0019 */
[----:B--2---:R-:W-:Y:S01]  /*6da20*/  STL.64 [R1+0x7580], R10 ;  /* 0x0075800a01007387 */ /* 0x004fe20000100a00 */
[----:B------:R0:W-:Y:S03]  /*6da30*/  STL.64 [R1+0x7578], R8 ;  /* 0x0075780801007387 */ /* 0x0001e60000100a00 */
[----:B0-----:R-:W3:Y:S01]  /*6da40*/  LDL.LU.64 R8, [R1+0xa0] ;  /* 0x0000a00001087983 */ /* 0x001ee20000300a00 */
[----:B------:R-:W2:Y:S11]  /*6da50*/  LDL.LU.64 R16, [R1+0x70] ;  /* 0x0000700001107983 */ /* 0x000eb60000300a00 */
[----:B------:R-:W-:Y:S03]  /*6da60*/  @!UPT UIADD3 URZ, URZ, URZ, URZ ;  /* 0x0000003f3f3ff290 */ /* 0x000fe6000fffe03f */
[----:B------:R0:W-:Y:S02]  /*6da70*/  STL.64 [R1+0xae0], R4 ;  /* 0x000ae00401007387 */ /* 0x0001e40000100a00 */
[----:B------:R-:W-:Y:S01]  /*6da80*/  STL.64 [R1+0xae8], R6 ;  /* 0x000ae80601007387 */ /* 0x000fe20000100a00 */
[----:B------:R-:W4:Y:S01]  /*6da90*/  LDL.LU.64 R24, [R1+0xab0] ;  /* 0x000ab00001187983 */ /* 0x000f220000300a00 */
[----:B------:R-:W4:Y:S03]  /*6daa0*/  LDL.LU.64 R26, [R1+0xab8] ;  /* 0x000ab800011a7983 */ /* 0x000f260000300a00 */
[----:B0-----:R-:W2:Y:S01]  /*6dab0*/  LDL.LU.64 R4, [R1+0x60] ;  /* 0x0000600001047983 */ /* 0x001ea20000300a00 */
[C---:B---3--:R-:W-:Y:S01]  /*6dac0*/  HMMA.16816.F32.BF16 R12, R20.reuse, R8, R12 ;  /* 0x00000008140c723c */ /* 0x048fe2000004180c */
[----:B------:R-:W-:Y:S02]  /*6dad0*/  IMAD.MOV.U32 R3, RZ, RZ, R9 ;  /* 0x000000ffff037224 */ /* 0x000fe400078e0009 */
[----:B--2---:R0:W-:Y:S04]  /*6dae0*/  STL.64 [R1+0x7568], R4 ;  /* 0x0075680401007387 */ /* 0x0041e80000100a00 */
[----:B0-----:R-:W2:Y:S01]  /*6daf0*/  LDL.LU.64 R4, [R1+0x90] ;  /* 0x0000900001047983 */ /* 0x001ea20000300a00 */
[----:B------:R-:W-:Y:S02]  /*6db00*/  STL [R1+0x7380], R0 ;  /* 0x0073800001007387 */ /* 0x000fe40000100800 */
[----:B------:R-:W-:Y:S11]  /*6db10*/  STL [R1+0x737c], R2 ;  /* 0x00737c0201007387 */ /* 0x000ff60000100800 */
[----:B------:R-:W-:Y:S02]  /*6db20*/  @!UPT UIADD3 URZ, URZ, URZ, URZ ;  /* 0x0000003f3f3ff290 */ /* 0x000fe4000fffe03f */
[----:B------:R0:W-:Y:S01]  /*6db30*/  STL.64 [R1+0xad0], R12 ;  /* 0x000ad00c01007387 */ /* 0x0001e20000100a00 */
[----:B------:R1:W-:Y:S04]  /*6db40*/  STL.64 [R1+0xad8], R14 ;  /* 0x000ad80e01007387 */ /* 0x0003e80000100a00 */
[----:B0-----:R-:W3:Y:S01]  /*6db50*/  LDL.LU.64 R12, [R1+0x7588] ;  /* 0x00758800010c7983 */ /* 0x001ee20000300a00 */
[----:B-1----:R-:W-:Y:S02]  /*6db60*/  IMAD.MOV.U32 R14, RZ, RZ, R8 ;  /* 0x000000ffff0e7224 */ /* 0x002fe400078e0008 */
[----:B------:R-:W2:Y:S02]  /*6db70*/  LDL.LU.64 R10, [R1+0x7580] ;  /* 0x00758000010a7983 */ /* 0x000ea40000300a00 */
[----:B------:R-:W2:Y:S01]  /*6db80*/  LDL.LU.64 R8, [R1+0x7578] ;  /* 0x0075780001087983 */ /* 0x000ea20000300a00 */
[----:B------:R-:W-:Y:S01]  /*6db90*/  STL [R1+0x7388], R3 ;  /* 0x0073880301007387 */ /* 0x000fe20000100800 */
[----:B------:R-:W-:Y:S01]  /*6dba0*/  STL [R1+0x7384], R14 ;  /* 0x0073840e01007387 */ /* 0x000fe20000100800 */
[C---:B--2---:R-:W-:Y:S11]  /*6dbb0*/  HMMA.16816.F32.BF16 R8, R20.reuse, R4, R8 ;  /* 0x000000041408723c */ /* 0x044ff60000041808 */
[----:B------:R-:W-:Y:S11]  /*6dbc0*/  @!UPT UIADD3 URZ, URZ, URZ, URZ ;  /* 0x0000003f3f3ff290 */ /* 0x000ff6000fffe03f */
[----:B------:R-:W-:Y:S01]  /*6dbd0*/  @!UPT UIADD3 URZ, URZ, URZ, URZ ;  /* 0x0000003f3f3ff290 */ /* 0x000fe2000fffe03f */
[----:B------:R0:W-:Y:S01]  /*6dbe0*/  STL.64 [R1+0xac0], R8 ;  /* 0x000ac00801007387 */ /* 0x0001e20000100a00 */
[----:B------:R-:W-:Y:S03]  /*6dbf0*/  STL.64 [R1+0xac8], R10 ;  /* 0x000ac80a01007387 */ /* 0x000fe60000100a00 */
[----:B0-----:R-:W4:Y:S01]  /*6dc00*/  LDL.LU.64 R8, [R1+0x7570] ;  /* 0x0075700001087983 */ /* 0x001f220000300a00 */
[----:B------:R-:W-:Y:S02]  /*6dc10*/  IMAD.MOV.U32 R28, RZ, RZ, R5 ;  /* 0x000000ffff1c7224 */ /* 0x000fe400078e0005 */
[----:B------:R-:W-:Y:S02]  /*6dc20*/  IMAD.MOV.U32 R29, RZ, RZ, R4 ;  /* 0x000000ffff1d7224 */ /* 0x000fe400078e0004 */
[----:B------:R-:W2:Y:S01]  /*6dc30*/  LDL.LU.64 R4, [R1+0xaa0] ;  /* 0x000aa00001047983 */ /* 0x000ea20000300a00 */
[----:B------:R-:W2:Y:S02]  /*6dc40*/  LDL.LU.64 R6, [R1+0xaa8] ;  /* 0x000aa80001067983 */ /* 0x000ea40000300a00 */
[----:B------:R-:W-:Y:S02]  /*6dc50*/  STL [R1+0x7390], R28 ;  /* 0x0073901c01007387 */ /* 0x000fe40000100800 */
[----:B------:R-:W-:Y:S01]  /*6dc60*/  STL [R1+0x738c], R29 ;  /* 0x00738c1d01007387 */ /* 0x000fe20000100800 */
[C---:B----4-:R-:W-:Y:S11]  /*6dc70*/  HMMA.16816.F32.BF16 R24, R20.reuse, R8, R24 ;  /* 0x000000081418723c */ /* 0x050ff60000041818 */
[----:B------:R-:W-:Y:S11]  /*6dc80*/  @!UPT UIADD3 URZ, URZ, URZ, URZ ;  /* 0x0000003f3f3ff290 */ /* 0x000ff6000fffe03f */
[----:B------:R-:W-:Y:S01]  /*6dc90*/  @!UPT UIADD3 URZ, URZ, URZ, URZ ;  /* 0x0000003f3f3ff290 */ /* 0x000fe2000fffe03f */
[----:B------:R0:W-:Y:S01]  /*6dca0*/  STL.64 [R1+0xab0], R24 ;  /* 0x000ab01801007387 */ /* 0x0001e20000100a00 */
[----:B------:R-:W-:Y:S03]  /*6dcb0*/  STL.64 [R1+0xab8], R26 ;  /* 0x000ab81a01007387 */ /* 0x000fe60000100a00 */
[----:B0-----:R-:W4:Y:S04]  /*6dcc0*/  LDL.LU.64 R24, [R1+0x40] ;  /* 0x0000400001187983 */ /* 0x001f280000300a00 */
[----:B----4-:R0:W-:Y:S04]  /*6dcd0*/  STL.64 [R1+0x7550], R24 ;  /* 0x0075501801007387 */ /* 0x0101e80000100a00 */
[----:B0-----:R-:W4:Y:S01]  /*6dce0*/  LDL.LU.64 R24, [R1+0xa80] ;  /* 0x000a800001187983 */ /* 0x001f220000300a00 */
[----:B------:R-:W2:Y:S02]  /*6dcf0*/  LDL.LU.64 R26, [R1+0xa88] ;  /* 0x000a8800011a7983 */ /* 0x000ea40000300a00 */
[----:B------:R-:W-:Y:S01]  /*6dd00*/  IMAD.MOV.U32 R2, RZ, RZ, R8 ;  /* 0x000000ffff027224 */ /* 0x000fe200078e0008 */
[----:B--2---:R-:W-:Y:S01]  /*6dd10*/  STL.64 [R1+0x7560], R26 ;  /* 0x0075601a01007387 */ /* 0x004fe20000100a00 */
[----:B----4-:R0:W-:Y:S03]  /*6dd20*/  STL.64 [R1+0x7558], R24 ;  /* 0x0075581801007387 */ /* 0x0101e60000100a00 */
[----:B0-----:R-:W2:Y:S01]  /*6dd30*/  LDL.LU.64 R24, [R1+0xa90] ;  /* 0x000a900001187983 */ /* 0x001ea20000300a00 */
[----:B------:R-:W2:Y:S02]  /*6dd40*/  LDL.LU.64 R26, [R1+0xa98] ;  /* 0x000a9800011a7983 */ /* 0x000ea40000300a00 */
[----:B------:R-:W4:Y:S01]  /*6dd50*/  LDL.LU.64 R8, [R1+0x10] ;  /* 0x0000100001087983 */ /* 0x000f220000300a00 */
[----:B------:R-:W-:Y:S01]  /*6dd60*/  HMMA.16816.F32.BF16 R4, R20, R16, R4 ;  /* 0x000000101404723c */ /* 0x000fe20000041804 */
[----:B----4-:R0:W-:Y:S04]  /*6dd70*/  STL.64 [R1+0x7520], R8 ;  /* 0x0075200801007387 */ /* 0x0101e80000100a00 */
[----:B0-----:R-:W4:Y:S01]  /*6dd80*/  LDL.LU.64 R8, [R1+0x20] ;  /* 0x0000200001087983 */ /* 0x001f220000300a00 */
[----:B------:R-:W-:-:S02]  /*6dd90*/  IMAD.MOV.U32 R14, RZ, RZ, R16 ;  /* 0x000000ffff0e7224 */ /* 0x000fc400078e0010 */
[----:B------:R-:W-:Y:S01]  /*6dda0*/  IMAD.MOV.U32 R0, RZ, RZ, R17 ;  /* 0x000000ffff007224 */ /* 0x000fe200078e0011 */
[----:B----4-:R0:W-:Y:S04]  /*6ddb0*/  STL.64 [R1+0x7538], R8 ;  /* 0x0075380801007387 */ /* 0x0101e80000100a00 */
[----:B0-----:R-:W4:Y:S01]  /*6ddc0*/  LDL.LU.64 R8, [R1+0x30] ;  /* 0x0000300001087983 */ /* 0x001f220000300a00 */
[----:B------:R-:W-:Y:S09]  /*6ddd0*/  STL [R1+0x7394], R2 ;  /* 0x0073940201007387 */ /* 0x000ff20000100800 */
[----:B------:R0:W-:Y:S02]  /*6dde0*/  STL.64 [R1+0xaa0], R4 ;  /* 0x000aa00401007387 */ /* 0x0001e40000100a00 */
[----:B------:R-:W-:Y:S01]  /*6ddf0*/  STL.64 [R1+0xaa8], R6 ;  /* 0x000aa80601007387 */ /* 0x000fe20000100a00 */
[----:B0-----:R-:W2:Y:S01]  /*6de00*/  LDL.LU.64 R4, [R1+0x7568] ;  /* 0x0075680001047983 */ /* 0x001ea20000300a00 */
[----:B------:R-:W3:Y:S01]  /*6de10*/  LDL.LU.64 R16, [R1] ;  /* 0x0000000001107983 */ /* 0x000ee20000300a00 */
[C---:B--2---:R-:W-:Y:S02]  /*6de20*/  HMMA.16816.F32.BF16 R24, R20.reuse, R4, R24 ;  /* 0x000000041418723c */ /* 0x044fe40000041818 */
[----:B---3--:R0:W-:Y:S04]  /*6de30*/  STL.64 [R1+0x7518], R16 ;  /* 0x0075181001007387 */ /* 0x0081e80000100a00 */
[----:B0-----:R-:W2:Y:S01]  /*6de40*/  LDL.LU.64 R16, [R1+0x50] ;  /* 0x0000500001107983 */ /* 0x001ea20000300a00 */
[----:B------:R-:W-:Y:S02]  /*6de50*/  STL [R1+0x73b4], R0 ;  /* 0x0073b40001007387 */ /* 0x000fe40000100800 */
[----:B------:R-:W-:Y:S11]  /*6de60*/  STL [R1+0x73b0], R14 ;  /* 0x0073b00e01007387 */ /* 0x000ff60000100800 */
[----:B------:R-:W-:Y:S03]  /*6de70*/  @!UPT UIADD3 URZ, URZ, URZ, URZ ;  /* 0x0000003f3f3ff290 */ /* 0x000fe6000fffe03f */
[----:B------:R-:W-:Y:S01]  /*6de80*/  STL.64 [R1+0xa90], R24 ;  /* 0x000a901801007387 */ /* 0x000fe20000100a00 */
[----:B------:R0:W-:Y:S03]  /*6de90*/  STL.64 [R1+0xa98], R26 ;  /* 0x000a981a01007387 */ /* 0x0001e60000100a00 */
[----:B0-----:R-:W2:Y:S01]  /*6dea0*/  LDL.LU.64 R26, [R1+0x7560] ;  /* 0x00756000011a7983 */ /* 0x001ea20000300a00 */
[----:B------:R-:W2:Y:S02]  /*6deb0*/  LDL.LU.64 R24, [R1+0x7558] ;  /* 0x0075580001187983 */ /* 0x000ea40000300a00 */
[----:B------:R-:W-:Y:S02]  /*6dec0*/  IMAD.MOV.U32 R3, RZ, RZ, R5 ;  /* 0x000000ffff037224 */ /* 0x000fe400078e0005 */
[----:B------:R-:W-:Y:S02]  /*6ded0*/  IMAD.MOV.U32 R29, RZ, RZ, R4 ;  /* 0x000000ffff1d7224 */ /* 0x000fe400078e0004 */
[----:B------:R-:W3:Y:S01]  /*6dee0*/  LDL.LU.64 R4, [R1+0xa70] ;  /* 0x000a700001047983 */ /* 0x000ee20000300a00 */
[----:B------:R-:W3:Y:S02]  /*6def0*/  LDL.LU.64 R6, [R1+0xa78] ;  /* 0x000a780001067983 */ /* 0x000ee40000300a00 */
[----:B------:R-:W-:Y:S02]  /*6df00*/  STL [R1+0x73c4], R3 ;  /* 0x0073c40301007387 */ /* 0x000fe40000100800 */
[----:B------:R-:W-:Y:S01]  /*6df10*/  STL [R1+0x73c0], R29 ;  /* 0x0073c01d01007387 */ /* 0x000fe20000100800 */
[----:B--2---:R-:W-:Y:S01]  /*6df20*/  HMMA.16816.F32.BF16 R24, R20, R16, R24 ;  /* 0x000000101418723c */ /* 0x004fe20000041818 */
[----:B------:R-:W-:-:S02]  /*6df30*/  IMAD.MOV.U32 R2, RZ, RZ, R16 ;  /* 0x000000ffff027224 */ /* 0x000fc400078e0010 */
[----:B------:R-:W-:Y:S11]  /*6df40*/  IMAD.MOV.U32 R28, RZ, RZ, R17 ;  /* 0x000000ffff1c7224 */ /* 0x000ff600078e0011 */
[----:B------:R-:W-:Y:S09]  /*6df50*/  @!UPT UIADD3 URZ, URZ, URZ, URZ ;  /* 0x0000003f3f3ff290 */ /* 0x000ff2000fffe03f */
[----:B------:R0:W-:Y:S01]  /*6df60*/  STL.64 [R1+0xa80], R24 ;  /* 0x000a801801007387 */ /* 0x0001e20000100a00 */
[----:B------:R-:W-:Y:S03]  /*6df70*/  STL.64 [R1+0xa88], R26 ;  /* 0x000a881a01007387 */ /* 0x000fe60000100a00 */
[----:B0-----:R-:W3:Y:S01]  /*6df80*/  LDL.LU.64 R24, [R1+0x7550] ;  /* 0x0075500001187983 */ /* 0x001ee20000300a00 */
[----:B------:R-:W2:Y:S02]  /*6df90*/  LDL.LU.64 R16, [R1+0xa40] ;  /* 0x000a400001107983 */ /* 0x000ea40000300a00 */
[----:B------:R-:W2:Y:S02]  /*6dfa0*/  LDL.LU.64 R18, [R1+0xa48] ;  /* 0x000a480001127983 */ /* 0x000ea40000300a00 */
[----:B--2---:R-:W-:Y:S01]  /*6dfb0*/  STL.64 [R1+0x7530], R18 ;  /* 0x0075301201007387 */ /* 0x004fe20000100a00 */
[----:B------:R0:W-:Y:S03]  /*6dfc0*/  STL.64 [R1+0x7528], R16 ;  /* 0x0075281001007387 */ /* 0x0001e60000100a00 */
[----:B0-----:R-:W2:Y:S01]  /*6dfd0*/  LDL.LU.64 R16, [R1+0xa50] ;  /* 0x000a500001107983 */ /* 0x001ea20000300a00 */
[----:B------:R-:W2:Y:S01]  /*6dfe0*/  LDL.LU.64 R18, [R1+0xa58] ;  /* 0x000a580001127983 */ /* 0x000ea20000300a00 */
[----:B---3--:R-:W-:Y:S02]  /*6dff0*/  HMMA.16816.F32.BF16 R4, R20, R24, R4 ;  /* 0x000000181404723c */ /* 0x008fe40000041804 */
[----:B--2---:R-:W-:Y:S01]  /*6e000*/  STL.64 [R1+0x7548], R18 ;  /* 0x0075481201007387 */ /* 0x004fe20000100a00 */
[----:B------:R0:W-:Y:S03]  /*6e010*/  STL.64 [R1+0x7540], R16 ;  /* 0x0075401001007387 */ /* 0x0001e60000100a00 */
[----:B0-----:R-:W2:Y:S01]  /*6e020*/  LDL.LU.64 R16, [R1+0xa60] ;  /* 0x000a600001107983 */ /* 0x001ea20000300a00 */
[----:B------:R-:W2:Y:S02]  /*6e030*/  LDL.LU.64 R18, [R1+0xa68] ;  /* 0x000a680001127983 */ /* 0x000ea40000300a00 */
[----:B------:R-:W-:Y:S02]  /*6e040*/  STL [R1+0x73dc], R28 ;  /* 0x0073dc1c01007387 */ /* 0x000fe40000100800 */
[----:B------:R-:W-:Y:S11]  /*6e050*/  STL [R1+0x73d8], R2 ;  /* 0x0073d80201007387 */ /* 0x000ff60000100800 */
[----:B------:R-:W-:Y:S01]  /*6e060*/  @!UPT UIADD3 URZ, URZ, URZ, URZ ;  /* 0x0000003f3f3ff290 */ /* 0x000fe2000fffe03f */
[----:B------:R0:W-:Y:S01]  /*6e070*/  STL.64 [R1+0xa70], R4 ;  /* 0x000a700401007387 */ /* 0x0001e20000100a00 */
[----:B------:R-:W-:Y:S02]  /*6e080*/  IMAD.MOV.U32 R14, RZ, RZ, R25 ;  /* 0x000000ffff0e7224 */ /* 0x000fe400078e0019 */
[----:B------:R1:W-:Y:S02]  /*6e090*/  STL.64 [R1+0xa78], R6 ;  /* 0x000a780601007387 */ /* 0x0003e40000100a00 */
[----:B------:R-:W-:Y:S01]  /*6e0a0*/  IMAD.MOV.U32 R0, RZ, RZ, R24 ;  /* 0x000000ffff007224 */ /* 0x000fe200078e0018 */
[----:B0-----:R-:W3:Y:S01]  /*6e0b0*/  LDL.LU.64 R4, [R1+0xa30] ;  /* 0x000a300001047983 */ /* 0x001ee20000300a00 */
[----:B-1----:R-:W3:Y:S02]  /*6e0c0*/  LDL.LU.64 R6, [R1+0xa38] ;  /* 0x000a380001067983 */ /* 0x002ee40000300a00 */
[----:B------:R-:W3:Y:S02]  /*6e0d0*/  LDL.LU.64 R24, [R1+0xa20] ;  /* 0x000a200001187983 */ /* 0x000ee40000300a00 */
[----:B------:R-:W3:Y:S01]  /*6e0e0*/  LDL.LU.64 R26, [R1+0xa28] ;  /* 0x000a2800011a7983 */ /* 0x000ee20000300a00 */
[----:B------:R-:W-:Y:S01]  /*6e0f0*/  STL [R1+0x7420], R14 ;  /* 0x0074200e01007387 */ /* 0x000fe20000100800 */
[----:B------:R-:W-:Y:S02]  /*6e100*/  STL [R1+0x741c], R0 ;  /* 0x00741c0001007387 */ /* 0x000fe40000100800 */
[----:B----4-:R-:W-:-:S02]  /*6e110*/  IMAD.MOV.U32 R3, RZ, RZ, R8 ;  /* 0x000000ffff037224 */ /* 0x010fc400078e0008 */
        /* <DEDUP_REMOVED lines=28> */
[----:B------:R-:W2:Y:S01]  /*6e2e0*/  LDL.LU.64 R10, [R1+0xa18] ;  /* 0x000a1800010a7983 */ /* 0x000ea20000300a00 */
[----:B---3--:R-:W-:Y:S01]  /*6e2f0*/  HMMA.16816.F32.BF16 R4, R20, R16, R4 ;  /* 0x000000101404723c */ /* 0x008fe20000041804 */
[----:B------:R-:W-:-:S02]  /*6e300*/  IMAD.MOV.U32 R3, RZ, RZ, R16 ;  /* 0x000000ffff037224 */ /* 0x000fc400078e0010 */
[----:B------:R-:W-:Y:S11]  /*6e310*/  IMAD.MOV.U32 R14, RZ, RZ, R17 ;  /* 0x000000ffff0e7224 */ /* 0x000ff600078e0011 */
[----:B------:R-:W-:Y:S09]  /*6e320*/  @!UPT UIADD3 URZ, URZ, URZ, URZ ;  /* 0x0000003f3f3ff290 */ /* 0x000ff2000fffe03f */
[----:B------:R-:W-:Y:S01]  /*6e330*/  STL.64 [R1+0xa30], R4 ;  /* 0x000a300401007387 */ /* 0x000fe20000100a00 */
[----:B------:R0:W-:Y:S03]  /*6e340*/  STL.64 [R1+0xa38], R6 ;  /* 0x000a380601007387 */ /* 0x0001e60000100a00 */
[----:B0-----:R-:W3:Y:S01]  /*6e350*/  LDL.LU.64 R6, [R1+0x7510] ;  /* 0x0075100001067983 */ /* 0x001ee20000300a00 */
[----:B------:R-:W4:Y:S02]  /*6e360*/  LDL.LU.64 R4, [R1+0x7508] ;  /* 0x0075080001047983 */ /* 0x000f240000300a00 */
[----:B------:R-:W2:Y:S02]  /*6e370*/  LDL.LU.64 R18, [R1+0x7500] ;  /* 0x0075000001127983 */ /* 0x000ea40000300a00 */
        /* <DEDUP_REMOVED lines=11> */
[----:B------:R-:W3:Y:S01]  /*6e430*/  LDL.LU R13, [R1+0x74e4] ;  /* 0x0074e400010d7983 */ /* 0x000ee20000300800 */
[----:B----4-:R-:W-:Y:S02]  /*6e440*/  IMAD.MOV.U32 R17, RZ, RZ, R4 ;  /* 0x000000ffff117224 */ /* 0x010fe400078e0004 */
[----:B------:R-:W4:Y:S03]  /*6e450*/  LDL.LU R4, [R1+0x74e0] ;  /* 0x0074e00001047983 */ /* 0x000f260000300800 */
[----:B------:R2:W-:Y:S02]  /*6e460*/  STL.64 [R1+0x7428], R16 ;  /* 0x0074281001007387 */ /* 0x0005e40000100a00 */
[----:B--2---:R-:W-:Y:S02]  /*6e470*/  IMAD.MOV.U32 R16, RZ, RZ, R24 ;  /* 0x000000ffff107224 */ /* 0x004fe400078e0018 */
[----:B------:R-:W-:Y:S01]  /*6e480*/  IMAD.MOV.U32 R17, RZ, RZ, R25 ;  /* 0x000000ffff117224 */ /* 0x000fe200078e0019 */
[----:B------:R-:W2:Y:S01]  /*6e490*/  LDL.LU R24, [R1+0x74dc] ;  /* 0x0074dc0001187983 */ /* 0x000ea20000300800 */
[----:B------:R-:W2:Y:S01]  /*6e4a0*/  LDL.LU R25, [R1+0x74d8] ;  /* 0x0074d80001197983 */ /* 0x000ea20000300800 */
[C---:B---3--:R-:W-:Y:S02]  /*6e4b0*/  HMMA.16816.F32.BF16 R8, R20.reuse, R12, R8 ;  /* 0x0000000c1408723c */ /* 0x048fe40000041808 */
[----:B------:R0:W-:Y:S04]  /*6e4c0*/  STL.64 [R1+0x7440], R16 ;  /* 0x0074401001007387 */ /* 0x0001e80000100a00 */
[----:B0-----:R-:W3:Y:S01]  /*6e4d0*/  LDL.LU.64 R16, [R1+0xa00] ;  /* 0x000a000001107983 */ /* 0x001ee20000300a00 */
[----:B------:R-:W3:Y:S11]  /*6e4e0*/  LDL.LU.64 R18, [R1+0xa08] ;  /* 0x000a080001127983 */ /* 0x000ef60000300a00 */
[----:B------:R-:W-:Y:S05]  /*6e4f0*/  @!UPT UIADD3 URZ, URZ, URZ, URZ ;  /* 0x0000003f3f3ff290 */ /* 0x000fea000fffe03f */
[----:B------:R-:W-:Y:S01]  /*6e500*/  STL.64 [R1+0xa10], R8 ;  /* 0x000a100801007387 */ /* 0x000fe20000100a00 */
[----:B------:R0:W-:Y:S03]  /*6e510*/  STL.64 [R1+0xa18], R10 ;  /* 0x000a180a01007387 */ /* 0x0001e60000100a00 */
[----:B0-----:R-:W2:Y:S01]  /*6e520*/  LDL.LU.64 R10, [R1+0x74d0] ;  /* 0x0074d000010a7983 */ /* 0x001ea20000300a00 */
[----:B------:R-:W3:Y:S02]  /*6e530*/  LDL.LU.64 R8, [R1+0x74c8] ;  /* 0x0074c80001087983 */ /* 0x000ee40000300a00 */
[----:B------:R-:W-:Y:S02]  /*6e540*/  STL.64 [R1+0x7438], R14 ;  /* 0x0074380e01007387 */ /* 0x000fe40000100a00 */
[----:B------:R0:W-:Y:S02]  /*6e550*/  STL.64 [R1+0x7430], R12 ;  /* 0x0074300c01007387 */ /* 0x0001e40000100a00 */
[----:B0-----:R-:W2:Y:S01]  /*6e560*/  LDL.LU.64 R12, [R1+0x540] ;  /* 0x00054000010c7983 */ /* 0x001ea20000300a00 */
[----:B------:R-:W2:Y:S01]  /*6e570*/  LDL.LU.64 R14, [R1+0x548] ;  /* 0x00054800010e7983 */ /* 0x000ea20000300a00 */
[----:B---3--:R-:W-:Y:S11]  /*6e580*/  HMMA.16816.F32.BF16 R16, R20, R8, R16 ;  /* 0x000000081410723c */ /* 0x008ff60000041810 */
[----:B------:R-:W-:Y:S11]  /*6e590*/  @!UPT UIADD3 URZ, URZ, URZ, URZ ;  /* 0x0000003f3f3ff290 */ /* 0x000ff6000fffe03f */
[----:B------:R-:W-:Y:S01]  /*6e5a0*/  @!UPT UIADD3 URZ, URZ, URZ, URZ ;  /* 0x0000003f3f3ff290 */ /* 0x000fe2000fffe03f */
[----:B------:R0:W-:Y:S01]  /*6e5b0*/  STL.64 [R1+0xa00], R16 ;  /* 0x000a001001007387 */ /* 0x0001e20000100a00 */
[----:B------:R1:W-:Y:S03]  /*6e5c0*/  STL.64 [R1+0xa08], R18 ;  /* 0x000a081201007387 */ /* 0x0003e60000100a00 */
[----:B0-----:R-:W3:Y:S01]  /*6e5d0*/  LDL.LU.64 R16, [R1+0x370] ;  /* 0x0003700001107983 */ /* 0x001ee20000300a00 */
[----:B-1----:R-:W2:Y:S03]  /*6e5e0*/  LDL.LU.64 R18, [R1+0x378] ;  /* 0x0003780001127983 */ /* 0x002ea60000300a00 */
[----:B--2---:R-:W-:Y:S01]  /*6e5f0*/  STL.64 [R1+0x7450], R18 ;  /* 0x0074501201007387 */ /* 0x004fe20000100a00 */
[----:B---3--:R0:W-:Y:S02]  /*6e600*/  STL.64 [R1+0x7448], R16 ;  /* 0x0074481001007387 */ /* 0x0081e40000100a00 */
[----:B0-----:R-:W-:-:S02]  /*6e610*/  IMAD.MOV.U32 R16, RZ, RZ, R26 ;  /* 0x000000ffff107224 */ /* 0x001fc400078e001a */
[----:B------:R-:W-:Y:S01]  /*6e620*/  IMAD.MOV.U32 R17, RZ, RZ, R27 ;  /* 0x000000ffff117224 */ /* 0x000fe200078e001b */
[----:B------:R-:W2:Y:S01]  /*6e630*/  LDL.LU R26, [R1+0x74c4] ;  /* 0x0074c400011a7983 */ /* 0x000ea20000300800 */
[----:B------:R-:W2:Y:S03]  /*6e640*/  LDL.LU R27, [R1+0x74c0] ;  /* 0x0074c000011b7983 */ /* 0x000ea60000300800 */
[----:B------:R0:W-:Y:S02]  /*6e650*/  STL.64 [R1+0x7460], R16 ;  /* 0x0074601001007387 */ /* 0x0001e40000100a00 */
[----:B0-----:R-:W-:Y:S02]  /*6e660*/  IMAD.MOV.U32 R16, RZ, RZ, R10 ;  /* 0x000000ffff107224 */ /* 0x001fe400078e000a */
[----:B------:R-:W-:Y:S01]  /*6e670*/  IMAD.MOV.U32 R17, RZ, RZ, R11 ;  /* 0x000000ffff117224 */ /* 0x000fe200078e000b */
[----:B------:R-:W3:Y:S01]  /*6e680*/  LDL.LU R10, [R1+0x74bc] ;  /* 0x0074bc00010a7983 */ /* 0x000ee20000300800 */
[----:B------:R-:W3:Y:S03]  /*6e690*/  LDL.LU R11, [R1+0x74b8] ;  /* 0x0074b800010b7983 */ /* 0x000ee60000300800 */
[----:B------:R4:W-:Y:S02]  /*6e6a0*/  STL.64 [R1+0x7478], R16 ;  /* 0x0074781001007387 */ /* 0x0009e40000100a00 */
[----:B----4-:R-:W-:-:S02]  /*6e6b0*/  IMAD.MOV.U32 R16, RZ, RZ, R4 ;  /* 0x000000ffff107224 */ /* 0x010fc400078e0004 */
[----:B------:R-:W-:Y:S01]  /*6e6c0*/  IMAD.MOV.U32 R17, RZ, RZ, R5 ;  /* 0x000000ffff117224 */ /* 0x000fe200078e0005 */
[----:B------:R-:W4:Y:S01]  /*6e6d0*/  LDL.LU R4, [R1+0x74b4] ;  /* 0x0074b40001047983 */ /* 0x000f220000300800 */
[----:B------:R-:W4:Y:S03]  /*6e6e0*/  LDL.LU R5, [R1+0x74b0] ;  /* 0x0074b00001057983 */ /* 0x000f260000300800 */
[----:B------:R0:W-:Y:S04]  /*6e6f0*/  STL.64 [R1+0x7490], R16 ;  /* 0x0074901001007387 */ /* 0x0001e80000100a00 */
[----:B0-----:R-:W2:Y:S01]  /*6e700*/  LDL.LU R16, [R1+0x1b0] ;  /* 0x0001b00001107983 */ /* 0x001ea20000300800 */
[----:B------:R-:W2:Y:S03]  /*6e710*/  LDL.LU R17, [R1+0x1b4] ;  /* 0x0001b40001117983 */ /* 0x000ea60000300800 */
[----:B---3--:R-:W-:Y:S01]  /*6e720*/  STL.64 [R1+0x7248], R10 ;  /* 0x0072480a01007387 */ /* 0x008fe20000100a00 */
[----:B------:R0:W-:Y:S02]  /*6e730*/  STL.64 [R1+0x7240], R8 ;  /* 0x0072400801007387 */ /* 0x0001e40000100a00 */
[----:B0-----:R-:W-:-:S02]  /*6e740*/  IMAD.MOV.U32 R8, RZ, RZ, R6 ;  /* 0x000000ffff087224 */ /* 0x001fc400078e0006 */
[----:B------:R-:W-:Y:S01]  /*6e750*/  IMAD.MOV.U32 R9, RZ, RZ, R7 ;  /* 0x000000ffff097224 */ /* 0x000fe200078e0007 */
[----:B------:R-:W3:Y:S01]  /*6e760*/  LDL.LU R6, [R1+0x74ac] ;  /* 0x0074ac0001067983 */ /* 0x000ee20000300800 */
[----:B------:R-:W3:Y:S03]  /*6e770*/  LDL.LU R7, [R1+0x74a8] ;  /* 0x0074a80001077983 */ /* 0x000ee60000300800 */
[----:B------:R0:W-:Y:S04]  /*6e780*/  STL.64 [R1+0x7458], R8 ;  /* 0x0074580801007387 */ /* 0x0001e80000100a00 */
        /* <DEDUP_REMOVED lines=9> */
[----:B------:R-:W2:Y:S01]  /*6e820*/  LDL.LU.64 R10, [R1+0x3a8] ;  /* 0x0003a800010a7983 */ /* 0x000ea20000300a00 */
[----:B----4-:R-:W-:Y:S02]  /*6e830*/  HMMA.16816.F32.BF16 R20, R20, R4, R12 ;  /* 0x000000041414723c */ /* 0x010fe4000004180c */
[----:B--2---:R-:W-:Y:S01]  /*6e840*/  STL.64 [R1+0x74a0], R10 ;  /* 0x0074a00a01007387 */ /* 0x004fe20000100a00 */
[----:B------:R0:W-:Y:S03]  /*6e850*/  STL.64 [R1+0x7498], R8 ;  /* 0x0074980801007387 */ /* 0x0001e60000100a00 */
[----:B0-----:R-:W2:Y:S01]  /*6e860*/  LDL.LU.64 R8, [R1+0x3b0] ;  /* 0x0003b00001087983 */ /* 0x001ea20000300a00 */
[----:B------:R-:W2:Y:S02]  /*6e870*/  LDL.LU.64 R10, [R1+0x3b8] ;  /* 0x0003b800010a7983 */ /* 0x000ea40000300a00 */
[----:B------:R-:W4:Y:S02]  /*6e880*/  LDL.LU.64 R12, [R1+0x360] ;  /* 0x00036000010c7983 */ /* 0x000f240000300a00 */
[----:B------:R-:W4:Y:S11]  /*6e890*/  LDL.LU.64 R14, [R1+0x368] ;  /* 0x00036800010e7983 */ /* 0x000f360000300a00 */
[----:B------:R-:W-:Y:S01]  /*6e8a0*/  @!UPT UIADD3 URZ, URZ, URZ, URZ ;  /* 0x0000003f3f3ff290 */ /* 0x000fe2000fffe03f */
[----:B------:R0:W-:Y:S01]  /*6e8b0*/  STL.64 [R1+0x540], R20 ;  /* 0x0005401401007387 */ /* 0x0001e20000100a00 */
[----:B------:R1:W-:Y:S03]  /*6e8c0*/  STL.64 [R1+0x548], R22 ;  /* 0x0005481601007387 */ /* 0x0003e60000100a00 */
[----:B0-----:R-:W4:Y:S01]  /*6e8d0*/  LDL.LU.64 R20, [R1+0x340] ;  /* 0x0003400001147983 */ /* 0x001f220000300a00 */
[----:B-1----:R-:W4:Y:S02]  /*6e8e0*/  LDL.LU.64 R22, [R1+0x348] ;  /* 0x0003480001167983 */ /* 0x002f240000300a00 */
[----:B---3--:R-:W-:Y:S02]  /*6e8f0*/  STL.64 [R1+0x7238], R6 ;  /* 0x0072380601007387 */ /* 0x008fe40000100a00 */
[----:B------:R0:W-:Y:S02]  /*6e900*/  STL.64 [R1+0x7230], R4 ;  /* 0x0072300401007387 */ /* 0x0001e40000100a00 */
[----:B0-----:R-:W3:Y:S01]  /*6e910*/  LDL.LU R4, [R1+0x150] ;  /* 0x0001500001047983 */ /* 0x001ee20000300800 */
[----:B------:R-:W3:Y:S01]  /*6e920*/  LDL.LU R5, [R1+0x154] ;  /* 0x0001540001057983 */ /* 0x000ee20000300800 */
        /* <DEDUP_REMOVED lines=25> */
[----:B------:R0:W-:Y:S03]  /*6eac0*/  STL.64 [R1+0x388], R18 ;  /* 0x0003881201007387 */ /* 0x0001e60000100a00 */
[----:B0-----:R-:W2:Y:S01]  /*6ead0*/  LDL.LU.64 R18, [R1+0x7450] ;  /* 0x0074500001127983 */ /* 0x001ea20000300a00 */
[----:B------:R-:W2:Y:S02]  /*6eae0*/  LDL.LU.64 R16, [R1+0x7448] ;  /* 0x0074480001107983 */ /* 0x000ea40000300a00 */
[C---:B--2---:R-:W-:Y:S01]  /*6eaf0*/  HMMA.16816.F32.BF16 R8, R24.reuse, R8, R16 ;  /* 0x000000081808723c */ /* 0x044fe20000041810 */
[----:B------:R-:W4:Y:S11]  /*6eb00*/  LDL.LU.64 R16, [R1+0x7440] ;  /* 0x0074400001107983 */ /* 0x000f360000300a00 */
[----:B------:R-:W-:Y:S11]  /*6eb10*/  @!UPT UIADD3 URZ, URZ, URZ, URZ ;  /* 0x0000003f3f3ff290 */ /* 0x000ff6000fffe03f */
[----:B------:R0:W-:Y:S01]  /*6eb20*/  STL.64 [R1+0x370], R8 ;  /* 0x0003700801007387 */ /* 0x0001e20000100a00 */
[----:B------:R-:W-:Y:S03]  /*6eb30*/  STL.64 [R1+0x378], R10 ;  /* 0x0003780a01007387 */ /* 0x000fe60000100a00 */
[----:B0-----:R-:W2:Y:S01]  /*6eb40*/  LDL.LU R8, [R1+0xc0] ;  /* 0x0000c00001087983 */ /* 0x001ea20000300800 */
[----:B------:R-:W2:Y:S01]  /*6eb50*/  LDL.LU R9, [R1+0xc4] ;  /* 0x0000c40001097983 */ /* 0x000ea20000300800 */
[C---:B----4-:R-:W-:Y:S02]  /*6eb60*/  HMMA.16816.F32.BF16 R16, R24.reuse, R16, R12 ;  /* 0x000000101810723c */ /* 0x050fe4000004180c */
[----:B--2---:R0:W-:Y:S04]  /*6eb70*/  STL.64 [R1+0x7398], R8 ;  /* 0x0073980801007387 */ /* 0x0041e80000100a00 */
[----:B0-----:R-:W3:Y:S01]  /*6eb80*/  LDL.LU.64 R8, [R1+0x350] ;  /* 0x0003500001087983 */ /* 0x001ee20000300a00 */
[----:B------:R-:W3:Y:S02]  /*6eb90*/  LDL.LU.64 R10, [R1+0x358] ;  /* 0x00035800010a7983 */ /* 0x000ee40000300a00 */
[----:B------:R-:W2:Y:S02]  /*6eba0*/  LDL.LU.64 R14, [R1+0x7438] ;  /* 0x00743800010e7983 */ /* 0x000ea40000300a00 */
[----:B------:R-:W4:Y:S11]  /*6ebb0*/  LDL.LU.64 R12, [R1+0x7430] ;  /* 0x00743000010c7983 */ /* 0x000f360000300a00 */
[----:B------:R-:W-:Y:S01]  /*6ebc0*/  @!UPT UIADD3 URZ, URZ, URZ, URZ ;  /* 0x0000003f3f3ff290 */ /* 0x000fe2000fffe03f */
[----:B------:R0:W-:Y:S01]  /*6ebd0*/  STL.64 [R1+0x360], R16 ;  /* 0x0003601001007387 */ /* 0x0001e20000100a00 */
[----:B------:R-:W-:Y:S03]  /*6ebe0*/  STL.64 [R1+0x368], R18 ;  /* 0x0003681201007387 */ /* 0x000fe60000100a00 */
[----:B0-----:R-:W2:Y:S01]  /*6ebf0*/  LDL.LU.64 R16, [R1+0x7428] ;  /* 0x0074280001107983 */ /* 0x001ea20000300a00 */
[C---:B---3--:R-:W-:Y:S08]  /*6ec00*/  HMMA.16816.F32.BF16 R8, R24.reuse, R4, R8 ;  /* 0x000000041808723c */ /* 0x048ff00000041808 */
[----:B--2---:R-:W-:Y:S11]  /*6ec10*/  HMMA.16816.F32.BF16 R4, R24, R16, R20 ;  /* 0x000000101804723c */ /* 0x004ff60000041814 */
[----:B------:R-:W-:Y:S04]  /*6ec20*/  @!UPT UIADD3 URZ, URZ, URZ, URZ ;  /* 0x0000003f3f3ff290 */ /* 0x000fe8000fffe03f */
[----:B------:R0:W-:Y:S01]  /*6ec30*/  STL.64 [R1+0x350], R8 ;  /* 0x0003500801007387 */ /* 0x0001e20000100a00 */
[----:B------:R-:W-:Y:S03]  /*6ec40*/  STL.64 [R1+0x358], R10 ;  /* 0x0003580a01007387 */ /* 0x000fe60000100a00 */
[----:B0-----:R-:W2:Y:S04]  /*6ec50*/  LDL.LU R8, [R1+0xe0] ;  /* 0x0000e00001087983 */ /* 0x001ea80000300800 */
[----:B------:R-:W-:Y:S02]  /*6ec60*/  STL.64 [R1+0x340], R4 ;  /* 0x0003400401007387 */ /* 0x000fe40000100a00 */
[----:B------:R-:W-:Y:S02]  /*6ec70*/  STL.64 [R1+0x348], R6 ;  /* 0x0003480601007387 */ /* 0x000fe40000100a00 */
[----:B------:R-:W2:Y:S02]  /*6ec80*/  LDL.LU R9, [R1+0xe4] ;  /* 0x0000e40001097983 */ /* 0x000ea40000300800 */
[----:B------:R-:W-:-:S02]  /*6ec90*/  IMAD.MOV.U32 R16, RZ, RZ, R3 ;  /* 0x000000ffff107224 */ /* 0x000fc400078e0003 */
[----:B------:R-:W-:Y:S01]  /*6eca0*/  IMAD.MOV.U32 R17, RZ, RZ, R14 ;  /* 0x000000ffff117224 */ /* 0x000fe200078e000e */
[----:B--2---:R-:W-:Y:S01]  /*6ecb0*/  STL.64 [R1+0x73b8], R8 ;  /* 0x0073b80801007387 */ /* 0x004fe20000100a00 */
[----:B------:R-:W2:Y:S02]  /*6ecc0*/  LDL.LU R3, [R1+0x7424] ;  /* 0x0074240001037983 */ /* 0x000ea40000300800 */
[----:B------:R-:W3:Y:S02]  /*6ecd0*/  LDL.LU R14, [R1+0x7420] ;  /* 0x00742000010e7983 */ /* 0x000ee40000300800 */
[----:B------:R0:W-:Y:S02]  /*6ece0*/  STL.64 [R1+0x7280], R16 ;  /* 0x0072801001007387 */ /* 0x0001e40000100a00 */
[----:B0-----:R-:W-:Y:S02]  /*6ecf0*/  IMAD.MOV.U32 R16, RZ, RZ, R0 ;  /* 0x000000ffff107224 */ /* 0x001fe400078e0000 */
[----:B------:R-:W-:Y:S01]  /*6ed00*/  IMAD.MOV.U32 R17, RZ, RZ, R15 ;  /* 0x000000ffff117224 */ /* 0x000fe200078e000f */
[----:B------:R-:W2:Y:S01]  /*6ed10*/  LDL.LU R0, [R1+0x741c] ;  /* 0x00741c0001007983 */ /* 0x000ea20000300800 */
[----:B------:R-:W2:Y:S02]  /*6ed20*/  LDL.LU R15, [R1+0x7418] ;  /* 0x00741800010f7983 */ /* 0x000ea40000300800 */
[----:B------:R-:W3:Y:S02]  /*6ed30*/  LDL.LU.64 R8, [R1+0x2f0] ;  /* 0x0002f00001087983 */ /* 0x000ee40000300a00 */
[----:B------:R-:W3:Y:S01]  /*6ed40*/  LDL.LU.64 R10, [R1+0x2f8] ;  /* 0x0002f800010a7983 */ /* 0x000ee20000300a00 */
[----:B--2---:R-:W0:Y:S04]  /*6ed50*/  LDSM.16.MT88.4 R20, [R15+0x11000] ;  /* 0x011000000f14783b */ /* 0x004e280000004200 */
[----:B---3--:R-:W-:Y:S01]  /*6ed60*/  STL.64 [R1+0x73d0], R10 ;  /* 0x0073d00a01007387 */ /* 0x008fe20000100a00 */
[----:B------:R1:W-:Y:S03]  /*6ed70*/  STL.64 [R1+0x73c8], R8 ;  /* 0x0073c80801007387 */ /* 0x0003e60000100a00 */
[----:B-1----:R-:W2:Y:S01]  /*6ed80*/  LDL.LU.64 R8, [R1+0x300] ;  /* 0x0003000001087983 */ /* 0x002ea20000300a00 */
[----:B------:R-:W3:Y:S03]  /*6ed90*/  LDL.LU.64 R10, [R1+0x308] ;  /* 0x00030800010a7983 */ /* 0x000ee60000300a00 */
[----:B---3--:R-:W-:Y:S01]  /*6eda0*/  STL.64 [R1+0x73e8], R10 ;  /* 0x0073e80a01007387 */ /* 0x008fe20000100a00 */
[----:B--2---:R1:W-:Y:S03]  /*6edb0*/  STL.64 [R1+0x73e0], R8 ;  /* 0x0073e00801007387 */ /* 0x0043e60000100a00 */
        /* <DEDUP_REMOVED lines=8> */
[----:B-1----:R-:W2:Y:S01]  /*6ee40*/  LDL.LU R8, [R1+0x130] ;  /* 0x0001300001087983 */ /* 0x002ea20000300800 */
[----:B------:R-:W2:Y:S02]  /*6ee50*/  LDL.LU R9, [R1+0x134] ;  /* 0x0001340001097983 */ /* 0x000ea40000300800 */
[----:B------:R-:W3:Y:S02]  /*6ee60*/  LDL.LU.64 R4, [R1+0x2c0] ;  /* 0x0002c00001047983 */ /* 0x000ee40000300a00 */
[----:B------:R-:W2:Y:S02]  /*6ee70*/  LDL.LU.64 R6, [R1+0x2c8] ;  /* 0x0002c80001067983 */ /* 0x000ea40000300a00 */
[----:B--2---:R-:W-:Y:S01]  /*6ee80*/  STL.64 [R1+0x73a8], R6 ;  /* 0x0073a80601007387 */ /* 0x004fe20000100a00 */
[----:B---3--:R1:W-:Y:S03]  /*6ee90*/  STL.64 [R1+0x73a0], R4 ;  /* 0x0073a00401007387 */ /* 0x0083e60000100a00 */
[----:B-1----:R-:W2:Y:S01]  /*6eea0*/  LDL.LU R4, [R1+0x120] ;  /* 0x0001200001047983 */ /* 0x002ea20000300800 */
[----:B------:R-:W2:Y:S03]  /*6eeb0*/  LDL.LU R5, [R1+0x124] ;  /* 0x0001240001057983 */ /* 0x000ea60000300800 */
[----:B--2---:R1:W-:Y:S04]  /*6eec0*/  STL.64 [R1+0x7410], R4 ;  /* 0x0074100401007387 */ /* 0x0043e80000100a00 */
[----:B-1----:R-:W2:Y:S01]  /*6eed0*/  LDL.LU.64 R4, [R1+0x330] ;  /* 0x0003300001047983 */ /* 0x002ea20000300a00 */
[----:B------:R-:W2:Y:S02]  /*6eee0*/  LDL.LU.64 R6, [R1+0x338] ;  /* 0x0003380001067983 */ /* 0x000ea40000300a00 */
[----:B------:R1:W-:Y:S02]  /*6eef0*/  STL.64 [R1+0x7298], R16 ;  /* 0x0072981001007387 */ /* 0x0003e40000100a00 */
[----:B-1----:R-:W3:Y:S01]  /*6ef00*/  LDL.LU R16, [R1+0x110] ;  /* 0x0001100001107983 */ /* 0x002ee20000300800 */
[----:B------:R-:W3:Y:S02]  /*6ef10*/  LDL.LU R17, [R1+0x114] ;  /* 0x0001140001117983 */ /* 0x000ee40000300800 */
[----:B------:R-:W-:Y:S02]  /*6ef20*/  STL [R1+0x7258], R15 ;  /* 0x0072580f01007387 */ /* 0x000fe40000100800 */
[----:B----4-:R-:W-:Y:S01]  /*6ef30*/  STL.64 [R1+0x7250], R12 ;  /* 0x0072500c01007387 */ /* 0x010fe20000100a00 */
[----:B0-----:R-:W-:Y:S01]  /*6ef40*/  STL.64 [R1+0x7228], R22 ;  /* 0x0072281601007387 */ /* 0x001fe20000100a00 */
[----:B------:R0:W-:Y:S03]  /*6ef50*/  STL.64 [R1+0x7220], R20 ;  /* 0x0072201401007387 */ /* 0x0001e60000100a00 */
[----:B0-----:R-:W4:Y:S01]  /*6ef60*/  LDL.LU R20, [R1+0x100] ;  /* 0x0001000001147983 */ /* 0x001f220000300800 */
[----:B------:R-:W4:Y:S01]  /*6ef70*/  LDL.LU R21, [R1+0x104] ;  /* 0x0001040001157983 */ /* 0x000f220000300800 */
        /* <DEDUP_REMOVED lines=8> */
[----:B------:R-:W3:Y:S01]  /*6f000*/  LDL.LU.64 R10, [R1+0x73f8] ;  /* 0x0073f800010a7983 */ /* 0x000ee20000300a00 */
[----:B------:R-:W3:Y:S11]  /*6f010*/  LDL.LU.64 R8, [R1+0x73f0] ;  /* 0x0073f00001087983 */ /* 0x000ef60000300a00 */
[----:B------:R-:W-:Y:S10]  /*6f020*/  @!UPT UIADD3 URZ, URZ, URZ, URZ ;  /* 0x0000003f3f3ff290 */ /* 0x000ff4000fffe03f */
[----:B------:R0:W-:Y:S01]  /*6f030*/  STL.64 [R1+0x320], R4 ;  /* 0x0003200401007387 */ /* 0x0001e20000100a00 */
[----:B------:R1:W-:Y:S03]  /*6f040*/  STL.64 [R1+0x328], R6 ;  /* 0x0003280601007387 */ /* 0x0003e60000100a00 */
[----:B0-----:R-:W2:Y:S01]  /*6f050*/  LDL.LU.64 R4, [R1+0x2e0] ;  /* 0x0002e00001047983 */ /* 0x001ea20000300a00 */
[----:B-1----:R-:W2:Y:S01]  /*6f060*/  LDL.LU.64 R6, [R1+0x2e8] ;  /* 0x0002e80001067983 */ /* 0x002ea20000300a00 */
[C---:B---3--:R-:W-:Y:S02]  /*6f070*/  HMMA.16816.F32.BF16 R16, R24.reuse, R16, R8 ;  /* 0x000000101810723c */ /* 0x048fe40000041808 */
[----:B------:R-:W4:Y:S01]  /*6f080*/  LDL.LU.64 R10, [R1+0x73e8] ;  /* 0x0073e800010a7983 */ /* 0x000f220000300a00 */
[----:B------:R-:W4:Y:S11]  /*6f090*/  LDL.LU.64 R8, [R1+0x73e0] ;  /* 0x0073e00001087983 */ /* 0x000f360000300a00 */
[----:B------:R-:W-:Y:S09]  /*6f0a0*/  @!UPT UIADD3 URZ, URZ, URZ, URZ ;  /* 0x0000003f3f3ff290 */ /* 0x000ff2000fffe03f */
[----:B------:R0:W-:Y:S01]  /*6f0b0*/  STL.64 [R1+0x310], R16 ;  /* 0x0003101001007387 */ /* 0x0001e20000100a00 */
[----:B------:R-:W-:Y:S02]  /*6f0c0*/  STL.64 [R1+0x318], R18 ;  /* 0x0003181201007387 */ /* 0x000fe40000100a00 */
[----:B0-----:R-:W-:Y:S02]  /*6f0d0*/  IMAD.MOV.U32 R16, RZ, RZ, R28 ;  /* 0x000000ffff107224 */ /* 0x001fe400078e001c */
[----:B------:R-:W-:Y:S01]  /*6f0e0*/  IMAD.MOV.U32 R17, RZ, RZ, R2 ;  /* 0x000000ffff117224 */ /* 0x000fe200078e0002 */
[----:B------:R-:W3:Y:S01]  /*6f0f0*/  LDL.LU R28, [R1+0x73dc] ;  /* 0x0073dc00011c7983 */ /* 0x000ee20000300800 */
[----:B------:R-:W2:Y:S03]  /*6f100*/  LDL.LU R2, [R1+0x73d8] ;  /* 0x0073d80001027983 */ /* 0x000ea60000300800 */
[----:B------:R0:W-:Y:S04]  /*6f110*/  STL.64 [R1+0x72b0], R16 ;  /* 0x0072b01001007387 */ /* 0x0001e80000100a00 */
[----:B0-----:R-:W2:Y:S01]  /*6f120*/  LDL.LU R16, [R1+0xd0] ;  /* 0x0000d00001107983 */ /* 0x001ea20000300800 */
[----:B------:R-:W2:Y:S01]  /*6f130*/  LDL.LU R17, [R1+0xd4] ;  /* 0x0000d40001117983 */ /* 0x000ea20000300800 */
[C---:B----4-:R-:W-:Y:S02]  /*6f140*/  HMMA.16816.F32.BF16 R20, R24.reuse, R20, R8 ;  /* 0x000000141814723c */ /* 0x050fe40000041808 */
[----:B------:R-:W4:Y:S01]  /*6f150*/  LDL.LU.64 R10, [R1+0x73d0] ;  /* 0x0073d000010a7983 */ /* 0x000f220000300a00 */
[----:B------:R-:W4:Y:S11]  /*6f160*/  LDL.LU.64 R8, [R1+0x73c8] ;  /* 0x0073c80001087983 */ /* 0x000f360000300a00 */
[----:B------:R-:W-:Y:S09]  /*6f170*/  @!UPT UIADD3 URZ, URZ, URZ, URZ ;  /* 0x0000003f3f3ff290 */ /* 0x000ff2000fffe03f */
[----:B------:R0:W-:Y:S01]  /*6f180*/  STL.64 [R1+0x300], R20 ;  /* 0x0003001401007387 */ /* 0x0001e20000100a00 */
[----:B------:R-:W-:Y:S02]  /*6f190*/  STL.64 [R1+0x308], R22 ;  /* 0x0003081601007387 */ /* 0x000fe40000100a00 */
[----:B0-----:R-:W-:Y:S02]  /*6f1a0*/  IMAD.MOV.U32 R20, RZ, RZ, R3 ;  /* 0x000000ffff147224 */ /* 0x001fe400078e0003 */
[----:B------:R-:W-:Y:S01]  /*6f1b0*/  IMAD.MOV.U32 R21, RZ, RZ, R29 ;  /* 0x000000ffff157224 */ /* 0x000fe200078e001d */
[----:B------:R-:W2:Y:S01]  /*6f1c0*/  LDL.LU R3, [R1+0x73c4] ;  /* 0x0073c40001037983 */ /* 0x000ea20000300800 */
[----:B------:R-:W2:Y:S03]  /*6f1d0*/  LDL.LU R29, [R1+0x73c0] ;  /* 0x0073c000011d7983 */ /* 0x000ea60000300800 */
[----:B------:R0:W-:Y:S04]  /*6f1e0*/  STL.64 [R1+0x72b8], R20 ;  /* 0x0072b81401007387 */ /* 0x0001e80000100a00 */
[----:B0-----:R-:W4:Y:S01]  /*6f1f0*/  LDL.LU R20, [R1+0xf0] ;  /* 0x0000f00001147983 */ /* 0x001f220000300800 */
[----:B------:R-:W4:Y:S02]  /*6f200*/  LDL.LU R21, [R1+0xf4] ;  /* 0x0000f40001157983 */ /* 0x000f240000300800 */
[C---:B----4-:R-:W-:Y:S01]  /*6f210*/  HMMA.16816.F32.BF16 R20, R24.reuse, R20, R8 ;  /* 0x000000141814723c */ /* 0x050fe20000041808 */
[----:B------:R-:W2:Y:S11]  /*6f220*/  LDL.LU.64 R8, [R1+0x73b8] ;  /* 0x0073b80001087983 */ /* 0x000eb60000300a00 */
[----:B------:R-:W-:Y:S11]  /*6f230*/  @!UPT UIADD3 URZ, URZ, URZ, URZ ;  /* 0x0000003f3f3ff290 */ /* 0x000ff6000fffe03f */
[----:B------:R0:W-:Y:S01]  /*6f240*/  STL.64 [R1+0x2f0], R20 ;  /* 0x0002f01401007387 */ /* 0x0001e20000100a00 */
[----:B------:R-:W-:Y:S02]  /*6f250*/  STL.64 [R1+0x2f8], R22 ;  /* 0x0002f81601007387 */ /* 0x000fe40000100a00 */
[----:B0-----:R-:W-:Y:S02]  /*6f260*/  IMAD.MOV.U32 R20, RZ, RZ, R0 ;  /* 0x000000ffff147224 */ /* 0x001fe400078e0000 */
[----:B------:R-:W-:Y:S01]  /*6f270*/  IMAD.MOV.U32 R21, RZ, RZ, R14 ;  /* 0x000000ffff157224 */ /* 0x000fe200078e000e */
[----:B------:R-:W4:Y:S01]  /*6f280*/  LDL.LU R0, [R1+0x73b4] ;  /* 0x0073b40001007983 */ /* 0x000f220000300800 */
[----:B------:R-:W3:Y:S03]  /*6f290*/  LDL.LU R14, [R1+0x73b0] ;  /* 0x0073b000010e7983 */ /* 0x000ee60000300800 */
[----:B------:R0:W-:Y:S04]  /*6f2a0*/  STL.64 [R1+0x72d0], R20 ;  /* 0x0072d01401007387 */ /* 0x0001e80000100a00 */
[----:B0-----:R-:W3:Y:S01]  /*6f2b0*/  LDL.LU.64 R20, [R1+0x2d0] ;  /* 0x0002d00001147983 */ /* 0x001ee20000300a00 */
[----:B------:R-:W3:Y:S01]  /*6f2c0*/  LDL.LU.64 R22, [R1+0x2d8] ;  /* 0x0002d80001167983 */ /* 0x000ee20000300a00 */
[C---:B--2---:R-:W-:Y:S02]  /*6f2d0*/  HMMA.16816.F32.BF16 R8, R24.reuse, R8, R4 ;  /* 0x000000081808723c */ /* 0x044fe40000041804 */
[----:B------:R-:W2:Y:S01]  /*6f2e0*/  LDL.LU.64 R6, [R1+0x73a8] ;  /* 0x0073a80001067983 */ /* 0x000ea20000300a00 */
[----:B------:R-:W2:Y:S11]  /*6f2f0*/  LDL.LU.64 R4, [R1+0x73a0] ;  /* 0x0073a00001047983 */ /* 0x000eb60000300a00 */
[----:B------:R-:W-:Y:S09]  /*6f300*/  @!UPT UIADD3 URZ, URZ, URZ, URZ ;  /* 0x0000003f3f3ff290 */ /* 0x000ff2000fffe03f */
[----:B------:R0:W-:Y:S01]  /*6f310*/  STL.64 [R1+0x2e0], R8 ;  /* 0x0002e00801007387 */ /* 0x0001e20000100a00 */
[----:B------:R-:W-:Y:S03]  /*6f320*/  STL.64 [R1+0x2e8], R10 ;  /* 0x0002e80a01007387 */ /* 0x000fe60000100a00 */
[----:B0-----:R-:W2:Y:S01]  /*6f330*/  LDL.LU.64 R8, [R1+0x7398] ;  /* 0x0073980001087983 */ /* 0x001ea20000300a00 */
[C---:B---3--:R-:W-:Y:S07]  /*6f340*/  HMMA.16816.F32.BF16 R16, R24.reuse, R16, R20 ;  /* 0x000000101810723c */ /* 0x048fee0000041814 */
[----:B------:R-:W-:Y:S11]  /*6f350*/  IMAD.MOV.U32 R20, RZ, RZ, R2 ;  /* 0x000000ffff147224 */ /* 0x000ff600078e0002 */
[----:B------:R-:W-:Y:S05]  /*6f360*/  @!UPT UIADD3 URZ, URZ, URZ, URZ ;  /* 0x0000003f3f3ff290 */ /* 0x000fea000fffe03f */
[----:B------:R-:W-:Y:S01]  /*6f370*/  STL.64 [R1+0x2d0], R16 ;  /* 0x0002d01001007387 */ /* 0x000fe20000100a00 */
[----:B------:R-:W-:Y:S02]  /*6f380*/  STL.64 [R1+0x2d8], R18 ;  /* 0x0002d81201007387 */ /* 0x000fe40000100a00 */
[----:B------:R-:W3:Y:S02]  /*6f390*/  LDL.LU R2, [R1+0x7394] ;  /* 0x0073940001027983 */ /* 0x000ee40000300800 */
[----:B------:R-:W-:Y:S01]  /*6f3a0*/  IMAD.MOV.U32 R21, RZ, RZ, R28 ;  /* 0x000000ffff157224 */ /* 0x000fe200078e001c */
[----:B--2---:R-:W-:Y:S11]  /*6f3b0*/  HMMA.16816.F32.BF16 R4, R24, R8, R4 ;  /* 0x000000081804723c */ /* 0x004ff60000041804 */
[----:B------:R-:W-:Y:S11]  /*6f3c0*/  @!UPT UIADD3 URZ, URZ, URZ, URZ ;  /* 0x0000003f3f3ff290 */ /* 0x000ff6000fffe03f */
[----:B------:R-:W-:Y:S01]  /*6f3d0*/  @!UPT UIADD3 URZ, URZ, URZ, URZ ;  /* 0x0000003f3f3ff290 */ /* 0x000fe2000fffe03f */
[----:B------:R-:W-:Y:S01]  /*6f3e0*/  STL.64 [R1+0x2c0], R4 ;  /* 0x0002c00401007387 */ /* 0x000fe20000100a00 */
[----:B------:R-:W-:Y:S02]  /*6f3f0*/  STL.64 [R1+0x2c8], R6 ;  /* 0x0002c80601007387 */ /* 0x000fe40000100a00 */
[----:B------:R-:W2:Y:S02]  /*6f400*/  LDL.LU R28, [R1+0x7390] ;  /* 0x00739000011c7983 */ /* 0x000ea40000300800 */
[----:B------:R0:W-:Y:S02]  /*6f410*/  STL.64 [R1+0x72e8], R20 ;  /* 0x0072e81401007387 */ /* 0x0001e40000100a00 */
[----:B0-----:R-:W-:Y:S02]  /*6f420*/  IMAD.MOV.U32 R20, RZ, RZ, R29 ;  /* 0x000000ffff147224 */ /* 0x001fe400078e001d */
[----:B------:R-:W-:Y:S01]  /*6f430*/  IMAD.MOV.U32 R21, RZ, RZ, R3 ;  /* 0x000000ffff157224 */ /* 0x000fe200078e0003 */
[----:B------:R-:W2:Y:S01]  /*6f440*/  LDL.LU R29, [R1+0x738c] ;  /* 0x00738c00011d7983 */ /* 0x000ea20000300800 */
[----:B------:R-:W2:Y:S03]  /*6f450*/  LDL.LU R3, [R1+0x7388] ;  /* 0x0073880001037983 */ /* 0x000ea60000300800 */
[----:B------:R0:W-:Y:S02]  /*6f460*/  STL.64 [R1+0x7300], R20 ;  /* 0x0073001401007387 */ /* 0x0001e40000100a00 */
[----:B0-----:R-:W-:-:S02]  /*6f470*/  IMAD.MOV.U32 R20, RZ, RZ, R14 ;  /* 0x000000ffff147224 */ /* 0x001fc400078e000e */
[----:B----4-:R-:W-:Y:S01]  /*6f480*/  IMAD.MOV.U32 R21, RZ, RZ, R0 ;  /* 0x000000ffff157224 */ /* 0x010fe200078e0000 */
[----:B------:R-:W4:Y:S01]  /*6f490*/  LDL.LU R14, [R1+0x7384] ;  /* 0x00738400010e7983 */ /* 0x000f220000300800 */
[----:B------:R-:W2:Y:S03]  /*6f4a0*/  LDL.LU R0, [R1+0x7380] ;  /* 0x0073800001007983 */ /* 0x000ea60000300800 */
[----:B------:R3:W-:Y:S02]  /*6f4b0*/  STL.64 [R1+0x7318], R20 ;  /* 0x0073181401007387 */ /* 0x0007e40000100a00 */
[----:B---3--:R-:W-:Y:S02]  /*6f4c0*/  IMAD.MOV.U32 R20, RZ, RZ, R2 ;  /* 0x000000ffff147224 */ /* 0x008fe400078e0002 */
[----:B------:R-:W3:Y:S01]  /*6f4d0*/  LDL.LU R2, [R1+0x737c] ;  /* 0x00737c0001027983 */ /* 0x000ee20000300800 */
[----:B------:R-:W2:Y:S03]  /*6f4e0*/  LDL.LU R21, [R1+0x84] ;  /* 0x0000840001157983 */ /* 0x000ea60000300800 */
[----:B--2---:R0:W-:Y:S02]  /*6f4f0*/  STL.64 [R1+0x7330], R20 ;  /* 0x0073301401007387 */ /* 0x0041e40000100a00 */
[----:B0-----:R-:W-:-:S02]  /*6f500*/  IMAD.MOV.U32 R20, RZ, RZ, R29 ;  /* 0x000000ffff147224 */ /* 0x001fc400078e001d */
[----:B------:R-:W-:Y:S01]  /*6f510*/  IMAD.MOV.U32 R21, RZ, RZ, R28 ;  /* 0x000000ffff157224 */ /* 0x000fe200078e001c */
[----:B------:R-:W2:Y:S04]  /*6f520*/  LDL.LU R29, [R1+0x7378] ;  /* 0x00737800011d7983 */ /* 0x000ea80000300800 */
[----:B------:R4:W-:Y:S02]  /*6f530*/  STL.64 [R1+0x7348], R20 ;  /* 0x0073481401007387 */ /* 0x0009e40000100a00 */
[----:B----4-:R-:W-:Y:S02]  /*6f540*/  IMAD.MOV.U32 R20, RZ, RZ, R14 ;  /* 0x000000ffff147224 */ /* 0x010fe400078e000e */
[----:B------:R-:W-:-:S05]  /*6f550*/  IMAD.MOV.U32 R21, RZ, RZ, R3 ;  /* 0x000000ffff157224 */ /* 0x000fca00078e0003 */
[----:B------:R-:W-:Y:S01]  /*6f560*/  STL.64 [R1+0x7360], R20 ;  /* 0x0073601401007387 */ /* 0x000fe20000100a00 */
        /* <DEDUP_REMOVED lines=39> */
[----:B------:R-:W4:Y:S02]  /*6f7e0*/  LDL.LU.64 R14, [R1+0x208] ;  /* 0x00020800010e7983 */ /* 0x000f240000300a00 */
[----:B---3--:R-:W-:-:S02]  /*6f7f0*/  IMAD.MOV.U32 R20, RZ, RZ, R2 ;  /* 0x000000ffff147224 */ /* 0x008fc400078e0002 */
[----:B------:R-:W-:-:S07]  /*6f800*/  IMAD.MOV.U32 R21, RZ, RZ, R0 ;  /* 0x000000ffff157224 */ /* 0x000fce00078e0000 */
[C---:B------:R-:W-:Y:S01]  /*6f810*/  HMMA.16816.F32.BF16 R20, R24.reuse, R20, R16 ;  /* 0x000000141814723c */ /* 0x040fe20000041810 */
[----:B----4-:R-:W-:Y:S01]  /*6f820*/  STL.64 [R1+0x7290], R14 ;  /* 0x0072900e01007387 */ /* 0x010fe20000100a00 */
        /* <DEDUP_REMOVED lines=99> */
[----:B0-----:R-:W2:Y:S01]  /*6fe60*/  LDL.LU R15, [R1+0x7258] ;  /* 0x00725800010f7983 */ /* 0x001ea20000300800 */
[----:B------:R-:W3:Y:S02]  /*6fe70*/  LDL.LU.64 R12, [R1+0x7250] ;  /* 0x00725000010c7983 */ /* 0x000ee40000300a00 */
[C---:B---3--:R-:W-:Y:S11]  /*6fe80*/  HMMA.16816.F32.BF16 R8, R24.reuse, R12, R8 ;  /* 0x0000000c1808723c */ /* 0x048ff60000041808 */
[----:B------:R-:W-:Y:S11]  /*6fe90*/  @!UPT UIADD3 URZ, URZ, URZ, URZ ;  /* 0x0000003f3f3ff290 */ /* 0x000ff6000fffe03f */
[----:B------:R-:W-:Y:S01]  /*6fea0*/  @!UPT UIADD3 URZ, URZ, URZ, URZ ;  /* 0x0000003f3f3ff290 */ /* 0x000fe2000fffe03f */
[----:B------:R-:W-:Y:S01]  /*6feb0*/  STL.64 [R1+0x1e0], R8 ;  /* 0x0001e00801007387 */ /* 0x000fe20000100a00 */
[----:B------:R0:W-:Y:S03]  /*6fec0*/  STL.64 [R1+0x1e8], R10 ;  /* 0x0001e80a01007387 */ /* 0x0001e60000100a00 */
[----:B0-----:R-:W3:Y:S01]  /*6fed0*/  LDL.LU.64 R10, [R1+0x7248] ;  /* 0x00724800010a7983 */ /* 0x001ee20000300a00 */
[----:B------:R-:W4:Y:S02]  /*6fee0*/  LDL.LU.64 R8, [R1+0x7240] ;  /* 0x0072400001087983 */ /* 0x000f240000300a00 */
[C---:B----4-:R-:W-:Y:S11]  /*6fef0*/  HMMA.16816.F32.BF16 R4, R24.reuse, R8, R4 ;  /* 0x000000081804723c */ /* 0x050ff60000041804 */
[----:B------:R-:W-:Y:S11]  /*6ff00*/  @!UPT UIADD3 URZ, URZ, URZ, URZ ;  /* 0x0000003f3f3ff290 */ /* 0x000ff6000fffe03f */
[----:B------:R-:W-:Y:S02]  /*6ff10*/  @!UPT UIADD3 URZ, URZ, URZ, URZ ;  /* 0x0000003f3f3ff290 */ /* 0x000fe4000fffe03f */
[----:B------:R-:W-:Y:S02]  /*6ff20*/  IMAD.MOV.U32 R2, RZ, RZ, R6 ;  /* 0x000000ffff027224 */ /* 0x000fe400078e0006 */
[----:B------:R-:W-:Y:S02]  /*6ff30*/  IMAD.MOV.U32 R0, RZ, RZ, R7 ;  /* 0x000000ffff007224 */ /* 0x000fe400078e0007 */
[----:B------:R-:W-:Y:S02]  /*6ff40*/  IMAD.MOV.U32 R12, RZ, RZ, R4 ;  /* 0x000000ffff0c7224 */ /* 0x000fe400078e0004 */
[----:B------:R-:W-:Y:S01]  /*6ff50*/  IMAD.MOV.U32 R3, RZ, RZ, R5 ;  /* 0x000000ffff037224 */ /* 0x000fe200078e0005 */
[----:B------:R-:W4:Y:S01]  /*6ff60*/  LDL.LU.64 R6, [R1+0x7238] ;  /* 0x0072380001067983 */ /* 0x000f220000300a00 */
[----:B------:R-:W2:Y:S02]  /*6ff70*/  LDL.LU.64 R4, [R1+0x7230] ;  /* 0x0072300001047983 */ /* 0x000ea40000300a00 */
[----:B---3--:R0:W-:Y:S02]  /*6ff80*/  STL.64 [R1+0x7208], R10 ;  /* 0x0072080a01007387 */ /* 0x0081e40000100a00 */
[----:B0-----:R-:W3:Y:S01]  /*6ff90*/  LDL.64 R10, [R1+0x1b8] ;  /* 0x0001b800010a7983 */ /* 0x001ee20000100a00 */
[----:B------:R-:W-:Y:S02]  /*6ffa0*/  STL [R1+0x60d0], R12 ;  /* 0x0060d00c01007387 */ /* 0x000fe40000100800 */
[----:B------:R-:W-:Y:S02]  /*6ffb0*/  STL [R1+0x5f98], R0 ;  /* 0x005f980001007387 */ /* 0x000fe40000100800 */
[----:B------:R-:W-:Y:S01]  /*6ffc0*/  STL [R1+0x5f94], R2 ;  /* 0x005f940201007387 */ /* 0x000fe20000100800 */
[----:B------:R-:W-:Y:S01]  /*6ffd0*/  STL [R1+0x5f90], R3 ;  /* 0x005f900301007387 */ /* 0x000fe20000100800 */
[----:B--2---:R-:W-:Y:S03]  /*6ffe0*/  HMMA.16816.F32.BF16 R24, R24, R4, R20 ;  /* 0x000000041818723c */ /* 0x004fe60000041814 */
[----:B------:R-:W2:Y:S01]  /*6fff0*/  LDL.LU.64 R22, [R1+0x7228] ;  /* 0x0072280001167983 */ /* 0x000ea20000300a00 */
[----:B------:R-:W2:Y:S11]  /*70000*/  LDL.LU.64 R20, [R1+0x7220] ;  /* 0x0072200001147983 */ /* 0x000eb60000300a00 */
[----:B------:R-:W-:Y:S09]  /*70010*/  @!UPT UIADD3 URZ, URZ, URZ, URZ ;  /* 0x0000003f3f3ff290 */ /* 0x000ff2000fffe03f */
[----:B------:R-:W-:Y:S02]  /*70020*/  IMAD.MOV.U32 R16, RZ, RZ, R27 ;  /* 0x000000ffff107224 */ /* 0x000fe400078e001b */
[----:B------:R-:W-:Y:S01]  /*70030*/  IMAD.MOV.U32 R17, RZ, RZ, R26 ;  /* 0x000000ffff117224 */ /* 0x000fe200078e001a */
[----:B------:R-:W-:Y:S02]  /*70040*/  STL [R1+0x1c0], R24 ;  /* 0x0001c01801007387 */ /* 0x000fe40000100800 */
[----:B------:R-:W-:Y:S02]  /*70050*/  STL [R1+0x5fa8], R16 ;  /* 0x005fa81001007387 */ /* 0x000fe40000100800 */
[----:B------:R-:W-:Y:S01]  /*70060*/  STL [R1+0x5fa4], R17 ;  /* 0x005fa41101007387 */ /* 0x000fe20000100800 */
[----:B------:R0:W-:Y:S03]  /*70070*/  STL.64 [R1+0x7058], R18 ;  /* 0x0070581201007387 */ /* 0x0001e60000100a00 */
[----:B0-----:R-:W2:Y:S01]  /*70080*/  LDL.64 R18, [R1+0x168] ;  /* 0x0001680001127983 */ /* 0x001ea20000100a00 */
[----:B------:R-:W-:-:S02]  /*70090*/  IMAD.MOV.U32 R28, RZ, RZ, R25 ;  /* 0x000000ffff1c7224 */ /* 0x000fc400078e0019 */
[----:B------:R0:W1:Y:S04]  /*700a0*/  LDSM.16.MT88.4 R24, [R15+0x11080] ;  /* 0x011080000f18783b */ /* 0x0000680000004200 */
[----:B----4-:R-:W-:Y:S01]  /*700b0*/  IMAD.MOV.U32 R14, RZ, RZ, R7 ;  /* 0x000000ffff0e7224 */ /* 0x010fe200078e0007 */
[----:B--2---:R-:W-:Y:S01]  /*700c0*/  STL.64 [R1+0x71d8], R18 ;  /* 0x0071d81201007387 */ /* 0x004fe20000100a00 */
[----:B------:R-:W-:Y:S02]  /*700d0*/  STL [R1+0x5f9c], R28 ;  /* 0x005f9c1c01007387 */ /* 0x000fe40000100800 */
[----:B------:R-:W2:Y:S02]  /*700e0*/  LDL.LU R12, [R1+0x1180] ;  /* 0x00118000010c7983 */ /* 0x000ea40000300800 */
[----:B------:R-:W2:Y:S02]  /*700f0*/  LDL.LU R13, [R1+0x1184] ;  /* 0x00118400010d7983 */ /* 0x000ea40000300800 */
[----:B0-----:R-:W-:Y:S01]  /*70100*/  IMAD.MOV.U32 R15, RZ, RZ, R6 ;  /* 0x000000ffff0f7224 */ /* 0x001fe200078e0006 */
[----:B------:R-:W4:Y:S01]  /*70110*/  LDL.LU R7, [R1+0x721c] ;  /* 0x00721c0001077983 */ /* 0x000f220000300800 */
[----:B------:R-:W3:Y:S03]  /*70120*/  LDL.LU R6, [R1+0x7218] ;  /* 0x0072180001067983 */ /* 0x000ee60000300800 */
[----:B------:R0:W-:Y:S04]  /*70130*/  STL.64 [R1+0x71e8], R14 ;  /* 0x0071e80e01007387 */ /* 0x0001e80000100a00 */
[----:B--2---:R-:W-:Y:S01]  /*70140*/  STL.64 [R1+0x71e0], R12 ;  /* 0x0071e00c01007387 */ /* 0x004fe20000100a00 */
[----:B0-----:R-:W2:Y:S03]  /*70150*/  LDL.64 R14, [R1+0x198] ;  /* 0x00019800010e7983 */ /* 0x001ea60000100a00 */
[----:B--2---:R0:W-:Y:S04]  /*70160*/  STL.64 [R1+0x71f8], R14 ;  /* 0x0071f80e01007387 */ /* 0x0041e80000100a00 */
[----:B0-----:R-:W2:Y:S04]  /*70170*/  LDL.64 R14, [R1+0x1a8] ;  /* 0x0001a800010e7983 */ /* 0x001ea80000100a00 */
[----:B--2---:R0:W-:Y:S01]  /*70180*/  STL.64 [R1+0x7200], R14 ;  /* 0x0072000e01007387 */ /* 0x0041e20000100a00 */
[----:B------:R-:W2:Y:S02]  /*70190*/  LDL.LU R12, [R1+0x11b0] ;  /* 0x0011b000010c7983 */ /* 0x000ea40000300800 */
[----:B------:R-:W2:Y:S01]  /*701a0*/  LDL.LU R13, [R1+0x11b4] ;  /* 0x0011b400010d7983 */ /* 0x000ea20000300800 */
[----:B0-----:R-:W2:Y:S01]  /*701b0*/  LDL.LU R14, [R1+0x11b8] ;  /* 0x0011b800010e7983 */ /* 0x001ea20000300800 */
[----:B------:R-:W2:Y:S02]  /*701c0*/  LDL.LU R15, [R1+0x11bc] ;  /* 0x0011bc00010f7983 */ /* 0x000ea40000300800 */
[----:B------:R-:W4:Y:S02]  /*701d0*/  LDL.64 R18, [R1+0x188] ;  /* 0x0001880001127983 */ /* 0x000f240000100a00 */
[----:B---3--:R-:W-:-:S02]  /*701e0*/  IMAD.MOV.U32 R3, RZ, RZ, R10 ;  /* 0x000000ffff037224 */ /* 0x008fc400078e000a */
[----:B------:R-:W-:Y:S01]  /*701f0*/  IMAD.MOV.U32 R2, RZ, RZ, R11 ;  /* 0x000000ffff027224 */ /* 0x000fe200078e000b */
[----:B--2---:R-:W-:Y:S01]  /*70200*/  HMMA.16816.F32.BF16 R12, R20, R10, R12 ;  /* 0x0000000a140c723c */ /* 0x004fe2000004180c */
[----:B----4-:R0:W-:Y:S01]  /*70210*/  STL.64 [R1+0x71f0], R18 ;  /* 0x0071f01201007387 */ /* 0x0101e20000100a00 */
[----:B------:R-:W2:Y:S02]  /*70220*/  LDL.LU R16, [R1+0x1190] ;  /* 0x0011900001107983 */ /* 0x000ea40000300800 */
[----:B------:R-:W2:Y:S01]  /*70230*/  LDL.LU R17, [R1+0x1194] ;  /* 0x0011940001117983 */ /* 0x000ea20000300800 */
[----:B0-----:R-:W2:Y:S01]  /*70240*/  LDL.LU R18, [R1+0x1198] ;  /* 0x0011980001127983 */ /* 0x001ea20000300800 */
[----:B------:R-:W2:Y:S02]  /*70250*/  LDL.LU R19, [R1+0x119c] ;  /* 0x00119c0001137983 */ /* 0x000ea40000300800 */
[----:B-1----:R0:W-:Y:S02]  /*70260*/  STL.64 [R1+0x6fe8], R26 ;  /* 0x006fe81a01007387 */ /* 0x0021e40000100a00 */
[----:B------:R1:W-:Y:S11]  /*70270*/  STL.64 [R1+0x6fe0], R24 ;  /* 0x006fe01801007387 */ /* 0x0003f60000100a00 */
[----:B------:R-:W-:Y:S03]  /*70280*/  @!UPT UIADD3 URZ, URZ, URZ, URZ ;  /* 0x0000003f3f3ff290 */ /* 0x000fe6000fffe03f */
[----:B------:R-:W-:Y:S02]  /*70290*/  IMAD.MOV.U32 R5, RZ, RZ, R14 ;  /* 0x000000ffff057224 */ /* 0x000fe400078e000e */
[----:B0-----:R-:W-:Y:S01]  /*702a0*/  IMAD.MOV.U32 R26, RZ, RZ, R6 ;  /* 0x000000ffff1a7224 */ /* 0x001fe200078e0006 */
[----:B-1----:R-:W3:Y:S01]  /*702b0*/  LDL.LU R24, [R1+0x11a0] ;  /* 0x0011a00001187983 */ /* 0x002ee20000300800 */
[----:B------:R-:W3:Y:S02]  /*702c0*/  LDL.LU R25, [R1+0x11a4] ;  /* 0x0011a40001197983 */ /* 0x000ee40000300800 */
[----:B------:R-:W4:Y:S02]  /*702d0*/  LDL.LU R6, [R1+0x7214] ;  /* 0x0072140001067983 */ /* 0x000f240000300800 */
[----:B------:R-:W-:Y:S02]  /*702e0*/  IMAD.MOV.U32 R27, RZ, RZ, R7 ;  /* 0x000000ffff1b7224 */ /* 0x000fe400078e0007 */
[----:B------:R-:W-:Y:S01]  /*702f0*/  IMAD.MOV.U32 R4, RZ, RZ, R15 ;  /* 0x000000ffff047224 */ /* 0x000fe200078e000f */
[----:B------:R-:W4:Y:S01]  /*70300*/  LDL.LU R7, [R1+0x7210] ;  /* 0x0072100001077983 */ /* 0x000f220000300800 */
[----:B------:R-:W2:Y:S02]  /*70310*/  LDL.LU.64 R10, [R1+0x7208] ;  /* 0x00720800010a7983 */ /* 0x000ea40000300a00 */
[----:B------:R-:W3:Y:S02]  /*70320*/  LDL.LU.64 R14, [R1+0x7200] ;  /* 0x00720000010e7983 */ /* 0x000ee40000300a00 */
[----:B------:R-:W-:-:S02]  /*70330*/  IMAD.MOV.U32 R8, RZ, RZ, R13 ;  /* 0x000000ffff087224 */ /* 0x000fc400078e000d */
[----:B------:R-:W-:-:S03]  /*70340*/  IMAD.MOV.U32 R9, RZ, RZ, R12 ;  /* 0x000000ffff097224 */ /* 0x000fc600078e000c */
[----:B------:R0:W-:Y:S02]  /*70350*/  STL [R1+0x60d8], R8 ;  /* 0x0060d80801007387 */ /* 0x0001e40000100800 */
[----:B------:R1:W-:Y:S01]  /*70360*/  STL [R1+0x60d4], R9 ;  /* 0x0060d40901007387 */ /* 0x0003e20000100800 */
[----:B---3--:R-:W-:Y:S01]  /*70370*/  HMMA.16816.F32.BF16 R24, R20, R14, R24 ;  /* 0x0000000e1418723c */ /* 0x008fe20000041818 */
[----:B--2---:R2:W-:Y:S01]  /*70380*/  STL.64 [R1+0x7040], R10 ;  /* 0x0070400a01007387 */ /* 0x0045e20000100a00 */
[----:B0-----:R-:W3:Y:S02]  /*70390*/  LDL.LU R8, [R1+0x1160] ;  /* 0x0011600001087983 */ /* 0x001ee40000300800 */
[----:B-1----:R-:W3:Y:S01]  /*703a0*/  LDL.LU R9, [R1+0x1164] ;  /* 0x0011640001097983 */ /* 0x002ee20000300800 */
[----:B--2---:R-:W3:Y:S01]  /*703b0*/  LDL.LU R10, [R1+0x1168] ;  /* 0x00116800010a7983 */ /* 0x004ee20000300800 */
[----:B------:R-:W3:Y:S02]  /*703c0*/  LDL.LU R11, [R1+0x116c] ;  /* 0x00116c00010b7983 */ /* 0x000ee40000300800 */
[----:B------:R-:W-:Y:S02]  /*703d0*/  STL [R1+0x60bc], R4 ;  /* 0x0060bc0401007387 */ /* 0x000fe40000100800 */
[----:B------:R-:W-:Y:S01]  /*703e0*/  STL [R1+0x60b8], R5 ;  /* 0x0060b80501007387 */ /* 0x000fe20000100800 */
[----:B----4-:R0:W-:Y:S04]  /*703f0*/  STL.64 [R1+0x7070], R6 ;  /* 0x0070700601007387 */ /* 0x0101e80000100a00 */
[----:B0-----:R-:W2:Y:S04]  /*70400*/  LDL R6, [R1+0x178] ;  /* 0x0001780001067983 */ /* 0x001ea80000100800 */
[----:B------:R-:W2:Y:S04]  /*70410*/  LDL R7, [R1+0x17c] ;  /* 0x00017c0001077983 */ /* 0x000ea80000100800 */
[----:B------:R0:W-:Y:S02]  /*70420*/  STL.64 [R1+0x11a0], R24 ;  /* 0x0011a01801007387 */ /* 0x0001e40000100a00 */
[----:B------:R1:W-:Y:S02]  /*70430*/  STL.64 [R1+0x11a8], R26 ;  /* 0x0011a81a01007387 */ /* 0x0003e40000100a00 */
[----:B0-----:R-:W-:-:S02]  /*70440*/  IMAD.MOV.U32 R25, RZ, RZ, R14 ;  /* 0x000000ffff197224 */ /* 0x001fc400078e000e */
[----:B------:R-:W-:Y:S02]  /*70450*/  IMAD.MOV.U32 R24, RZ, RZ, R15 ;  /* 0x000000ffff187224 */ /* 0x000fe400078e000f */
[----:B------:R-:W4:Y:S02]  /*70460*/  LDL.LU.64 R14, [R1+0x71f8] ;  /* 0x0071f800010e7983 */ /* 0x000f240000300a00 */
[C---:B----4-:R-:W-:Y:S01]  /*70470*/  HMMA.16816.F32.BF16 R16, R20.reuse, R14, R16 ;  /* 0x0000000e1410723c */ /* 0x050fe20000041810 */
[----:B-1----:R-:W-:Y:S02]  /*70480*/  IMAD.MOV.U32 R27, RZ, RZ, R14 ;  /* 0x000000ffff1b7224 */ /* 0x002fe400078e000e */
[----:B------:R-:W-:Y:S11]  /*70490*/  IMAD.MOV.U32 R26, RZ, RZ, R15 ;  /* 0x000000ffff1a7224 */ /* 0x000ff600078e000f */
[----:B------:R-:W-:Y:S09]  /*704a0*/  @!UPT UIADD3 URZ, URZ, URZ, URZ ;  /* 0x0000003f3f3ff290 */ /* 0x000ff2000fffe03f */
[----:B------:R-:W-:Y:S01]  /*704b0*/  STL.64 [R1+0x1190], R16 ;  /* 0x0011901001007387 */ /* 0x000fe20000100a00 */
[----:B------:R0:W-:Y:S03]  /*704c0*/  STL.64 [R1+0x1198], R18 ;  /* 0x0011981201007387 */ /* 0x0001e60000100a00 */
[----:B0-----:R-:W4:Y:S01]  /*704d0*/  LDL.LU.64 R18, [R1+0x71f0] ;  /* 0x0071f00001127983 */ /* 0x001f220000300a00 */
[----:B------:R-:W4:Y:S02]  /*704e0*/  LDL.LU.64 R14, [R1+0x71e8] ;  /* 0x0071e800010e7983 */ /* 0x000f240000300a00 */
[----:B------:R-:W4:Y:S02]  /*704f0*/  LDL.LU.64 R12, [R1+0x71e0] ;  /* 0x0071e000010c7983 */ /* 0x000f240000300a00 */
[----:B------:R-:W-:Y:S01]  /*70500*/  STL.64 [R1+0x7038], R26 ;  /* 0x0070381a01007387 */ /* 0x000fe20000100a00 */
[----:B------:R0:W-:Y:S04]  /*70510*/  STL.64 [R1+0x7030], R24 ;  /* 0x0070301801007387 */ /* 0x0001e80000100a00 */
[----:B0-----:R-:W2:Y:S01]  /*70520*/  LDL.LU R24, [R1+0x1170] ;  /* 0x0011700001187983 */ /* 0x001ea20000300800 */
[----:B------:R-:W2:Y:S02]  /*70530*/  LDL.LU R25, [R1+0x1174] ;  /* 0x0011740001197983 */ /* 0x000ea40000300800 */
[----:B------:R-:W2:Y:S02]  /*70540*/  LDL.LU R26, [R1+0x1178] ;  /* 0x00117800011a7983 */ /* 0x000ea40000300800 */
[----:B------:R-:W2:Y:S01]  /*70550*/  LDL.LU R27, [R1+0x117c] ;  /* 0x00117c00011b7983 */ /* 0x000ea20000300800 */
[C---:B----4-:R-:W-:Y:S11]  /*70560*/  HMMA.16816.F32.BF16 R12, R20.reuse, R18, R12 ;  /* 0x00000012140c723c */ /* 0x050ff6000004180c */
[----:B------:R-:W-:Y:S11]  /*70570*/  @!UPT UIADD3 URZ, URZ, URZ, URZ ;  /* 0x0000003f3f3ff290 */ /* 0x000ff6000fffe03f */
[----:B------:R-:W-:Y:S01]  /*70580*/  @!UPT UIADD3 URZ, URZ, URZ, URZ ;  /* 0x0000003f3f3ff290 */ /* 0x000fe2000fffe03f */
[----:B------:R-:W-:Y:S01]  /*70590*/  STL.64 [R1+0x1180], R12 ;  /* 0x0011800c01007387 */ /* 0x000fe20000100a00 */
[----:B------:R0:W-:Y:S02]  /*705a0*/  STL.64 [R1+0x1188], R14 ;  /* 0x0011880e01007387 */ /* 0x0001e40000100a00 */
[----:B0-----:R-:W-:Y:S02]  /*705b0*/  IMAD.MOV.U32 R15, RZ, RZ, R18 ;  /* 0x000000ffff0f7224 */ /* 0x001fe400078e0012 */
[----:B------:R-:W-:Y:S02]  /*705c0*/  IMAD.MOV.U32 R14, RZ, RZ, R19 ;  /* 0x000000ffff0e7224 */ /* 0x000fe400078e0013 */
[----:B------:R-:W3:Y:S01]  /*705d0*/  LDL.LU.64 R18, [R1+0x71d8] ;  /* 0x0071d80001127983 */ /* 0x000ee20000300a00 */
[C---:B--2---:R-:W-:Y:S11]  /*705e0*/  HMMA.16816.F32.BF16 R24, R20.reuse, R6, R24 ;  /* 0x000000061418723c */ /* 0x044ff60000041818 */
[----:B------:R-:W-:Y:S11]  /*705f0*/  @!UPT UIADD3 URZ, URZ, URZ, URZ ;  /* 0x0000003f3f3ff290 */ /* 0x000ff6000fffe03f */
[----:B------:R-:W-:Y:S01]  /*70600*/  @!UPT UIADD3 URZ, URZ, URZ, URZ ;  /* 0x0000003f3f3ff290 */ /* 0x000fe2000fffe03f */
[----:B------:R0:W-:Y:S01]  /*70610*/  STL.64 [R1+0x1170], R24 ;  /* 0x0011701801007387 */ /* 0x0001e20000100a00 */
[----:B------:R1:W-:Y:S01]  /*70620*/  STL.64 [R1+0x1178], R26 ;  /* 0x0011781a01007387 */ /* 0x0003e20000100a00 */
[----:B---3--:R-:W-:Y:S11]  /*70630*/  HMMA.16816.F32.BF16 R4, R20, R18, R8 ;  /* 0x000000121404723c */ /* 0x008ff60000041808 */
[----:B------:R-:W-:Y:S11]  /*70640*/  @!UPT UIADD3 URZ, URZ, URZ, URZ ;  /* 0x0000003f3f3ff290 */ /* 0x000ff6000fffe03f */
[----:B------:R-:W-:Y:S01]  /*70650*/  @!UPT UIADD3 URZ, URZ, URZ, URZ ;  /* 0x0000003f3f3ff290 */ /* 0x000fe2000fffe03f */
[----:B------:R-:W-:Y:S01]  /*70660*/  STL.64 [R1+0x1160], R4 ;  /* 0x0011600401007387 */ /* 0x000fe20000100a00 */
[----:B------:R-:W-:Y:S02]  /*70670*/  STL.64 [R1+0x1168], R6 ;  /* 0x0011680601007387 */ /* 0x000fe40000100a00 */
[----:B0-----:R-:W2:Y:S02]  /*70680*/  LDL.LU R24, [R1+0x1100] ;  /* 0x0011000001187983 */ /* 0x001ea40000300800 */
[----:B------:R-:W2:Y:S01]  /*70690*/  LDL.LU R25, [R1+0x1104] ;  /* 0x0011040001197983 */ /* 0x000ea20000300800 */
[----:B-1----:R-:W3:Y:S01]  /*706a0*/  LDL.LU R26, [R1+0x1108] ;  /* 0x00110800011a7983 */ /* 0x002ee20000300800 */
[----:B------:R-:W3:Y:S03]  /*706b0*/  LDL.LU R27, [R1+0x110c] ;  /* 0x00110c00011b7983 */ /* 0x000ee60000300800 */
[----:B---3--:R0:W-:Y:S01]  /*706c0*/  STL.64 [R1+0x7168], R26 ;  /* 0x0071681a01007387 */ /* 0x0081e20000100a00 */
[----:B--2---:R-:W-:Y:S03]  /*706d0*/  STL.64 [R1+0x7160], R24 ;  /* 0x0071601801007387 */ /* 0x004fe60000100a00 */
[----:B0-----:R-:W2:Y:S04]  /*706e0*/  LDL.64 R26, [R1+0x118] ;  /* 0x00011800011a7983 */ /* 0x001ea80000100a00 */
[----:B--2---:R0:W-:Y:S04]  /*706f0*/  STL.64 [R1+0x7178], R26 ;  /* 0x0071781a01007387 */ /* 0x0041e80000100a00 */
[----:B0-----:R-:W2:Y:S04]  /*70700*/  LDL.64 R26, [R1+0x128] ;  /* 0x00012800011a7983 */ /* 0x001ea80000100a00 */
[----:B--2---:R0:W-:Y:S04]  /*70710*/  STL.64 [R1+0x7190], R26 ;  /* 0x0071901a01007387 */ /* 0x0041e80000100a00 */
[----:B0-----:R-:W2:Y:S04]  /*70720*/  LDL.64 R26, [R1+0x138] ;  /* 0x00013800011a7983 */ /* 0x001ea80000100a00 */
[----:B--2---:R0:W-:Y:S01]  /*70730*/  STL.64 [R1+0x71a8], R26 ;  /* 0x0071a81a01007387 */ /* 0x0041e20000100a00 */
[----:B------:R-:W2:Y:S02]  /*70740*/  LDL.LU R24, [R1+0x1140] ;  /* 0x0011400001187983 */ /* 0x000ea40000300800 */
[----:B------:R-:W2:Y:S01]  /*70750*/  LDL.LU R25, [R1+0x1144] ;  /* 0x0011440001197983 */ /* 0x000ea20000300800 */
[----:B0-----:R-:W3:Y:S01]  /*70760*/  LDL.LU R26, [R1+0x1148] ;  /* 0x00114800011a7983 */ /* 0x001ee20000300800 */
[----:B------:R-:W3:Y:S03]  /*70770*/  LDL.LU R27, [R1+0x114c] ;  /* 0x00114c00011b7983 */ /* 0x000ee60000300800 */
[----:B---3--:R0:W-:Y:S01]  /*70780*/  STL.64 [R1+0x71c8], R26 ;  /* 0x0071c81a01007387 */ /* 0x0081e20000100a00 */
[----:B--2---:R-:W-:Y:S02]  /*70790*/  STL.64 [R1+0x71c0], R24 ;  /* 0x0071c01801007387 */ /* 0x004fe40000100a00 */
[----:B------:R-:W2:Y:S01]  /*707a0*/  LDL.64 R6, [R1+0x108] ;  /* 0x0001080001067983 */ /* 0x000ea20000100a00 */
[----:B0-----:R-:W3:Y:S04]  /*707b0*/  LDL.64 R26, [R1+0x158] ;  /* 0x00015800011a7983 */ /* 0x001ee80000100a00 */
[----:B--2---:R0:W-:Y:S01]  /*707c0*/  STL.64 [R1+0x7170], R6 ;  /* 0x0071700601007387 */ /* 0x0041e20000100a00 */
[----:B------:R-:W2:Y:S02]  /*707d0*/  LDL.LU R4, [R1+0x1110] ;  /* 0x0011100001047983 */ /* 0x000ea40000300800 */
[----:B------:R-:W2:Y:S01]  /*707e0*/  LDL.LU R5, [R1+0x1114] ;  /* 0x0011140001057983 */ /* 0x000ea20000300800 */
[----:B0-----:R-:W4:Y:S01]  /*707f0*/  LDL.LU R6, [R1+0x1118] ;  /* 0x0011180001067983 */ /* 0x001f220000300800 */
[----:B------:R-:W4:Y:S03]  /*70800*/  LDL.LU R7, [R1+0x111c] ;  /* 0x00111c0001077983 */ /* 0x000f260000300800 */
[----:B----4-:R-:W-:Y:S01]  /*70810*/  STL.64 [R1+0x7188], R6 ;  /* 0x0071880601007387 */ /* 0x010fe20000100a00 */
[----:B--2---:R0:W-:Y:S03]  /*70820*/  STL.64 [R1+0x7180], R4 ;  /* 0x0071800401007387 */ /* 0x0041e60000100a00 */
[----:B0-----:R-:W2:Y:S01]  /*70830*/  LDL.LU R4, [R1+0x1120] ;  /* 0x0011200001047983 */ /* 0x001ea20000300800 */
[----:B------:R-:W2:Y:S02]  /*70840*/  LDL.LU R5, [R1+0x1124] ;  /* 0x0011240001057983 */ /* 0x000ea40000300800 */
[----:B------:R-:W4:Y:S02]  /*70850*/  LDL.LU R6, [R1+0x1128] ;  /* 0x0011280001067983 */ /* 0x000f240000300800 */
[----:B------:R-:W4:Y:S02]  /*70860*/  LDL.LU R7, [R1+0x112c] ;  /* 0x00112c0001077983 */ /* 0x000f240000300800 */
[----:B----4-:R-:W-:Y:S01]  /*70870*/  STL.64 [R1+0x71a0], R6 ;  /* 0x0071a00601007387 */ /* 0x010fe20000100a00 */
[----:B--2---:R0:W-:Y:S03]  /*70880*/  STL.64 [R1+0x7198], R4 ;  /* 0x0071980401007387 */ /* 0x0041e60000100a00 */
[----:B0-----:R-:W2:Y:S01]  /*70890*/  LDL.LU R4, [R1+0x1130] ;  /* 0x0011300001047983 */ /* 0x001ea20000300800 */
[----:B------:R-:W2:Y:S02]  /*708a0*/  LDL.LU R5, [R1+0x1134] ;  /* 0x0011340001057983 */ /* 0x000ea40000300800 */
[----:B------:R-:W4:Y:S02]  /*708b0*/  LDL.LU R6, [R1+0x1138] ;  /* 0x0011380001067983 */ /* 0x000f240000300800 */
[----:B------:R-:W4:Y:S02]  /*708c0*/  LDL.LU R7, [R1+0x113c] ;  /* 0x00113c0001077983 */ /* 0x000f240000300800 */
[----:B----4-:R0:W-:Y:S01]  /*708d0*/  STL.64 [R1+0x71b8], R6 ;  /* 0x0071b80601007387 */ /* 0x0101e20000100a00 */
[----:B--2---:R1:W-:Y:S03]  /*708e0*/  STL.64 [R1+0x71b0], R4 ;  /* 0x0071b00401007387 */ /* 0x0043e60000100a00 */
[----:B0-----:R-:W2:Y:S04]  /*708f0*/  LDL.64 R6, [R1+0x148] ;  /* 0x0001480001067983 */ /* 0x001ea80000100a00 */
[----:B--2---:R0:W-:Y:S01]  /*70900*/  STL.64 [R1+0x71d0], R6 ;  /* 0x0071d00601007387 */ /* 0x0041e20000100a00 */
[----:B-1----:R-:W2:Y:S02]  /*70910*/  LDL.LU R4, [R1+0x1150] ;  /* 0x0011500001047983 */ /* 0x002ea40000300800 */
[----:B------:R-:W2:Y:S01]  /*70920*/  LDL.LU R5, [R1+0x1154] ;  /* 0x0011540001057983 */ /* 0x000ea20000300800 */
[----:B0-----:R-:W2:Y:S01]  /*70930*/  LDL.LU R6, [R1+0x1158] ;  /* 0x0011580001067983 */ /* 0x001ea20000300800 */
[----:B------:R-:W2:Y:S02]  /*70940*/  LDL.LU R7, [R1+0x115c] ;  /* 0x00115c0001077983 */ /* 0x000ea40000300800 */
[----:B------:R-:W-:-:S02]  /*70950*/  IMAD.MOV.U32 R12, RZ, RZ, R19 ;  /* 0x000000ffff0c7224 */ /* 0x000fc400078e0013 */
[----:B------:R-:W-:Y:S01]  /*70960*/  IMAD.MOV.U32 R13, RZ, RZ, R18 ;  /* 0x000000ffff0d7224 */ /* 0x000fe200078e0012 */
[----:B------:R-:W4:Y:S01]  /*70970*/  LDL.LU R8, [R1+0x10f0] ;  /* 0x0010f00001087983 */ /* 0x000f220000300800 */
[----:B------:R-:W4:Y:S02]  /*70980*/  LDL.LU R9, [R1+0x10f4] ;  /* 0x0010f40001097983 */ /* 0x000f240000300800 */
[----:B------:R-:W4:Y:S02]  /*70990*/  LDL.LU R10, [R1+0x10f8] ;  /* 0x0010f800010a7983 */ /* 0x000f240000300800 */
[----:B------:R-:W4:Y:S01]  /*709a0*/  LDL.64 R18, [R1+0xf8] ;  /* 0x0000f80001127983 */ /* 0x000f220000100a00 */
[----:B------:R-:W-:Y:S01]  /*709b0*/  STL [R1+0x6ef4], R12 ;  /* 0x006ef40c01007387 */ /* 0x000fe20000100800 */
[----:B------:R-:W-:Y:S02]  /*709c0*/  STL [R1+0x6ef0], R13 ;  /* 0x006ef00d01007387 */ /* 0x000fe40000100800 */
[----:B---3--:R-:W-:Y:S01]  /*709d0*/  IMAD.MOV.U32 R28, RZ, RZ, R27 ;  /* 0x000000ffff1c7224 */ /* 0x008fe200078e001b */
        /* <DEDUP_REMOVED lines=8> */
[----:B------:R-:W-:Y:S02]  /*70a60*/  STL [R1+0x6ef8], R28 ;  /* 0x006ef81c01007387 */ /* 0x000fe40000100800 */
[----:B------:R-:W-:Y:S01]  /*70a70*/  IMAD.MOV.U32 R11, RZ, RZ, R29 ;  /* 0x000000ffff0b7224 */ /* 0x000fe200078e001d */
[----:B--2---:R-:W-:Y:S01]  /*70a80*/  HMMA.16816.F32.BF16 R24, R20, R6, R24 ;  /* 0x000000061418723c */ /* 0x004fe20000041818 */
[----:B------:R-:W-:-:S02]  /*70a90*/  IMAD.MOV.U32 R12, RZ, RZ, R6 ;  /* 0x000000ffff0c7224 */ /* 0x000fc400078e0006 */
[----:B------:R-:W-:Y:S02]  /*70aa0*/  IMAD.MOV.U32 R13, RZ, RZ, R7 ;  /* 0x000000ffff0d7224 */ /* 0x000fe400078e0007 */
[----:B------:R-:W2:Y:S01]  /*70ab0*/  LDL.LU.64 R6, [R1+0x71b8] ;  /* 0x0071b80001067983 */ /* 0x000ea20000300a00 */
[----:B------:R-:W2:Y:S11]  /*70ac0*/  LDL.LU.64 R4, [R1+0x71b0] ;  /* 0x0071b00001047983 */ /* 0x000eb60000300a00 */
[----:B------:R-:W-:Y:S06]  /*70ad0*/  @!UPT UIADD3 URZ, URZ, URZ, URZ ;  /* 0x0000003f3f3ff290 */ /* 0x000fec000fffe03f */
[----:B------:R-:W-:Y:S01]  /*70ae0*/  STL.64 [R1+0x1140], R24 ;  /* 0x0011401801007387 */ /* 0x000fe20000100a00 */
[----:B------:R0:W-:Y:S02]  /*70af0*/  STL [R1+0x1148], R26 ;  /* 0x0011481a01007387 */ /* 0x0001e40000100800 */
[----:B------:R-:W-:Y:S02]  /*70b00*/  IMAD.MOV.U32 R29, RZ, RZ, R27 ;  /* 0x000000ffff1d7224 */ /* 0x000fe400078e001b */
[----:B0-----:R-:W2:Y:S01]  /*70b10*/  LDL.LU.64 R26, [R1+0x71a8] ;  /* 0x0071a800011a7983 */ /* 0x001ea20000300a00 */
[----:B------:R-:W-:Y:S02]  /*70b20*/  STL [R1+0x6f00], R13 ;  /* 0x006f000d01007387 */ /* 0x000fe40000100800 */
[----:B------:R-:W-:Y:S02]  /*70b30*/  STL [R1+0x6efc], R12 ;  /* 0x006efc0c01007387 */ /* 0x000fe40000100800 */
[----:B------:R0:W-:Y:S01]  /*70b40*/  STL [R1+0x5fa0], R29 ;  /* 0x005fa01d01007387 */ /* 0x0001e20000100800 */
[C---:B--2---:R-:W-:Y:S01]  /*70b50*/  HMMA.16816.F32.BF16 R4, R20.reuse, R26, R4 ;  /* 0x0000001a1404723c */ /* 0x044fe20000041804 */
[----:B0-----:R-:W-:Y:S11]  /*70b60*/  IMAD.MOV.U32 R29, RZ, RZ, R27 ;  /* 0x000000ffff1d7224 */ /* 0x001ff600078e001b */
[----:B------:R-:W-:Y:S11]  /*70b70*/  @!UPT UIADD3 URZ, URZ, URZ, URZ ;  /* 0x0000003f3f3ff290 */ /* 0x000ff6000fffe03f */
[----:B------:R-:W-:Y:S01]  /*70b80*/  STL.64 [R1+0x1130], R4 ;  /* 0x0011300401007387 */ /* 0x000fe20000100a00 */
[----:B------:R0:W-:Y:S03]  /*70b90*/  STL.64 [R1+0x1138], R6 ;  /* 0x0011380601007387 */ /* 0x0001e60000100a00 */
[----:B0-----:R-:W2:Y:S01]  /*70ba0*/  LDL.LU.64 R6, [R1+0x71a0] ;  /* 0x0071a00001067983 */ /* 0x001ea20000300a00 */
[----:B------:R-:W2:Y:S02]  /*70bb0*/  LDL.LU.64 R4, [R1+0x7198] ;  /* 0x0071980001047983 */ /* 0x000ea40000300a00 */
[----:B------:R-:W2:Y:S02]  /*70bc0*/  LDL.LU.64 R26, [R1+0x7190] ;  /* 0x00719000011a7983 */ /* 0x000ea40000300a00 */
[----:B------:R-:W-:Y:S01]  /*70bd0*/  STL [R1+0x6f04], R29 ;  /* 0x006f041d01007387 */ /* 0x000fe20000100800 */
[----:B------:R-:W3:Y:S01]  /*70be0*/  LDL R0, [R1+0x2ac8] ;  /* 0x002ac80001007983 */ /* 0x000ee20000100800 */
[----:B--2---:R-:W-:Y:S03]  /*70bf0*/  HMMA.16816.F32.BF16 R4, R20, R26, R4 ;  /* 0x0000001a1404723c */ /* 0x004fe60000041804 */
[----:B---3--:R-:W-:Y:S01]  /*70c00*/  STL [R1+0x6f08], R0 ;  /* 0x006f080001007387 */ /* 0x008fe20000100800 */
[----:B------:R-:W-:-:S02]  /*70c10*/  IMAD.MOV.U32 R12, RZ, RZ, R26 ;  /* 0x000000ffff0c7224 */ /* 0x000fc400078e001a */
[----:B------:R-:W-:Y:S11]  /*70c20*/  IMAD.MOV.U32 R28, RZ, RZ, R27 ;  /* 0x000000ffff1c7224 */ /* 0x000ff600078e001b */
[----:B------:R-:W-:Y:S06]  /*70c30*/  @!UPT UIADD3 URZ, URZ, URZ, URZ ;  /* 0x0000003f3f3ff290 */ /* 0x000fec000fffe03f */
[----:B------:R-:W-:Y:S01]  /*70c40*/  STL.64 [R1+0x1120], R4 ;  /* 0x0011200401007387 */ /* 0x000fe20000100a00 */
[----:B------:R0:W-:Y:S03]  /*70c50*/  STL.64 [R1+0x1128], R6 ;  /* 0x0011280601007387 */ /* 0x0001e60000100a00 */
[----:B0-----:R-:W2:Y:S01]  /*70c60*/  LDL.LU.64 R6, [R1+0x7188] ;  /* 0x0071880001067983 */ /* 0x001ea20000300a00 */
[----:B------:R-:W2:Y:S02]  /*70c70*/  LDL.LU.64 R4, [R1+0x7180] ;  /* 0x0071800001047983 */ /* 0x000ea40000300a00 */
[----:B------:R-:W2:Y:S02]  /*70c80*/  LDL.LU.64 R26, [R1+0x7178] ;  /* 0x00717800011a7983 */ /* 0x000ea40000300a00 */
[----:B------:R-:W-:Y:S01]  /*70c90*/  STL [R1+0x6f10], R28 ;  /* 0x006f101c01007387 */ /* 0x000fe20000100800 */
        /* <DEDUP_REMOVED lines=14> */
[----:B------:R-:W-:-:S05]  /*70d80*/  IMAD.MOV.U32 R0, RZ, RZ, R7 ;  /* 0x000000ffff007224 */ /* 0x000fca00078e0007 */
[C---:B----4-:R-:W-:Y:S11]  /*70d90*/  HMMA.16816.F32.BF16 R4, R20.reuse, R18, R8 ;  /* 0x000000121404723c */ /* 0x050ff60000041808 */
[----:B------:R-:W-:Y:S04]  /*70da0*/  @!UPT UIADD3 URZ, URZ, URZ, URZ ;  /* 0x0000003f3f3ff290 */ /* 0x000fe8000fffe03f */
[----:B------:R0:W-:Y:S01]  /*70db0*/  STL.64 [R1+0x1100], R24 ;  /* 0x0011001801007387 */ /* 0x0001e20000100a00 */
[----:B------:R1:W-:Y:S02]  /*70dc0*/  STL.64 [R1+0x1108], R26 ;  /* 0x0011081a01007387 */ /* 0x0003e40000100a00 */
[----:B------:R-:W-:Y:S02]  /*70dd0*/  STL [R1+0x6f20], R0 ;  /* 0x006f200001007387 */ /* 0x000fe40000100800 */
[----:B------:R2:W-:Y:S01]  /*70de0*/  STL [R1+0x6f1c], R12 ;  /* 0x006f1c0c01007387 */ /* 0x0005e20000100800 */
[----:B------:R3:W-:Y:S02]  /*70df0*/  STL.64 [R1+0x7158], R14 ;  /* 0x0071580e01007387 */ /* 0x0007e40000100a00 */
[----:B------:R-:W-:Y:S02]  /*70e00*/  STL.64 [R1+0x10f0], R4 ;  /* 0x0010f00401007387 */ /* 0x000fe40000100a00 */
[----:B------:R-:W-:Y:S01]  /*70e10*/  STL.64 [R1+0x10f8], R6 ;  /* 0x0010f80601007387 */ /* 0x000fe20000100a00 */
[----:B0-----:R-:W4:Y:S01]  /*70e20*/  LDL.LU R24, [R1+0x1090] ;  /* 0x0010900001187983 */ /* 0x001f220000300800 */
[----:B------:R-:W4:Y:S02]  /*70e30*/  LDL.LU R25, [R1+0x1094] ;  /* 0x0010940001197983 */ /* 0x000f240000300800 */
[----:B-1----:R-:W4:Y:S02]  /*70e40*/  LDL.LU R26, [R1+0x1098] ;  /* 0x00109800011a7983 */ /* 0x002f240000300800 */
[----:B------:R-:W4:Y:S01]  /*70e50*/  LDL.LU R27, [R1+0x109c] ;  /* 0x00109c00011b7983 */ /* 0x000f220000300800 */
[----:B--2---:R-:W2:Y:S01]  /*70e60*/  LDL.LU R12, [R1+0x10e0] ;  /* 0x0010e000010c7983 */ /* 0x004ea20000300800 */
[----:B------:R-:W2:Y:S02]  /*70e70*/  LDL.LU R13, [R1+0x10e4] ;  /* 0x0010e400010d7983 */ /* 0x000ea40000300800 */
[----:B---3--:R-:W2:Y:S02]  /*70e80*/  LDL.LU R14, [R1+0x10e8] ;  /* 0x0010e800010e7983 */ /* 0x008ea40000300800 */
[----:B------:R-:W2:Y:S01]  /*70e90*/  LDL.LU R15, [R1+0x10ec] ;  /* 0x0010ec00010f7983 */ /* 0x000ea20000300800 */
[----:B----4-:R0:W-:Y:S01]  /*70ea0*/  STL.64 [R1+0x70f8], R26 ;  /* 0x0070f81a01007387 */ /* 0x0101e20000100a00 */
[----:B------:R-:W-:Y:S03]  /*70eb0*/  STL.64 [R1+0x70f0], R24 ;  /* 0x0070f01801007387 */ /* 0x000fe60000100a00 */
[----:B0-----:R-:W3:Y:S04]  /*70ec0*/  LDL.64 R26, [R1+0xa8] ;  /* 0x0000a800011a7983 */ /* 0x001ee80000100a00 */
[----:B---3--:R0:W-:Y:S04]  /*70ed0*/  STL.64 [R1+0x7108], R26 ;  /* 0x0071081a01007387 */ /* 0x0081e80000100a00 */
[----:B0-----:R-:W3:Y:S04]  /*70ee0*/  LDL.64 R26, [R1+0xb8] ;  /* 0x0000b800011a7983 */ /* 0x001ee80000100a00 */
[----:B---3--:R0:W-:Y:S04]  /*70ef0*/  STL.64 [R1+0x7120], R26 ;  /* 0x0071201a01007387 */ /* 0x0081e80000100a00 */
[----:B0-----:R-:W3:Y:S04]  /*70f00*/  LDL.64 R26, [R1+0xc8] ;  /* 0x0000c800011a7983 */ /* 0x001ee80000100a00 */
[----:B---3--:R0:W-:Y:S04]  /*70f10*/  STL.64 [R1+0x7138], R26 ;  /* 0x0071381a01007387 */ /* 0x0081e80000100a00 */
[----:B0-----:R-:W3:Y:S04]  /*70f20*/  LDL.64 R26, [R1+0xd8] ;  /* 0x0000d800011a7983 */ /* 0x001ee80000100a00 */
[----:B---3--:R0:W-:Y:S01]  /*70f30*/  STL.64 [R1+0x7150], R26 ;  /* 0x0071501a01007387 */ /* 0x0081e20000100a00 */
[----:B------:R-:W3:Y:S03]  /*70f40*/  LDL.64 R6, [R1+0x98] ;  /* 0x0000980001067983 */ /* 0x000ee60000100a00 */
[----:B0-----:R-:W2:Y:S04]  /*70f50*/  LDL.64 R26, [R1+0xe8] ;  /* 0x0000e800011a7983 */ /* 0x001ea80000100a00 */
[----:B---3--:R0:W-:Y:S01]  /*70f60*/  STL.64 [R1+0x7100], R6 ;  /* 0x0071000601007387 */ /* 0x0081e20000100a00 */
[----:B------:R-:W3:Y:S02]  /*70f70*/  LDL.LU R4, [R1+0x10a0] ;  /* 0x0010a00001047983 */ /* 0x000ee40000300800 */
[----:B------:R-:W3:Y:S01]  /*70f80*/  LDL.LU R5, [R1+0x10a4] ;  /* 0x0010a40001057983 */ /* 0x000ee20000300800 */
[----:B0-----:R-:W4:Y:S01]  /*70f90*/  LDL.LU R6, [R1+0x10a8] ;  /* 0x0010a80001067983 */ /* 0x001f220000300800 */
[----:B------:R-:W4:Y:S03]  /*70fa0*/  LDL.LU R7, [R1+0x10ac] ;  /* 0x0010ac0001077983 */ /* 0x000f260000300800 */
[----:B----4-:R-:W-:Y:S01]  /*70fb0*/  STL.64 [R1+0x7118], R6 ;  /* 0x0071180601007387 */ /* 0x010fe20000100a00 */
[----:B---3--:R0:W-:Y:S03]  /*70fc0*/  STL.64 [R1+0x7110], R4 ;  /* 0x0071100401007387 */ /* 0x0081e60000100a00 */
[----:B0-----:R-:W3:Y:S01]  /*70fd0*/  LDL.LU R4, [R1+0x10b0] ;  /* 0x0010b00001047983 */ /* 0x001ee20000300800 */
[----:B------:R-:W3:Y:S02]  /*70fe0*/  LDL.LU R5, [R1+0x10b4] ;  /* 0x0010b40001057983 */ /* 0x000ee40000300800 */
[----:B------:R-:W4:Y:S02]  /*70ff0*/  LDL.LU R6, [R1+0x10b8] ;  /* 0x0010b80001067983 */ /* 0x000f240000300800 */
[----:B------:R-:W4:Y:S01]  /*71000*/  LDL.LU R7, [R1+0x10bc] ;  /* 0x0010bc0001077983 */ /* 0x000f220000300800 */
[----:B--2---:R-:W-:Y:S01]  /*71010*/  HMMA.16816.F32.BF16 R12, R20, R26, R12 ;  /* 0x0000001a140c723c */ /* 0x004fe2000004180c */
[----:B----4-:R-:W-:Y:S01]  /*71020*/  STL.64 [R1+0x7130], R6 ;  /* 0x0071300601007387 */ /* 0x010fe20000100a00 */
[----:B---3--:R0:W-:Y:S03]  /*71030*/  STL.64 [R1+0x7128], R4 ;  /* 0x0071280401007387 */ /* 0x0081e60000100a00 */
[----:B0-----:R-:W2:Y:S01]  /*71040*/  LDL.LU R4, [R1+0x10c0] ;  /* 0x0010c00001047983 */ /* 0x001ea20000300800 */
[----:B------:R-:W2:Y:S02]  /*71050*/  LDL.LU R5, [R1+0x10c4] ;  /* 0x0010c40001057983 */ /* 0x000ea40000300800 */
[----:B------:R-:W3:Y:S02]  /*71060*/  LDL.LU R6, [R1+0x10c8] ;  /* 0x0010c80001067983 */ /* 0x000ee40000300800 */
[----:B------:R-:W3:Y:S02]  /*71070*/  LDL.LU R7, [R1+0x10cc] ;  /* 0x0010cc0001077983 */ /* 0x000ee40000300800 */
[----:B------:R-:W-:-:S02]  /*71080*/  IMAD.MOV.U32 R28, RZ, RZ, R19 ;  /* 0x000000ffff1c7224 */ /* 0x000fc400078e0013 */
[----:B------:R-:W-:Y:S01]  /*71090*/  IMAD.MOV.U32 R29, RZ, RZ, R18 ;  /* 0x000000ffff1d7224 */ /* 0x000fe200078e0012 */
[----:B---3--:R-:W-:Y:S01]  /*710a0*/  STL.64 [R1+0x7148], R6 ;  /* 0x0071480601007387 */ /* 0x008fe20000100a00 */
[----:B--2---:R0:W-:Y:S03]  /*710b0*/  STL.64 [R1+0x7140], R4 ;  /* 0x0071400401007387 */ /* 0x0041e60000100a00 */
[----:B0-----:R-:W2:Y:S01]  /*710c0*/  LDL.LU R4, [R1+0x10d0] ;  /* 0x0010d00001047983 */ /* 0x001ea20000300800 */
[----:B------:R-:W2:Y:S02]  /*710d0*/  LDL.LU R5, [R1+0x10d4] ;  /* 0x0010d40001057983 */ /* 0x000ea40000300800 */
[----:B------:R-:W2:Y:S02]  /*710e0*/  LDL.LU R6, [R1+0x10d8] ;  /* 0x0010d80001067983 */ /* 0x000ea40000300800 */
[----:B------:R-:W2:Y:S01]  /*710f0*/  LDL.LU R7, [R1+0x10dc] ;  /* 0x0010dc0001077983 */ /* 0x000ea20000300800 */
[----:B------:R-:W3:Y:S01]  /*71100*/  LDL.LU R8, [R1+0x1080] ;  /* 0x0010800001087983 */ /* 0x000ee20000300800 */
[----:B------:R-:W3:Y:S02]  /*71110*/  LDL.LU R9, [R1+0x1084] ;  /* 0x0010840001097983 */ /* 0x000ee40000300800 */
[----:B------:R-:W3:Y:S02]  /*71120*/  LDL.LU R10, [R1+0x1088] ;  /* 0x00108800010a7983 */ /* 0x000ee40000300800 */
[----:B------:R-:W3:Y:S01]  /*71130*/  LDL.LU R11, [R1+0x108c] ;  /* 0x00108c00010b7983 */ /* 0x000ee20000300800 */
[----:B------:R-:W3:Y:S01]  /*71140*/  LDL.64 R18, [R1+0x88] ;  /* 0x0000880001127983 */ /* 0x000ee20000100a00 */
[----:B------:R-:W-:Y:S02]  /*71150*/  STL [R1+0x6f28], R28 ;  /* 0x006f281c01007387 */ /* 0x000fe40000100800 */
[----:B------:R-:W-:Y:S02]  /*71160*/  STL [R1+0x6f24], R29 ;  /* 0x006f241d01007387 */ /* 0x000fe40000100800 */
[----:B------:R0:W-:Y:S01]  /*71170*/  STL.64 [R1+0x10e0], R12 ;  /* 0x0010e00c01007387 */ /* 0x0001e20000100a00 */
[----:B------:R1:W-:Y:S01]  /*71180*/  STL.64 [R1+0x10e8], R14 ;  /* 0x0010e80e01007387 */ /* 0x0003e20000100a00 */
[----:B0-----:R-:W-:-:S03]  /*71190*/  IMAD.MOV.U32 R12, RZ, RZ, R26 ;  /* 0x000000ffff0c7224 */ /* 0x001fc600078e001a */
[----:B-1----:R-:W4:Y:S01]  /*711a0*/  LDL.LU.64 R14, [R1+0x7158] ;  /* 0x00715800010e7983 */ /* 0x002f220000300a00 */
[----:B------:R-:W-:Y:S02]  /*711b0*/  IMAD.MOV.U32 R13, RZ, RZ, R27 ;  /* 0x000000ffff0d7224 */ /* 0x000fe400078e001b */
[----:B------:R-:W2:Y:S03]  /*711c0*/  LDL.LU.64 R26, [R1+0x7150] ;  /* 0x00715000011a7983 */ /* 0x000ea60000300a00 */
[----:B------:R-:W-:Y:S01]  /*711d0*/  STL [R1+0x6f30], R13 ;  /* 0x006f300d01007387 */ /* 0x000fe20000100800 */
[----:B------:R-:W-:Y:S01]  /*711e0*/  STL [R1+0x6f2c], R12 ;  /* 0x006f2c0c01007387 */ /* 0x000fe20000100800 */
        /* <DEDUP_REMOVED lines=47> */
[----:B---3--:R-:W-:Y:S11]  /*714e0*/  HMMA.16816.F32.BF16 R4, R20, R18, R8 ;  /* 0x000000121404723c */ /* 0x008ff60000041808 */
[----:B------:R-:W-:Y:S04]  /*714f0*/  @!UPT UIADD3 URZ, URZ, URZ, URZ ;  /* 0x0000003f3f3ff290 */ /* 0x000fe8000fffe03f */
[----:B------:R-:W-:Y:S01]  /*71500*/  STL.64 [R1+0x1090], R24 ;  /* 0x0010901801007387 */ /* 0x000fe20000100a00 */
[----:B------:R-:W-:Y:S02]  /*71510*/  STL.64 [R1+0x1098], R26 ;  /* 0x0010981a01007387 */ /* 0x000fe40000100a00 */
[----:B------:R-:W-:Y:S02]  /*71520*/  STL [R1+0x6f58], R28 ;  /* 0x006f581c01007387 */ /* 0x000fe40000100800 */
[----:B------:R-:W-:Y:S03]  /*71530*/  STL [R1+0x6f54], R29 ;  /* 0x006f541d01007387 */ /* 0x000fe60000100800 */
[----:B------:R0:W-:Y:S01]  /*71540*/  STL.64 [R1+0x1080], R4 ;  /* 0x0010800401007387 */ /* 0x0001e20000100a00 */
[----:B------:R1:W-:Y:S02]  /*71550*/  STL.64 [R1+0x1088], R6 ;  /* 0x0010880601007387 */ /* 0x0003e40000100a00 */
[----:B------:R-:W2:Y:S02]  /*71560*/  LDL.LU R8, [R1+0x1000] ;  /* 0x0010000001087983 */ /* 0x000ea40000300800 */
[----:B------:R-:W2:Y:S01]  /*71570*/  LDL.LU R9, [R1+0x1004] ;  /* 0x0010040001097983 */ /* 0x000ea20000300800 */
[----:B------:R-:W3:Y:S01]  /*71580*/  LDL.LU R10, [R1+0x1008] ;  /* 0x00100800010a7983 */ /* 0x000ee20000300800 */
[----:B------:R-:W3:Y:S03]  /*71590*/  LDL.LU R11, [R1+0x100c] ;  /* 0x00100c00010b7983 */ /* 0x000ee60000300800 */
[----:B0-----:R-:W2:Y:S01]  /*715a0*/  LDL.LU R4, [R1+0x1020] ;  /* 0x0010200001047983 */ /* 0x001ea20000300800 */
[----:B------:R-:W2:Y:S02]  /*715b0*/  LDL.LU R5, [R1+0x1024] ;  /* 0x0010240001057983 */ /* 0x000ea40000300800 */
[----:B-1----:R-:W2:Y:S02]  /*715c0*/  LDL.LU R6, [R1+0x1028] ;  /* 0x0010280001067983 */ /* 0x002ea40000300800 */
[----:B------:R-:W2:Y:S02]  /*715d0*/  LDL.LU R7, [R1+0x102c] ;  /* 0x00102c0001077983 */ /* 0x000ea40000300800 */
[----:B--2---:R0:W-:Y:S01]  /*715e0*/  STL.64 [R1+0x7080], R6 ;  /* 0x0070800601007387 */ /* 0x0041e20000100a00 */
[----:B------:R-:W-:Y:S03]  /*715f0*/  STL.64 [R1+0x7078], R4 ;  /* 0x0070780401007387 */ /* 0x000fe60000100a00 */
[----:B0-----:R-:W2:Y:S04]  /*71600*/  LDL.64 R6, [R1+0x38] ;  /* 0x0000380001067983 */ /* 0x001ea80000100a00 */
[----:B--2---:R0:W-:Y:S04]  /*71610*/  STL.64 [R1+0x7090], R6 ;  /* 0x0070900601007387 */ /* 0x0041e80000100a00 */
[----:B0-----:R-:W2:Y:S01]  /*71620*/  LDL.64 R6, [R1+0x48] ;  /* 0x0000480001067983 */ /* 0x001ea20000100a00 */
[----:B------:R-:W-:-:S02]  /*71630*/  IMAD.MOV.U32 R12, RZ, RZ, R18 ;  /* 0x000000ffff0c7224 */ /* 0x000fc400078e0012 */
[----:B------:R-:W-:Y:S01]  /*71640*/  IMAD.MOV.U32 R13, RZ, RZ, R19 ;  /* 0x000000ffff0d7224 */ /* 0x000fe200078e0013 */
[----:B--2---:R0:W-:Y:S01]  /*71650*/  STL.64 [R1+0x70a8], R6 ;  /* 0x0070a80601007387 */ /* 0x0041e20000100a00 */
[----:B------:R-:W2:Y:S02]  /*71660*/  LDL.LU R16, [R1+0x1010] ;  /* 0x0010100001107983 */ /* 0x000ea40000300800 */
[----:B------:R-:W2:Y:S02]  /*71670*/  LDL.LU R17, [R1+0x1014] ;  /* 0x0010140001117983 */ /* 0x000ea40000300800 */
[----:B------:R-:W2:Y:S01]  /*71680*/  LDL.LU R18, [R1+0x1018] ;  /* 0x0010180001127983 */ /* 0x000ea20000300800 */
[----:B------:R-:W2:Y:S04]  /*71690*/  LDL.LU R19, [R1+0x101c] ;  /* 0x00101c0001137983 */ /* 0x000ea80000300800 */
[----:B0-----:R-:W2:Y:S04]  /*716a0*/  LDL.64 R6, [R1+0x58] ;  /* 0x0000580001067983 */ /* 0x001ea80000100a00 */
[----:B--2---:R0:W-:Y:S04]  /*716b0*/  STL.64 [R1+0x70c0], R6 ;  /* 0x0070c00601007387 */ /* 0x0041e80000100a00 */
[----:B0-----:R-:W2:Y:S04]  /*716c0*/  LDL.64 R6, [R1+0x68] ;  /* 0x0000680001067983 */ /* 0x001ea80000100a00 */
[----:B--2---:R0:W-:Y:S04]  /*716d0*/  STL.64 [R1+0x70d8], R6 ;  /* 0x0070d80601007387 */ /* 0x0041e80000100a00 */
[----:B0-----:R-:W2:Y:S01]  /*716e0*/  LDL.64 R6, [R1+0x78] ;  /* 0x0000780001067983 */ /* 0x001ea20000100a00 */
[----:B------:R0:W-:Y:S02]  /*716f0*/  STL.64 [R1+0x7068], R18 ;  /* 0x0070681201007387 */ /* 0x0001e40000100a00 */
[----:B------:R1:W-:Y:S01]  /*71700*/  STL.64 [R1+0x7060], R16 ;  /* 0x0070601001007387 */ /* 0x0003e20000100a00 */
[----:B0-----:R-:W2:Y:S04]  /*71710*/  LDL.64 R18, [R1+0x28] ;  /* 0x0000280001127983 */ /* 0x001ea80000100a00 */
[----:B--2---:R0:W-:Y:S01]  /*71720*/  STL.64 [R1+0x7088], R18 ;  /* 0x0070881201007387 */ /* 0x0041e20000100a00 */
[----:B-1----:R-:W2:Y:S02]  /*71730*/  LDL.LU R16, [R1+0x1030] ;  /* 0x0010300001107983 */ /* 0x002ea40000300800 */
[----:B------:R-:W2:Y:S01]  /*71740*/  LDL.LU R17, [R1+0x1034] ;  /* 0x0010340001117983 */ /* 0x000ea20000300800 */
[----:B0-----:R-:W2:Y:S01]  /*71750*/  LDL.LU R18, [R1+0x1038] ;  /* 0x0010380001127983 */ /* 0x001ea20000300800 */
[----:B------:R-:W2:Y:S03]  /*71760*/  LDL.LU R19, [R1+0x103c] ;  /* 0x00103c0001137983 */ /* 0x000ea60000300800 */
[----:B--2---:R-:W-:Y:S01]  /*71770*/  STL.64 [R1+0x70a0], R18 ;  /* 0x0070a01201007387 */ /* 0x004fe20000100a00 */
[----:B------:R0:W-:Y:S03]  /*71780*/  STL.64 [R1+0x7098], R16 ;  /* 0x0070981001007387 */ /* 0x0001e60000100a00 */
[----:B0-----:R-:W2:Y:S01]  /*71790*/  LDL.LU R16, [R1+0x1040] ;  /* 0x0010400001107983 */ /* 0x001ea20000300800 */
[----:B------:R-:W2:Y:S02]  /*717a0*/  LDL.LU R17, [R1+0x1044] ;  /* 0x0010440001117983 */ /* 0x000ea40000300800 */
[----:B------:R-:W2:Y:S02]  /*717b0*/  LDL.LU R18, [R1+0x1048] ;  /* 0x0010480001127983 */ /* 0x000ea40000300800 */
[----:B------:R-:W2:Y:S02]  /*717c0*/  LDL.LU R19, [R1+0x104c] ;  /* 0x00104c0001137983 */ /* 0x000ea40000300800 */
        /* <DEDUP_REMOVED lines=17> */
[----:B------:R-:W2:Y:S01]  /*718e0*/  LDL.LU R19, [R1+0x107c] ;  /* 0x00107c0001137983 */ /* 0x000ea20000300800 */
[----:B---3--:R0:W-:Y:S01]  /*718f0*/  STL.64 [R1+0x7050], R10 ;  /* 0x0070500a01007387 */ /* 0x0081e20000100a00 */
[----:B------:R-:W-:Y:S02]  /*71900*/  STL.64 [R1+0x7048], R8 ;  /* 0x0070480801007387 */ /* 0x000fe40000100a00 */
[----:B------:R-:W3:Y:S02]  /*71910*/  LDL.64 R26, [R1+0x8] ;  /* 0x00000800011a7983 */ /* 0x000ee40000100a00 */
[----:B------:R-:W-:-:S02]  /*71920*/  IMAD.MOV.U32 R29, RZ, RZ, R6 ;  /* 0x000000ffff1d7224 */ /* 0x000fc400078e0006 */
[----:B------:R-:W-:Y:S01]  /*71930*/  IMAD.MOV.U32 R0, RZ, RZ, R7 ;  /* 0x000000ffff007224 */ /* 0x000fe200078e0007 */
[----:B0-----:R-:W3:Y:S01]  /*71940*/  LDL.64 R10, [R1+0x18] ;  /* 0x00001800010a7983 */ /* 0x001ee20000100a00 */
[----:B------:R-:W-:Y:S02]  /*71950*/  STL [R1+0x6f60], R13 ;  /* 0x006f600d01007387 */ /* 0x000fe40000100800 */
[----:B------:R-:W-:Y:S01]  /*71960*/  STL [R1+0x6f5c], R12 ;  /* 0x006f5c0c01007387 */ /* 0x000fe20000100800 */
        /* <DEDUP_REMOVED lines=53> */
[----:B------:R1:W-:Y:S02]  /*71cc0*/  STL.64 [R1+0x1028], R6 ;  /* 0x0010280601007387 */ /* 0x0003e40000100a00 */
[----:B0-----:R-:W-:Y:S01]  /*71cd0*/  IMAD.MOV.U32 R5, RZ, RZ, R18 ;  /* 0x000000ffff057224 */ /* 0x001fe200078e0012 */
[----:B-1----:R-:W2:Y:S01]  /*71ce0*/  LDL.LU.64 R6, [R1+0x7070] ;  /* 0x0070700001067983 */ /* 0x002ea20000300a00 */
[----:B------:R-:W-:Y:S02]  /*71cf0*/  IMAD.MOV.U32 R4, RZ, RZ, R19 ;  /* 0x000000ffff047224 */ /* 0x000fe400078e0013 */
[----:B------:R-:W3:Y:S02]  /*71d00*/  LDL.LU.64 R18, [R1+0x7068] ;  /* 0x0070680001127983 */ /* 0x000ee40000300a00 */
[----:B------:R-:W3:Y:S02]  /*71d10*/  LDL.LU.64 R16, [R1+0x7060] ;  /* 0x0070600001107983 */ /* 0x000ee40000300a00 */
[C---:B---3--:R-:W-:Y:S01]  /*71d20*/  HMMA.16816.F32.BF16 R16, R20.reuse, R10, R16 ;  /* 0x0000000a1410723c */ /* 0x048fe20000041810 */
[----:B--2---:R-:W-:Y:S01]  /*71d30*/  STL.64 [R1+0x6ff8], R6 ;  /* 0x006ff80601007387 */ /* 0x004fe20000100a00 */
[----:B------:R0:W-:Y:S03]  /*71d40*/  STL.64 [R1+0x6ff0], R4 ;  /* 0x006ff00401007387 */ /* 0x0001e60000100a00 */
[----:B0-----:R-:W2:Y:S01]  /*71d50*/  LDL.LU R4, [R1+0xff0] ;  /* 0x000ff00001047983 */ /* 0x001ea20000300800 */
[----:B------:R-:W2:Y:S02]  /*71d60*/  LDL.LU R5, [R1+0xff4] ;  /* 0x000ff40001057983 */ /* 0x000ea40000300800 */
[----:B------:R-:W2:Y:S02]  /*71d70*/  LDL.LU R6, [R1+0xff8] ;  /* 0x000ff80001067983 */ /* 0x000ea40000300800 */
[----:B------:R-:W2:Y:S11]  /*71d80*/  LDL.LU R7, [R1+0xffc] ;  /* 0x000ffc0001077983 */ /* 0x000eb60000300800 */
[----:B------:R-:W-:Y:S02]  /*71d90*/  @!UPT UIADD3 URZ, URZ, URZ, URZ ;  /* 0x0000003f3f3ff290 */ /* 0x000fe4000fffe03f */
[----:B------:R0:W-:Y:S01]  /*71da0*/  STL.64 [R1+0x1010], R16 ;  /* 0x0010101001007387 */ /* 0x0001e20000100a00 */
[----:B------:R1:W-:Y:S02]  /*71db0*/  STL.64 [R1+0x1018], R18 ;  /* 0x0010181201007387 */ /* 0x0003e40000100a00 */
[----:B0-----:R-:W-:Y:S01]  /*71dc0*/  IMAD.MOV.U32 R17, RZ, RZ, R10 ;  /* 0x000000ffff117224 */ /* 0x001fe200078e000a */
[----:B-1----:R-:W2:Y:S01]  /*71dd0*/  LDL.LU.64 R18, [R1+0x7058] ;  /* 0x0070580001127983 */ /* 0x002ea20000300a00 */
[----:B------:R-:W-:Y:S02]  /*71de0*/  IMAD.MOV.U32 R16, RZ, RZ, R11 ;  /* 0x000000ffff107224 */ /* 0x000fe400078e000b */
[----:B------:R-:W3:Y:S02]  /*71df0*/  LDL.LU.64 R10, [R1+0x7050] ;  /* 0x00705000010a7983 */ /* 0x000ee40000300a00 */
[----:B------:R-:W3:Y:S02]  /*71e00*/  LDL.LU.64 R8, [R1+0x7048] ;  /* 0x0070480001087983 */ /* 0x000ee40000300a00 */
[C---:B---3--:R-:W-:Y:S11]  /*71e10*/  HMMA.16816.F32.BF16 R8, R20.reuse, R26, R8 ;  /* 0x0000001a1408723c */ /* 0x048ff60000041808 */
[----:B------:R-:W-:Y:S11]  /*71e20*/  @!UPT UIADD3 URZ, URZ, URZ, URZ ;  /* 0x0000003f3f3ff290 */ /* 0x000ff6000fffe03f */
[----:B------:R-:W-:Y:S01]  /*71e30*/  @!UPT UIADD3 URZ, URZ, URZ, URZ ;  /* 0x0000003f3f3ff290 */ /* 0x000fe2000fffe03f */
[----:B------:R-:W-:Y:S01]  /*71e40*/  STL.64 [R1+0x1000], R8 ;  /* 0x0010000801007387 */ /* 0x000fe20000100a00 */
[----:B------:R0:W-:Y:S03]  /*71e50*/  STL.64 [R1+0x1008], R10 ;  /* 0x0010080a01007387 */ /* 0x0001e60000100a00 */
[----:B0-----:R-:W3:Y:S01]  /*71e60*/  LDL.LU.64 R10, [R1+0x7040] ;  /* 0x00704000010a7983 */ /* 0x001ee20000300a00 */
[----:B--2---:R-:W-:Y:S01]  /*71e70*/  HMMA.16816.F32.BF16 R4, R20, R18, R4 ;  /* 0x000000121404723c */ /* 0x004fe20000041804 */
[----:B------:R-:W-:Y:S02]  /*71e80*/  IMAD.MOV.U32 R9, RZ, RZ, R26 ;  /* 0x000000ffff097224 */ /* 0x000fe400078e001a */
[----:B------:R-:W-:Y:S02]  /*71e90*/  IMAD.MOV.U32 R8, RZ, RZ, R27 ;  /* 0x000000ffff087224 */ /* 0x000fe400078e001b */
[----:B------:R-:W2:Y:S01]  /*71ea0*/  LDL.LU.64 R26, [R1+0x7038] ;  /* 0x00703800011a7983 */ /* 0x000ea20000300a00 */
[----:B------:R-:W2:Y:S03]  /*71eb0*/  LDL.LU.64 R24, [R1+0x7030] ;  /* 0x0070300001187983 */ /* 0x000ea60000300a00 */
[----:B---3--:R-:W-:Y:S01]  /*71ec0*/  STL.64 [R1+0x7018], R10 ;  /* 0x0070180a01007387 */ /* 0x008fe20000100a00 */
[----:B------:R0:W-:Y:S03]  /*71ed0*/  STL.64 [R1+0x7010], R8 ;  /* 0x0070100801007387 */ /* 0x0001e60000100a00 */
[----:B0-----:R-:W3:Y:S01]  /*71ee0*/  LDL.LU R8, [R1+0xfe0] ;  /* 0x000fe00001087983 */ /* 0x001ee20000300800 */
[----:B------:R-:W3:Y:S02]  /*71ef0*/  LDL.LU R9, [R1+0xfe4] ;  /* 0x000fe40001097983 */ /* 0x000ee40000300800 */
[----:B------:R-:W3:Y:S02]  /*71f00*/  LDL.LU R10, [R1+0xfe8] ;  /* 0x000fe800010a7983 */ /* 0x000ee40000300800 */
[----:B------:R-:W3:Y:S01]  /*71f10*/  LDL.LU R11, [R1+0xfec] ;  /* 0x000fec00010b7983 */ /* 0x000ee20000300800 */
[----:B------:R-:W-:Y:S01]  /*71f20*/  STL.64 [R1+0x6ce8], R18 ;  /* 0x006ce81201007387 */ /* 0x000fe20000100a00 */
[----:B------:R0:W-:Y:S03]  /*71f30*/  STL.64 [R1+0x6f78], R16 ;  /* 0x006f781001007387 */ /* 0x0001e60000100a00 */
[----:B------:R-:W-:Y:S02]  /*71f40*/  STL.64 [R1+0xff0], R4 ;  /* 0x000ff00401007387 */ /* 0x000fe40000100a00 */
[----:B------:R-:W-:Y:S01]  /*71f50*/  STL.64 [R1+0xff8], R6 ;  /* 0x000ff80601007387 */ /* 0x000fe20000100a00 */
[----:B0-----:R-:W2:Y:S01]  /*71f60*/  LDL.LU R16, [R1+0x4f0] ;  /* 0x0004f00001107983 */ /* 0x001ea20000300800 */
[----:B------:R-:W2:Y:S02]  /*71f70*/  LDL.LU R17, [R1+0x4f4] ;  /* 0x0004f40001117983 */ /* 0x000ea40000300800 */
[----:B------:R-:W2:Y:S02]  /*71f80*/  LDL.LU R18, [R1+0x4f8] ;  /* 0x0004f80001127983 */ /* 0x000ea40000300800 */
[----:B------:R-:W2:Y:S02]  /*71f90*/  LDL.LU R19, [R1+0x4fc] ;  /* 0x0004fc0001137983 */ /* 0x000ea40000300800 */
[----:B--2---:R4:W-:Y:S01]  /*71fa0*/  STL.64 [R1+0x6f88], R18 ;  /* 0x006f881201007387 */ /* 0x0049e20000100a00 */
[----:B------:R-:W-:Y:S02]  /*71fb0*/  STL.64 [R1+0x6f80], R16 ;  /* 0x006f801001007387 */ /* 0x000fe40000100a00 */
[----:B----4-:R-:W-:-:S02]  /*71fc0*/  IMAD.MOV.U32 R18, RZ, RZ, R15 ;  /* 0x000000ffff127224 */ /* 0x010fc400078e000f */
[----:B------:R-:W-:Y:S01]  /*71fd0*/  IMAD.MOV.U32 R19, RZ, RZ, R14 ;  /* 0x000000ffff137224 */ /* 0x000fe200078e000e */
[----:B------:R-:W2:Y:S01]  /*71fe0*/  LDL.LU R15, [R1+0x702c] ;  /* 0x00702c00010f7983 */ /* 0x000ea20000300800 */
[----:B------:R-:W4:Y:S03]  /*71ff0*/  LDL.LU R14, [R1+0x7028] ;  /* 0x00702800010e7983 */ /* 0x000f260000300800 */
[----:B------:R0:W-:Y:S02]  /*72000*/  STL.64 [R1+0x6f98], R18 ;  /* 0x006f981201007387 */ /* 0x0001e40000100a00 */
[----:B0-----:R-:W-:Y:S02]  /*72010*/  IMAD.MOV.U32 R18, RZ, RZ, R27 ;  /* 0x000000ffff127224 */ /* 0x001fe400078e001b */
[----:B------:R-:W-:-:S05]  /*72020*/  IMAD.MOV.U32 R19, RZ, RZ, R26 ;  /* 0x000000ffff137224 */ /* 0x000fca00078e001a */
[----:B------:R0:W-:Y:S01]  /*72030*/  STL.64 [R1+0x6fb0], R18 ;  /* 0x006fb01201007387 */ /* 0x0001e20000100a00 */
[----:B------:R-:W3:Y:S02]  /*72040*/  LDL.LU R4, [R1+0xfd0] ;  /* 0x000fd00001047983 */ /* 0x000ee40000300800 */
[----:B------:R-:W3:Y:S02]  /*72050*/  LDL.LU R5, [R1+0xfd4] ;  /* 0x000fd40001057983 */ /* 0x000ee40000300800 */
[----:B--2---:R-:W-:Y:S02]  /*72060*/  IMAD.MOV.U32 R7, RZ, RZ, R15 ;  /* 0x000000ffff077224 */ /* 0x004fe400078e000f */
[----:B----4-:R-:W-:Y:S02]  /*72070*/  IMAD.MOV.U32 R6, RZ, RZ, R14 ;  /* 0x000000ffff067224 */ /* 0x010fe400078e000e */
[----:B------:R-:W3:Y:S01]  /*72080*/  LDL.LU R14, [R1+0x7024] ;  /* 0x00702400010e7983 */ /* 0x000ee20000300800 */
[----:B------:R-:W3:Y:S02]  /*72090*/  LDL.LU R15, [R1+0x7020] ;  /* 0x00702000010f7983 */ /* 0x000ee40000300800 */
[----:B0-----:R-:W-:-:S02]  /*720a0*/  IMAD.MOV.U32 R18, RZ, RZ, R25 ;  /* 0x000000ffff127224 */ /* 0x001fc400078e0019 */
[----:B------:R-:W-:Y:S02]  /*720b0*/  IMAD.MOV.U32 R19, RZ, RZ, R24 ;  /* 0x000000ffff137224 */ /* 0x000fe400078e0018 */
[----:B------:R-:W2:Y:S01]  /*720c0*/  LDL.LU R24, [R1+0x570] ;  /* 0x0005700001187983 */ /* 0x000ea20000300800 */
[----:B------:R-:W2:Y:S02]  /*720d0*/  LDL.LU R25, [R1+0x574] ;  /* 0x0005740001197983 */ /* 0x000ea40000300800 */
[----:B------:R-:W2:Y:S02]  /*720e0*/  LDL.LU R26, [R1+0x578] ;  /* 0x00057800011a7983 */ /* 0x000ea40000300800 */
[----:B------:R-:W2:Y:S01]  /*720f0*/  LDL.LU R27, [R1+0x57c] ;  /* 0x00057c00011b7983 */ /* 0x000ea20000300800 */
[----:B------:R-:W-:Y:S01]  /*72100*/  STL.64 [R1+0x6fc8], R18 ;  /* 0x006fc81201007387 */ /* 0x000fe20000100a00 */
[----:B---3--:R-:W-:Y:S11]  /*72110*/  HMMA.16816.F32.BF16 R8, R20, R14, R8 ;  /* 0x0000000e1408723c */ /* 0x008ff60000041808 */
[----:B------:R-:W-:Y:S11]  /*72120*/  @!UPT UIADD3 URZ, URZ, URZ, URZ ;  /* 0x0000003f3f3ff290 */ /* 0x000ff6000fffe03f */
[----:B------:R-:W-:Y:S01]  /*72130*/  @!UPT UIADD3 URZ, URZ, URZ, URZ ;  /* 0x0000003f3f3ff290 */ /* 0x000fe2000fffe03f */
[----:B------:R-:W-:Y:S01]  /*72140*/  STL.64 [R1+0xfe0], R8 ;  /* 0x000fe00801007387 */ /* 0x000fe20000100a00 */
[----:B------:R0:W-:Y:S03]  /*72150*/  STL.64 [R1+0xfe8], R10 ;  /* 0x000fe80a01007387 */ /* 0x0001e60000100a00 */
[----:B0-----:R-:W3:Y:S01]  /*72160*/  LDL.LU.64 R10, [R1+0x7018] ;  /* 0x00701800010a7983 */ /* 0x001ee20000300a00 */
[----:B------:R-:W4:Y:S02]  /*72170*/  LDL.LU.64 R8, [R1+0x7010] ;  /* 0x0070100001087983 */ /* 0x000f240000300a00 */
[----:B------:R-:W-:Y:S02]  /*72180*/  STL.64 [R1+0x6ce0], R14 ;  /* 0x006ce00e01007387 */ /* 0x000fe40000100a00 */
[----:B------:R0:W-:Y:S02]  /*72190*/  STL.64 [R1+0x6f90], R12 ;  /* 0x006f900c01007387 */ /* 0x0001e40000100a00 */
[----:B0-----:R-:W2:Y:S01]  /*721a0*/  LDL.LU R12, [R1+0x500] ;  /* 0x00050000010c7983 */ /* 0x001ea20000300800 */
[----:B------:R-:W2:Y:S02]  /*721b0*/  LDL.LU R13, [R1+0x504] ;  /* 0x00050400010d7983 */ /* 0x000ea40000300800 */
[----:B---3--:R-:W-:-:S02]  /*721c0*/  IMAD.MOV.U32 R14, RZ, RZ, R11 ;  /* 0x000000ffff0e7224 */ /* 0x008fc400078e000b */
[----:B------:R-:W-:Y:S01]  /*721d0*/  IMAD.MOV.U32 R15, RZ, RZ, R10 ;  /* 0x000000ffff0f7224 */ /* 0x000fe200078e000a */
[----:B------:R-:W3:Y:S01]  /*721e0*/  LDL.LU R11, [R1+0x700c] ;  /* 0x00700c00010b7983 */ /* 0x000ee20000300800 */
[----:B------:R-:W3:Y:S03]  /*721f0*/  LDL.LU R10, [R1+0x7008] ;  /* 0x00700800010a7983 */ /* 0x000ee60000300800 */
[----:B------:R-:W-:Y:S04]  /*72200*/  STL.64 [R1+0x6fa8], R14 ;  /* 0x006fa80e01007387 */ /* 0x000fe80000100a00 */
[----:B--2---:R0:W-:Y:S04]  /*72210*/  STL.64 [R1+0x6fa0], R12 ;  /* 0x006fa00c01007387 */ /* 0x0041e80000100a00 */
[----:B0-----:R-:W2:Y:S01]  /*72220*/  LDL.LU R12, [R1+0x510] ;  /* 0x00051000010c7983 */ /* 0x001ea20000300800 */
[----:B------:R-:W2:Y:S02]  /*72230*/  LDL.LU R13, [R1+0x514] ;  /* 0x00051400010d7983 */ /* 0x000ea40000300800 */
[----:B------:R-:W2:Y:S02]  /*72240*/  LDL.LU R14, [R1+0x518] ;  /* 0x00051800010e7983 */ /* 0x000ea40000300800 */
[----:B------:R-:W2:Y:S02]  /*72250*/  LDL.LU R15, [R1+0x51c] ;  /* 0x00051c00010f7983 */ /* 0x000ea40000300800 */
[----:B--2---:R3:W-:Y:S01]  /*72260*/  STL.64 [R1+0x6fc0], R14 ;  /* 0x006fc00e01007387 */ /* 0x0047e20000100a00 */
[----:B------:R0:W-:Y:S02]  /*72270*/  STL.64 [R1+0x6fb8], R12 ;  /* 0x006fb80c01007387 */ /* 0x0001e40000100a00 */
[----:B---3--:R-:W-:Y:S01]  /*72280*/  IMAD.MOV.U32 R14, RZ, RZ, R10 ;  /* 0x000000ffff0e7224 */ /* 0x008fe200078e000a */
[----:B0-----:R-:W2:Y:S01]  /*72290*/  LDL.LU R12, [R1+0x520] ;  /* 0x00052000010c7983 */ /* 0x001ea20000300800 */
[----:B------:R-:W2:Y:S02]  /*722a0*/  LDL.LU R13, [R1+0x524] ;  /* 0x00052400010d7983 */ /* 0x000ea40000300800 */
[----:B------:R-:W3:Y:S02]  /*722b0*/  LDL.LU R10, [R1+0x7004] ;  /* 0x00700400010a7983 */ /* 0x000ee40000300800 */
[----:B------:R-:W-:-:S02]  /*722c0*/  IMAD.MOV.U32 R15, RZ, RZ, R11 ;  /* 0x000000ffff0f7224 */ /* 0x000fc400078e000b */
[----:B------:R-:W3:Y:S03]  /*722d0*/  LDL.LU R11, [R1+0x7000] ;  /* 0x00700000010b7983 */ /* 0x000ee60000300800 */
[----:B------:R-:W-:Y:S01]  /*722e0*/  STL.64 [R1+0x6fd8], R14 ;  /* 0x006fd80e01007387 */ /* 0x000fe20000100a00 */
[C---:B---3--:R-:W-:Y:S01]  /*722f0*/  HMMA.16816.F32.BF16 R4, R20.reuse, R10, R4 ;  /* 0x0000000a1404723c */ /* 0x048fe20000041804 */
[----:B--2---:R0:W-:Y:S04]  /*72300*/  STL.64 [R1+0x6fd0], R12 ;  /* 0x006fd00c01007387 */ /* 0x0041e80000100a00 */
[----:B0-----:R-:W2:Y:S01]  /*72310*/  LDL.LU R12, [R1+0x530] ;  /* 0x00053000010c7983 */ /* 0x001ea20000300800 */
[----:B------:R-:W2:Y:S02]  /*72320*/  LDL.LU R13, [R1+0x534] ;  /* 0x00053400010d7983 */ /* 0x000ea40000300800 */
[----:B------:R-:W2:Y:S02]  /*72330*/  LDL.LU R14, [R1+0x538] ;  /* 0x00053800010e7983 */ /* 0x000ea40000300800 */
[----:B------:R-:W2:Y:S11]  /*72340*/  LDL.LU R15, [R1+0x53c] ;  /* 0x00053c00010f7983 */ /* 0x000eb60000300800 */
[----:B------:R-:W-:Y:S02]  /*72350*/  @!UPT UIADD3 URZ, URZ, URZ, URZ ;  /* 0x0000003f3f3ff290 */ /* 0x000fe4000fffe03f */
[----:B------:R-:W-:Y:S01]  /*72360*/  STL.64 [R1+0xfd0], R4 ;  /* 0x000fd00401007387 */ /* 0x000fe20000100a00 */
[----:B------:R0:W-:Y:S03]  /*72370*/  STL.64 [R1+0xfd8], R6 ;  /* 0x000fd80601007387 */ /* 0x0001e60000100a00 */
[----:B0-----:R-:W3:Y:S01]  /*72380*/  LDL.LU.64 R6, [R1+0x6ff8] ;  /* 0x006ff80001067983 */ /* 0x001ee20000300a00 */
[----:B------:R-:W2:Y:S02]  /*72390*/  LDL.LU.64 R4, [R1+0x6ff0] ;  /* 0x006ff00001047983 */ /* 0x000ea40000300a00 */
[----:B------:R-:W-:Y:S02]  /*723a0*/  STL.64 [R1+0x6cf0], R10 ;  /* 0x006cf00a01007387 */ /* 0x000fe40000100a00 */
[----:B------:R-:W-:Y:S02]  /*723b0*/  IMAD.MOV.U32 R18, RZ, RZ, R3 ;  /* 0x000000ffff127224 */ /* 0x000fe400078e0003 */
[----:B------:R-:W-:Y:S01]  /*723c0*/  IMAD.MOV.U32 R19, RZ, RZ, R2 ;  /* 0x000000ffff137224 */ /* 0x000fe200078e0002 */
[----:B---3--:R-:W-:Y:S01]  /*723d0*/  HMMA.16816.F32.BF16 R20, R20, R6, R24 ;  /* 0x000000061414723c */ /* 0x008fe20000041818 */
[----:B------:R-:W2:Y:S01]  /*723e0*/  LDL.LU.64 R26, [R1+0x6fe8] ;  /* 0x006fe800011a7983 */ /* 0x000ea20000300a00 */
[----:B------:R-:W2:Y:S11]  /*723f0*/  LDL.LU.64 R24, [R1+0x6fe0] ;  /* 0x006fe00001187983 */ /* 0x000eb60000300a00 */
[----:B------:R-:W-:Y:S10]  /*72400*/  @!UPT UIADD3 URZ, URZ, URZ, URZ ;  /* 0x0000003f3f3ff290 */ /* 0x000ff4000fffe03f */
[----:B------:R-:W-:Y:S01]  /*72410*/  STL.64 [R1+0x570], R20 ;  /* 0x0005701401007387 */ /* 0x000fe20000100a00 */
[----:B------:R0:W-:Y:S03]  /*72420*/  STL.64 [R1+0x578], R22 ;  /* 0x0005781601007387 */ /* 0x0001e60000100a00 */
[----:B0-----:R-:W3:Y:S01]  /*72430*/  LDL.64 R22, [R1+0x178] ;  /* 0x0001780001167983 */ /* 0x001ee20000100a00 */
[----:B------:R-:W-:Y:S01]  /*72440*/  STL.64 [R1+0x6cf8], R6 ;  /* 0x006cf80601007387 */ /* 0x000fe20000100a00 */
[C---:B--2---:R-:W-:Y:S02]  /*72450*/  HMMA.16816.F32.BF16 R16, R24.reuse, R18, R12 ;  /* 0x000000121810723c */ /* 0x044fe4000004180c */
[----:B------:R-:W2:Y:S01]  /*72460*/  LDL.LU.64 R14, [R1+0x6fd8] ;  /* 0x006fd800010e7983 */ /* 0x000ea20000300a00 */
[----:B------:R-:W2:Y:S11]  /*72470*/  LDL.LU.64 R12, [R1+0x6fd0] ;  /* 0x006fd000010c7983 */ /* 0x000eb60000300a00 */
[----:B------:R-:W-:Y:S09]  /*72480*/  @!UPT UIADD3 URZ, URZ, URZ, URZ ;  /* 0x0000003f3f3ff290 */ /* 0x000ff2000fffe03f */
[----:B------:R-:W-:Y:S01]  /*72490*/  STL.64 [R1+0x530], R16 ;  /* 0x0005301001007387 */ /* 0x000fe20000100a00 */
        /* <DEDUP_REMOVED lines=17> */
[----:B------:R-:W2:Y:S11]  /*725b0*/  LDL.LU.64 R12, [R1+0x6f90] ;  /* 0x006f9000010c7983 */ /* 0x000eb60000300a00 */
[----:B------:R-:W-:Y:S10]  /*725c0*/  @!UPT UIADD3 URZ, URZ, URZ, URZ ;  /* 0x0000003f3f3ff290 */ /* 0x000ff4000fffe03f */
[----:B------:R-:W-:Y:S01]  /*725d0*/  STL.64 [R1+0x500], R16 ;  /* 0x0005001001007387 */ /* 0x000fe20000100a00 */
[----:B------:R0:W-:Y:S03]  /*725e0*/  STL.64 [R1+0x508], R18 ;  /* 0x0005081201007387 */ /* 0x0001e60000100a00 */
[----:B0-----:R-:W3:Y:S01]  /*725f0*/  LDL.LU.64 R18, [R1+0x6f88] ;  /* 0x006f880001127983 */ /* 0x001ee20000300a00 */
[----:B------:R-:W3:Y:S02]  /*72600*/  LDL.LU.64 R16, [R1+0x6f80] ;  /* 0x006f800001107983 */ /* 0x000ee40000300a00 */
[----:B---3--:R-:W-:Y:S11]  /*72610*/  HMMA.16816.F32.BF16 R16, R24, R22, R16 ;  /* 0x000000161810723c */ /* 0x008ff60000041810 */
[----:B------:R-:W-:Y:S11]  /*72620*/  @!UPT UIADD3 URZ, URZ, URZ, URZ ;  /* 0x0000003f3f3ff290 */ /* 0x000ff6000fffe03f */
[----:B------:R-:W-:Y:S01]  /*72630*/  @!UPT UIADD3 URZ, URZ, URZ, URZ ;  /* 0x0000003f3f3ff290 */ /* 0x000fe2000fffe03f */
[----:B------:R0:W-:Y:S01]  /*72640*/  STL.64 [R1+0x4f0], R16 ;  /* 0x0004f01001007387 */ /* 0x0001e20000100a00 */
[----:B------:R4:W-:Y:S03]  /*72650*/  STL.64 [R1+0x4f8], R18 ;  /* 0x0004f81201007387 */ /* 0x0009e60000100a00 */
[----:B0-----:R-:W3:Y:S01]  /*72660*/  LDL.LU.64 R16, [R1+0x6f78] ;  /* 0x006f780001107983 */ /* 0x001ee20000300a00 */
[----:B----4-:R-:W-:Y:S02]  /*72670*/  IMAD.MOV.U32 R18, RZ, RZ, R9 ;  /* 0x000000ffff127224 */ /* 0x010fe400078e0009 */
[----:B------:R-:W-:-:S05]  /*72680*/  IMAD.MOV.U32 R19, RZ, RZ, R8 ;  /* 0x000000ffff137224 */ /* 0x000fca00078e0008 */
[----:B------:R0:W-:Y:S01]  /*72690*/  STL.64 [R1+0x6d00], R18 ;  /* 0x006d001201007387 */ /* 0x0001e20000100a00 */
[----:B------:R-:W4:Y:S02]  /*726a0*/  LDL.LU R8, [R1+0x8b0] ;  /* 0x0008b00001087983 */ /* 0x000f240000300800 */
[----:B------:R-:W4:Y:S02]  /*726b0*/  LDL.LU R9, [R1+0x8b4] ;  /* 0x0008b40001097983 */ /* 0x000f240000300800 */
[----:B------:R-:W2:Y:S01]  /*726c0*/  LDL.LU R10, [R1+0x8b8] ;  /* 0x0008b800010a7983 */ /* 0x000ea20000300800 */
[----:B------:R-:W2:Y:S01]  /*726d0*/  LDL.LU R11, [R1+0x8bc] ;  /* 0x0008bc00010b7983 */ /* 0x000ea20000300800 */
[----:B---3--:R-:W-:Y:S02]  /*726e0*/  IMAD.MOV.U32 R6, RZ, RZ, R17 ;  /* 0x000000ffff067224 */ /* 0x008fe400078e0011 */
[----:B------:R-:W-:Y:S01]  /*726f0*/  IMAD.MOV.U32 R7, RZ, RZ, R16 ;  /* 0x000000ffff077224 */ /* 0x000fe200078e0010 */
[----:B--2---:R1:W-:Y:S01]  /*72700*/  STL.64 [R1+0x6d10], R10 ;  /* 0x006d100a01007387 */ /* 0x0043e20000100a00 */
[----:B----4-:R-:W-:Y:S03]  /*72710*/  STL.64 [R1+0x6d08], R8 ;  /* 0x006d080801007387 */ /* 0x010fe60000100a00 */
[----:B------:R2:W-:Y:S02]  /*72720*/  STL.64 [R1+0x6d18], R6 ;  /* 0x006d180601007387 */ /* 0x0005e40000100a00 */
[----:B------:R-:W3:Y:S01]  /*72730*/  LDL.LU R16, [R1+0x8c0] ;  /* 0x0008c00001107983 */ /* 0x000ee20000300800 */
[----:B------:R-:W3:Y:S01]  /*72740*/  LDL.LU R17, [R1+0x8c4] ;  /* 0x0008c40001117983 */ /* 0x000ee20000300800 */
[----:B0-----:R-:W4:Y:S02]  /*72750*/  LDL.LU R18, [R1+0x8c8] ;  /* 0x0008c80001127983 */ /* 0x001f240000300800 */
[----:B------:R-:W4:Y:S02]  /*72760*/  LDL.LU R19, [R1+0x8cc] ;  /* 0x0008cc0001137983 */ /* 0x000f240000300800 */
[----:B-1----:R-:W-:-:S02]  /*72770*/  IMAD.MOV.U32 R10, RZ, RZ, R5 ;  /* 0x000000ffff0a7224 */ /* 0x002fc400078e0005 */
[----:B------:R-:W-:Y:S01]  /*72780*/  IMAD.MOV.U32 R11, RZ, RZ, R4 ;  /* 0x000000ffff0b7224 */ /* 0x000fe200078e0004 */
[----:B----4-:R0:W-:Y:S01]  /*72790*/  STL.64 [R1+0x6d28], R18 ;  /* 0x006d281201007387 */ /* 0x0101e20000100a00 */
[----:B---3--:R-:W-:Y:S03]  /*727a0*/  STL.64 [R1+0x6d20], R16 ;  /* 0x006d201001007387 */ /* 0x008fe60000100a00 */
[----:B------:R-:W-:Y:S02]  /*727b0*/  STL.64 [R1+0x6d30], R10 ;  /* 0x006d300a01007387 */ /* 0x000fe40000100a00 */
[----:B------:R-:W3:Y:S01]  /*727c0*/  LDL.LU R4, [R1+0x8d0] ;  /* 0x0008d00001047983 */ /* 0x000ee20000300800 */
[----:B------:R-:W3:Y:S01]  /*727d0*/  LDL.LU R5, [R1+0x8d4] ;  /* 0x0008d40001057983 */ /* 0x000ee20000300800 */
[----:B--2---:R-:W2:Y:S02]  /*727e0*/  LDL.LU R6, [R1+0x8d8] ;  /* 0x0008d80001067983 */ /* 0x004ea40000300800 */
[----:B------:R-:W2:Y:S02]  /*727f0*/  LDL.LU R7, [R1+0x8dc] ;  /* 0x0008dc0001077983 */ /* 0x000ea40000300800 */
[----:B0-----:R-:W-:-:S02]  /*72800*/  IMAD.MOV.U32 R18, RZ, RZ, R29 ;  /* 0x000000ffff127224 */ /* 0x001fc400078e001d */
[----:B------:R-:W-:Y:S01]  /*72810*/  IMAD.MOV.U32 R19, RZ, RZ, R28 ;  /* 0x000000ffff137224 */ /* 0x000fe200078e001c */
[----:B--2---:R0:W-:Y:S01]  /*72820*/  STL.64 [R1+0x6d40], R6 ;  /* 0x006d400601007387 */ /* 0x0041e20000100a00 */
[----:B---3--:R-:W-:Y:S02]  /*72830*/  STL.64 [R1+0x6d38], R4 ;  /* 0x006d380401007387 */ /* 0x008fe40000100a00 */
[----:B------:R-:W2:Y:S02]  /*72840*/  LDL.LU R29, [R1+0x6f74] ;  /* 0x006f7400011d7983 */ /* 0x000ea40000300800 */
[----:B------:R-:W3:Y:S01]  /*72850*/  LDL.LU R28, [R1+0x6f70] ;  /* 0x006f7000011c7983 */ /* 0x000ee20000300800 */
[----:B------:R1:W-:Y:S01]  /*72860*/  STL.64 [R1+0x6d48], R18 ;  /* 0x006d481201007387 */ /* 0x0003e20000100a00 */
[----:B0-----:R-:W-:Y:S02]  /*72870*/  IMAD.MOV.U32 R6, RZ, RZ, R12 ;  /* 0x000000ffff067224 */ /* 0x001fe400078e000c */
[----:B------:R-:W-:Y:S01]  /*72880*/  IMAD.MOV.U32 R7, RZ, RZ, R0 ;  /* 0x000000ffff077224 */ /* 0x000fe200078e0000 */
[----:B------:R-:W4:Y:S01]  /*72890*/  LDL.LU R12, [R1+0x6f6c] ;  /* 0x006f6c00010c7983 */ /* 0x000f220000300800 */
[----:B------:R-:W3:Y:S03]  /*728a0*/  LDL.LU R0, [R1+0x6f68] ;  /* 0x006f680001007983 */ /* 0x000ee60000300800 */
[----:B------:R0:W-:Y:S01]  /*728b0*/  STL.64 [R1+0x6d50], R6 ;  /* 0x006d500601007387 */ /* 0x0001e20000100a00 */
[----:B------:R-:W3:Y:S02]  /*728c0*/  LDL.LU R16, [R1+0x8f0] ;  /* 0x0008f00001107983 */ /* 0x000ee40000300800 */
[----:B------:R-:W3:Y:S02]  /*728d0*/  LDL.LU R17, [R1+0x8f4] ;  /* 0x0008f40001117983 */ /* 0x000ee40000300800 */
[----:B-1----:R-:W3:Y:S01]  /*728e0*/  LDL.LU R18, [R1+0x8f8] ;  /* 0x0008f80001127983 */ /* 0x002ee20000300800 */
[----:B------:R-:W3:Y:S01]  /*728f0*/  LDL.LU R19, [R1+0x8fc] ;  /* 0x0008fc0001137983 */ /* 0x000ee20000300800 */
[----:B0-----:R-:W-:-:S02]  /*72900*/  IMAD.MOV.U32 R7, RZ, RZ, R13 ;  /* 0x000000ffff077224 */ /* 0x001fc400078e000d */
[----:B--2---:R-:W-:Y:S01]  /*72910*/  IMAD.MOV.U32 R6, RZ, RZ, R29 ;  /* 0x000000ffff067224 */ /* 0x004fe200078e001d */
[----:B---3--:R-:W-:Y:S01]  /*72920*/  STL.64 [R1+0x6d60], R18 ;  /* 0x006d601201007387 */ /* 0x008fe20000100a00 */
[----:B------:R0:W-:Y:S02]  /*72930*/  STL.64 [R1+0x6d58], R16 ;  /* 0x006d581001007387 */ /* 0x0001e40000100a00 */
[----:B------:R-:W2:Y:S02]  /*72940*/  LDL.LU R29, [R1+0x6f64] ;  /* 0x006f6400011d7983 */ /* 0x000ea40000300800 */
[----:B------:R-:W3:Y:S01]  /*72950*/  LDL.LU R13, [R1+0x6f60] ;  /* 0x006f6000010d7983 */ /* 0x000ee20000300800 */
[----:B------:R4:W-:Y:S04]  /*72960*/  STL.64 [R1+0x6d68], R6 ;  /* 0x006d680601007387 */ /* 0x0009e80000100a00 */
[----:B0-----:R-:W2:Y:S01]  /*72970*/  LDL.LU R16, [R1+0x900] ;  /* 0x0009000001107983 */ /* 0x001ea20000300800 */
[----:B------:R-:W2:Y:S02]  /*72980*/  LDL.LU R17, [R1+0x904] ;  /* 0x0009040001117983 */ /* 0x000ea40000300800 */
[----:B------:R-:W2:Y:S02]  /*72990*/  LDL.LU R18, [R1+0x908] ;  /* 0x0009080001127983 */ /* 0x000ea40000300800 */
[----:B------:R-:W2:Y:S02]  /*729a0*/  LDL.LU R19, [R1+0x90c] ;  /* 0x00090c0001137983 */ /* 0x000ea40000300800 */
[----:B----4-:R-:W-:-:S02]  /*729b0*/  IMAD.MOV.U32 R6, RZ, RZ, R12 ;  /* 0x000000ffff067224 */ /* 0x010fc400078e000c */
[----:B------:R-:W-:Y:S01]  /*729c0*/  IMAD.MOV.U32 R7, RZ, RZ, R28 ;  /* 0x000000ffff077224 */ /* 0x000fe200078e001c */
[----:B--2---:R-:W-:Y:S01]  /*729d0*/  STL.64 [R1+0x6d78], R18 ;  /* 0x006d781201007387 */ /* 0x004fe20000100a00 */
[----:B------:R0:W-:Y:S02]  /*729e0*/  STL.64 [R1+0x6d70], R16 ;  /* 0x006d701001007387 */ /* 0x0001e40000100a00 */
[----:B------:R-:W2:Y:S02]  /*729f0*/  LDL.LU R12, [R1+0x6f5c] ;  /* 0x006f5c00010c7983 */ /* 0x000ea40000300800 */
[----:B------:R-:W4:Y:S01]  /*72a00*/  LDL.LU R28, [R1+0x6f58] ;  /* 0x006f5800011c7983 */ /* 0x000f220000300800 */
[----:B------:R1:W-:Y:S04]  /*72a10*/  STL.64 [R1+0x6d80], R6 ;  /* 0x006d800601007387 */ /* 0x0003e80000100a00 */
[----:B0-----:R-:W2:Y:S01]  /*72a20*/  LDL.LU R16, [R1+0x910] ;  /* 0x0009100001107983 */ /* 0x001ea20000300800 */
[----:B------:R-:W2:Y:S02]  /*72a30*/  LDL.LU R17, [R1+0x914] ;  /* 0x0009140001117983 */ /* 0x000ea40000300800 */
[----:B------:R-:W2:Y:S02]  /*72a40*/  LDL.LU R18, [R1+0x918] ;  /* 0x0009180001127983 */ /* 0x000ea40000300800 */
[----:B------:R-:W2:Y:S02]  /*72a50*/  LDL.LU R19, [R1+0x91c] ;  /* 0x00091c0001137983 */ /* 0x000ea40000300800 */
[----:B-1----:R-:W-:-:S02]  /*72a60*/  IMAD.MOV.U32 R6, RZ, RZ, R29 ;  /* 0x000000ffff067224 */ /* 0x002fc400078e001d */
[----:B------:R-:W-:Y:S01]  /*72a70*/  IMAD.MOV.U32 R7, RZ, RZ, R0 ;  /* 0x000000ffff077224 */ /* 0x000fe200078e0000 */
[----:B--2---:R-:W-:Y:S01]  /*72a80*/  STL.64 [R1+0x6d90], R18 ;  /* 0x006d901201007387 */ /* 0x004fe20000100a00 */
[----:B------:R-:W-:Y:S02]  /*72a90*/  STL.64 [R1+0x6d88], R16 ;  /* 0x006d881001007387 */ /* 0x000fe40000100a00 */
[----:B------:R-:W2:Y:S02]  /*72aa0*/  LDL.LU R29, [R1+0x6f54] ;  /* 0x006f5400011d7983 */ /* 0x000ea40000300800 */
[----:B------:R-:W2:Y:S01]  /*72ab0*/  LDL.LU R0, [R1+0x6f50] ;  /* 0x006f500001007983 */ /* 0x000ea20000300800 */
[----:B------:R0:W-:Y:S02]  /*72ac0*/  STL.64 [R1+0x6d98], R6 ;  /* 0x006d980601007387 */ /* 0x0001e40000100a00 */
[----:B0-----:R-:W-:Y:S02]  /*72ad0*/  IMAD.MOV.U32 R6, RZ, RZ, R12 ;  /* 0x000000ffff067224 */ /* 0x001fe400078e000c */
[----:B---3--:R-:W-:Y:S01]  /*72ae0*/  IMAD.MOV.U32 R7, RZ, RZ, R13 ;  /* 0x000000ffff077224 */ /* 0x008fe200078e000d */
[----:B------:R-:W3:Y:S01]  /*72af0*/  LDL.LU R12, [R1+0x6f4c] ;  /* 0x006f4c00010c7983 */ /* 0x000ee20000300800 */
[----:B------:R-:W3:Y:S03]  /*72b00*/  LDL.LU R13, [R1+0x6f48] ;  /* 0x006f4800010d7983 */ /* 0x000ee60000300800 */
[----:B------:R4:W-:Y:S01]  /*72b10*/  STL.64 [R1+0x6db0], R6 ;  /* 0x006db00601007387 */ /* 0x0009e20000100a00 */
[----:B------:R-:W3:Y:S02]  /*72b20*/  LDL.LU R16, [R1+0x920] ;  /* 0x0009200001107983 */ /* 0x000ee40000300800 */
[----:B------:R-:W3:Y:S02]  /*72b30*/  LDL.LU R17, [R1+0x924] ;  /* 0x0009240001117983 */ /* 0x000ee40000300800 */
[----:B------:R-:W3:Y:S01]  /*72b40*/  LDL.LU R18, [R1+0x928] ;  /* 0x0009280001127983 */ /* 0x000ee20000300800 */
[----:B------:R-:W3:Y:S01]  /*72b50*/  LDL.LU R19, [R1+0x92c] ;  /* 0x00092c0001137983 */ /* 0x000ee20000300800 */
[----:B----4-:R-:W-:-:S02]  /*72b60*/  IMAD.MOV.U32 R7, RZ, RZ, R28 ;  /* 0x000000ffff077224 */ /* 0x010fc400078e001c */
[----:B--2---:R-:W-:Y:S02]  /*72b70*/  IMAD.MOV.U32 R6, RZ, RZ, R29 ;  /* 0x000000ffff067224 */ /* 0x004fe400078e001d */
[----:B------:R-:W2:Y:S01]  /*72b80*/  LDL.LU R29, [R1+0x6f44] ;  /* 0x006f4400011d7983 */ /* 0x000ea20000300800 */
[----:B------:R-:W4:Y:S02]  /*72b90*/  LDL.LU R28, [R1+0x6f40] ;  /* 0x006f4000011c7983 */ /* 0x000f240000300800 */
[----:B------:R-:W-:Y:S01]  /*72ba0*/  STL.64 [R1+0x6dc8], R6 ;  /* 0x006dc80601007387 */ /* 0x000fe20000100a00 */
[----:B---3--:R-:W-:Y:S01]  /*72bb0*/  STL.64 [R1+0x6da8], R18 ;  /* 0x006da81201007387 */ /* 0x008fe20000100a00 */
[----:B------:R0:W-:Y:S03]  /*72bc0*/  STL.64 [R1+0x6da0], R16 ;  /* 0x006da01001007387 */ /* 0x0001e60000100a00 */
[----:B0-----:R-:W3:Y:S01]  /*72bd0*/  LDL.LU R16, [R1+0x930] ;  /* 0x0009300001107983 */ /* 0x001ee20000300800 */
[----:B------:R-:W3:Y:S02]  /*72be0*/  LDL.LU R17, [R1+0x934] ;  /* 0x0009340001117983 */ /* 0x000ee40000300800 */
[----:B------:R-:W2:Y:S02]  /*72bf0*/  LDL.LU R18, [R1+0x938] ;  /* 0x0009380001127983 */ /* 0x000ea40000300800 */
[----:B------:R-:W2:Y:S02]  /*72c00*/  LDL.LU R19, [R1+0x93c] ;  /* 0x00093c0001137983 */ /* 0x000ea40000300800 */
[----:B------:R-:W-:-:S02]  /*72c10*/  IMAD.MOV.U32 R6, RZ, RZ, R12 ;  /* 0x000000ffff067224 */ /* 0x000fc400078e000c */
[----:B------:R-:W-:Y:S01]  /*72c20*/  IMAD.MOV.U32 R7, RZ, RZ, R0 ;  /* 0x000000ffff077224 */ /* 0x000fe200078e0000 */
[----:B------:R-:W4:Y:S01]  /*72c30*/  LDL.LU R12, [R1+0x6f3c] ;  /* 0x006f3c00010c7983 */ /* 0x000f220000300800 */
[----:B------:R-:W4:Y:S03]  /*72c40*/  LDL.LU R0, [R1+0x6f38] ;  /* 0x006f380001007983 */ /* 0x000f260000300800 */
[----:B------:R-:W-:Y:S04]  /*72c50*/  STL.64 [R1+0x6de0], R6 ;  /* 0x006de00601007387 */ /* 0x000fe80000100a00 */
[----:B--2---:R-:W-:Y:S01]  /*72c60*/  STL.64 [R1+0x6dc0], R18 ;  /* 0x006dc01201007387 */ /* 0x004fe20000100a00 */
[----:B---3--:R0:W-:Y:S03]  /*72c70*/  STL.64 [R1+0x6db8], R16 ;  /* 0x006db81001007387 */ /* 0x0081e60000100a00 */
[----:B0-----:R-:W2:Y:S01]  /*72c80*/  LDL.LU R16, [R1+0x940] ;  /* 0x0009400001107983 */ /* 0x001ea20000300800 */
[----:B------:R-:W2:Y:S02]  /*72c90*/  LDL.LU R17, [R1+0x944] ;  /* 0x0009440001117983 */ /* 0x000ea40000300800 */
[----:B------:R-:W3:Y:S02]  /*72ca0*/  LDL.LU R18, [R1+0x948] ;  /* 0x0009480001127983 */ /* 0x000ee40000300800 */
[----:B------:R-:W3:Y:S02]  /*72cb0*/  LDL.LU R19, [R1+0x94c] ;  /* 0x00094c0001137983 */ /* 0x000ee40000300800 */
[----:B------:R-:W-:-:S02]  /*72cc0*/  IMAD.MOV.U32 R6, RZ, RZ, R29 ;  /* 0x000000ffff067224 */ /* 0x000fc400078e001d */
[----:B------:R-:W-:Y:S01]  /*72cd0*/  IMAD.MOV.U32 R7, RZ, RZ, R13 ;  /* 0x000000ffff077224 */ /* 0x000fe200078e000d */
[----:B------:R-:W4:Y:S01]  /*72ce0*/  LDL.LU R29, [R1+0x6f34] ;  /* 0x006f3400011d7983 */ /* 0x000f220000300800 */
[----:B------:R-:W4:Y:S03]  /*72cf0*/  LDL.LU R13, [R1+0x6f30] ;  /* 0x006f3000010d7983 */ /* 0x000f260000300800 */
[----:B------:R-:W-:Y:S04]  /*72d00*/  STL.64 [R1+0x6df8], R6 ;  /* 0x006df80601007387 */ /* 0x000fe80000100a00 */
[----:B---3--:R-:W-:Y:S01]  /*72d10*/  STL.64 [R1+0x6dd8], R18 ;  /* 0x006dd81201007387 */ /* 0x008fe20000100a00 */
[----:B--2---:R0:W-:Y:S03]  /*72d20*/  STL.64 [R1+0x6dd0], R16 ;  /* 0x006dd01001007387 */ /* 0x0041e60000100a00 */
[----:B0-----:R-:W2:Y:S01]  /*72d30*/  LDL.LU R16, [R1+0x950] ;  /* 0x0009500001107983 */ /* 0x001ea20000300800 */
[----:B------:R-:W2:Y:S02]  /*72d40*/  LDL.LU R17, [R1+0x954] ;  /* 0x0009540001117983 */ /* 0x000ea40000300800 */
[----:B------:R-:W3:Y:S02]  /*72d50*/  LDL.LU R18, [R1+0x958] ;  /* 0x0009580001127983 */ /* 0x000ee40000300800 */
[----:B------:R-:W3:Y:S02]  /*72d60*/  LDL.LU R19, [R1+0x95c] ;  /* 0x00095c0001137983 */ /* 0x000ee40000300800 */
[----:B----4-:R-:W-:-:S02]  /*72d70*/  IMAD.MOV.U32 R6, RZ, RZ, R12 ;  /* 0x000000ffff067224 */ /* 0x010fc400078e000c */
        /* <DEDUP_REMOVED lines=10> */
[----:B------:R-:W-:-:S02]  /*72e20*/  IMAD.MOV.U32 R6, RZ, RZ, R29 ;  /* 0x000000ffff067224 */ /* 0x000fc400078e001d */
[----:B------:R-:W-:Y:S01]  /*72e30*/  IMAD.MOV.U32 R7, RZ, RZ, R0 ;  /* 0x000000ffff077224 */ /* 0x000fe200078e0000 */
[----:B------:R-:W2:Y:S01]  /*72e40*/  LDL.LU R29, [R1+0x6f24] ;  /* 0x006f2400011d7983 */ /* 0x000ea20000300800 */
[----:B------:R-:W2:Y:S03]  /*72e50*/  LDL.LU R0, [R1+0x6f20] ;  /* 0x006f200001007983 */ /* 0x000ea60000300800 */
[----:B------:R4:W-:Y:S02]  /*72e60*/  STL.64 [R1+0x6e28], R6 ;  /* 0x006e280601007387 */ /* 0x0009e40000100a00 */
[----:B----4-:R-:W-:Y:S02]  /*72e70*/  IMAD.MOV.U32 R6, RZ, RZ, R12 ;  /* 0x000000ffff067224 */ /* 0x010fe400078e000c */
        /* <DEDUP_REMOVED lines=53> */
[----:B------:R-:W3:Y:S01]  /*731d0*/  LDL.LU R19, [R1+0x9bc] ;  /* 0x0009bc0001137983 */ /* 0x000ee20000300800 */
[----:B------:R-:W2:Y:S01]  /*731e0*/  LDL R6, [R1+0x138] ;  /* 0x0001380001067983 */ /* 0x000ea20000100800 */
[----:B------:R-:W-:-:S02]  /*731f0*/  IMAD.MOV.U32 R7, RZ, RZ, R29 ;  /* 0x000000ffff077224 */ /* 0x000fc400078e001d */
[----:B------:R-:W-:-:S03]  /*73200*/  IMAD.MOV.U32 R3, RZ, RZ, R22 ;  /* 0x000000ffff037224 */ /* 0x000fc600078e0016 */
[----:B--2---:R4:W-:Y:S02]  /*73210*/  STL.64 [R1+0x6eb8], R6 ;  /* 0x006eb80601007387 */ /* 0x0049e40000100a00 */
[----:B----4-:R-:W-:Y:S02]  /*73220*/  IMAD.MOV.U32 R6, RZ, RZ, R12 ;  /* 0x000000ffff067224 */ /* 0x010fe400078e000c */
[----:B------:R-:W-:Y:S01]  /*73230*/  IMAD.MOV.U32 R7, RZ, RZ, R13 ;  /* 0x000000ffff077224 */ /* 0x000fe200078e000d */
[----:B------:R-:W2:Y:S01]  /*73240*/  LDL.LU R12, [R1+0x6ef4] ;  /* 0x006ef400010c7983 */ /* 0x000ea20000300800 */
[----:B------:R-:W4:Y:S03]  /*73250*/  LDL.LU R13, [R1+0x6ef0] ;  /* 0x006ef000010d7983 */ /* 0x000f260000300800 */
[----:B------:R0:W-:Y:S01]  /*73260*/  STL.64 [R1+0x6ed0], R6 ;  /* 0x006ed00601007387 */ /* 0x0001e20000100a00 */
[----:B------:R-:W2:Y:S02]  /*73270*/  LDL R22, [R1+0x158] ;  /* 0x0001580001167983 */ /* 0x000ea40000100800 */
[----:B------:R-:W-:-:S02]  /*73280*/  IMAD.MOV.U32 R2, RZ, RZ, R23 ;  /* 0x000000ffff027224 */ /* 0x000fc400078e0017 */
[----:B------:R-:W-:-:S05]  /*73290*/  IMAD.MOV.U32 R23, RZ, RZ, R28 ;  /* 0x000000ffff177224 */ /* 0x000fca00078e001c */
[----:B--2---:R-:W-:Y:S01]  /*732a0*/  STL.64 [R1+0x6ed8], R22 ;  /* 0x006ed81601007387 */ /* 0x004fe20000100a00 */
[----:B------:R-:W2:Y:S02]  /*732b0*/  LDL.LU R4, [R1+0x4d0] ;  /* 0x0004d00001047983 */ /* 0x000ea40000300800 */
[----:B------:R-:W2:Y:S02]  /*732c0*/  LDL.LU R5, [R1+0x4d4] ;  /* 0x0004d40001057983 */ /* 0x000ea40000300800 */
[----:B0-----:R-:W2:Y:S01]  /*732d0*/  LDL.LU R6, [R1+0x4d8] ;  /* 0x0004d80001067983 */ /* 0x001ea20000300800 */
[----:B------:R-:W2:Y:S04]  /*732e0*/  LDL.LU R7, [R1+0x4dc] ;  /* 0x0004dc0001077983 */ /* 0x000ea80000300800 */
[----:B--2---:R-:W-:Y:S01]  /*732f0*/  STL.64 [R1+0x6ee8], R6 ;  /* 0x006ee80601007387 */ /* 0x004fe20000100a00 */
[----:B------:R0:W-:Y:S03]  /*73300*/  STL.64 [R1+0x6ee0], R4 ;  /* 0x006ee00401007387 */ /* 0x0001e60000100a00 */
[----:B0-----:R-:W2:Y:S01]  /*73310*/  LDL.LU R4, [R1+0x4e0] ;  /* 0x0004e00001047983 */ /* 0x001ea20000300800 */
[----:B------:R-:W2:Y:S02]  /*73320*/  LDL.LU R5, [R1+0x4e4] ;  /* 0x0004e40001057983 */ /* 0x000ea40000300800 */
[----:B------:R-:W2:Y:S02]  /*73330*/  LDL.LU R6, [R1+0x4e8] ;  /* 0x0004e80001067983 */ /* 0x000ea40000300800 */
[----:B------:R-:W2:Y:S01]  /*73340*/  LDL.LU R7, [R1+0x4ec] ;  /* 0x0004ec0001077983 */ /* 0x000ea20000300800 */
[----:B---3--:R-:W-:Y:S01]  /*73350*/  STL.64 [R1+0x6e80], R18 ;  /* 0x006e801201007387 */ /* 0x008fe20000100a00 */
[----:B------:R0:W-:Y:S03]  /*73360*/  STL.64 [R1+0x6e78], R16 ;  /* 0x006e781001007387 */ /* 0x0001e60000100a00 */
[----:B0-----:R-:W3:Y:S01]  /*73370*/  LDL.LU R16, [R1+0x9c0] ;  /* 0x0009c00001107983 */ /* 0x001ee20000300800 */
[----:B------:R-:W3:Y:S02]  /*73380*/  LDL.LU R17, [R1+0x9c4] ;  /* 0x0009c40001117983 */ /* 0x000ee40000300800 */
[----:B------:R-:W2:Y:S02]  /*73390*/  LDL.LU R18, [R1+0x9c8] ;  /* 0x0009c80001127983 */ /* 0x000ea40000300800 */
[----:B------:R-:W2:Y:S02]  /*733a0*/  LDL.LU R19, [R1+0x9cc] ;  /* 0x0009cc0001137983 */ /* 0x000ea40000300800 */
[----:B--2---:R-:W-:Y:S01]  /*733b0*/  STL.64 [R1+0x6e98], R18 ;  /* 0x006e981201007387 */ /* 0x004fe20000100a00 */
[----:B---3--:R0:W-:Y:S03]  /*733c0*/  STL.64 [R1+0x6e90], R16 ;  /* 0x006e901001007387 */ /* 0x0081e60000100a00 */
[----:B0-----:R-:W2:Y:S01]  /*733d0*/  LDL.LU R16, [R1+0x9d0] ;  /* 0x0009d00001107983 */ /* 0x001ea20000300800 */
[----:B------:R-:W2:Y:S02]  /*733e0*/  LDL.LU R17, [R1+0x9d4] ;  /* 0x0009d40001117983 */ /* 0x000ea40000300800 */
[----:B------:R-:W3:Y:S02]  /*733f0*/  LDL.LU R18, [R1+0x9d8] ;  /* 0x0009d80001127983 */ /* 0x000ee40000300800 */
[----:B------:R-:W3:Y:S02]  /*73400*/  LDL.LU R19, [R1+0x9dc] ;  /* 0x0009dc0001137983 */ /* 0x000ee40000300800 */
[----:B----4-:R-:W-:-:S02]  /*73410*/  IMAD.MOV.U32 R22, RZ, RZ, R13 ;  /* 0x000000ffff167224 */ /* 0x010fc400078e000d */
[----:B------:R-:W-:Y:S01]  /*73420*/  IMAD.MOV.U32 R23, RZ, RZ, R12 ;  /* 0x000000ffff177224 */ /* 0x000fe200078e000c */
[----:B---3--:R-:W-:Y:S01]  /*73430*/  STL.64 [R1+0x6eb0], R18 ;  /* 0x006eb01201007387 */ /* 0x008fe20000100a00 */
[----:B--2---:R0:W-:Y:S03]  /*73440*/  STL.64 [R1+0x6ea8], R16 ;  /* 0x006ea81001007387 */ /* 0x0041e60000100a00 */
[----:B0-----:R-:W2:Y:S01]  /*73450*/  LDL.LU R16, [R1+0x9e0] ;  /* 0x0009e00001107983 */ /* 0x001ea20000300800 */
[----:B------:R-:W2:Y:S02]  /*73460*/  LDL.LU R17, [R1+0x9e4] ;  /* 0x0009e40001117983 */ /* 0x000ea40000300800 */
[----:B------:R-:W3:Y:S02]  /*73470*/  LDL.LU R18, [R1+0x9e8] ;  /* 0x0009e80001127983 */ /* 0x000ee40000300800 */
[----:B------:R-:W3:Y:S01]  /*73480*/  LDL.LU R19, [R1+0x9ec] ;  /* 0x0009ec0001137983 */ /* 0x000ee20000300800 */
[C---:B------:R-:W-:Y:S01]  /*73490*/  HMMA.16816.F32.BF16 R20, R24.reuse, R22, R4 ;  /* 0x000000161814723c */ /* 0x040fe20000041804 */
        /* <DEDUP_REMOVED lines=10> */
[----:B------:R-:W4:Y:S01]  /*73540*/  LDL.LU R12, [R1+0x8a0] ;  /* 0x0008a000010c7983 */ /* 0x000f220000300800 */
[----:B------:R-:W4:Y:S02]  /*73550*/  LDL.LU R13, [R1+0x8a4] ;  /* 0x0008a400010d7983 */ /* 0x000f240000300800 */
[----:B------:R-:W4:Y:S02]  /*73560*/  LDL.LU R14, [R1+0x8a8] ;  /* 0x0008a800010e7983 */ /* 0x000f240000300800 */
[----:B------:R-:W4:Y:S01]  /*73570*/  LDL.LU R15, [R1+0x8ac] ;  /* 0x0008ac00010f7983 */ /* 0x000f220000300800 */
[----:B------:R-:W2:Y:S01]  /*73580*/  LDL.LU.64 R6, [R1+0x6ee8] ;  /* 0x006ee80001067983 */ /* 0x000ea20000300a00 */
[----:B------:R-:W2:Y:S02]  /*73590*/  LDL.LU.64 R4, [R1+0x6ee0] ;  /* 0x006ee00001047983 */ /* 0x000ea40000300a00 */
[----:B------:R-:W-:Y:S02]  /*735a0*/  STL.64 [R1+0x4e0], R20 ;  /* 0x0004e01401007387 */ /* 0x000fe40000100a00 */
[----:B------:R0:W-:Y:S02]  /*735b0*/  STL.64 [R1+0x4e8], R22 ;  /* 0x0004e81601007387 */ /* 0x0001e40000100a00 */
[----:B0-----:R-:W2:Y:S02]  /*735c0*/  LDL.LU.64 R22, [R1+0x6ed8] ;  /* 0x006ed80001167983 */ /* 0x001ea40000300a00 */
[C---:B--2---:R-:W-:Y:S02]  /*735d0*/  HMMA.16816.F32.BF16 R20, R24.reuse, R22, R4 ;  /* 0x000000161814723c */ /* 0x044fe40000041804 */
[----:B------:R-:W2:Y:S11]  /*735e0*/  LDL.LU.64 R6, [R1+0x6ed0] ;  /* 0x006ed00001067983 */ /* 0x000eb60000300a00 */
[----:B------:R-:W-:Y:S10]  /*735f0*/  @!UPT UIADD3 URZ, URZ, URZ, URZ ;  /* 0x0000003f3f3ff290 */ /* 0x000ff4000fffe03f */
[----:B------:R-:W-:Y:S01]  /*73600*/  STL.64 [R1+0x4d0], R20 ;  /* 0x0004d01401007387 */ /* 0x000fe20000100a00 */
[----:B------:R-:W-:Y:S02]  /*73610*/  STL.64 [R1+0x4d8], R22 ;  /* 0x0004d81601007387 */ /* 0x000fe40000100a00 */
[----:B------:R-:W0:Y:S02]  /*73620*/  LDSM.16.MT88.4 R20, [R0+0x11000] ;  /* 0x011000000014783b */ /* 0x000e240000004200 */
[----:B0-----:R-:W-:Y:S02]  /*73630*/  STL.64 [R1+0x6cd8], R22 ;  /* 0x006cd81601007387 */ /* 0x001fe40000100a00 */
[----:B------:R0:W-:Y:S02]  /*73640*/  STL.64 [R1+0x6cd0], R20 ;  /* 0x006cd01401007387 */ /* 0x0001e40000100a00 */
[----:B0-----:R-:W3:Y:S01]  /*73650*/  LDL.LU R20, [R1+0x880] ;  /* 0x0008800001147983 */ /* 0x001ee20000300800 */
[----:B------:R-:W3:Y:S02]  /*73660*/  LDL.LU R21, [R1+0x884] ;  /* 0x0008840001157983 */ /* 0x000ee40000300800 */
[----:B------:R-:W3:Y:S02]  /*73670*/  LDL.LU R22, [R1+0x888] ;  /* 0x0008880001167983 */ /* 0x000ee40000300800 */
[----:B------:R-:W3:Y:S01]  /*73680*/  LDL.LU R23, [R1+0x88c] ;  /* 0x00088c0001177983 */ /* 0x000ee20000300800 */
[C---:B--2---:R-:W-:Y:S01]  /*73690*/  HMMA.16816.F32.BF16 R4, R24.reuse, R6, R16 ;  /* 0x000000061804723c */ /* 0x044fe20000041810 */
[----:B------:R-:W2:Y:S01]  /*736a0*/  LDL.LU.64 R18, [R1+0x6ec8] ;  /* 0x006ec80001127983 */ /* 0x000ea20000300a00 */
[----:B------:R-:W2:Y:S11]  /*736b0*/  LDL.LU.64 R16, [R1+0x6ec0] ;  /* 0x006ec00001107983 */ /* 0x000eb60000300a00 */
[----:B------:R-:W-:Y:S10]  /*736c0*/  @!UPT UIADD3 URZ, URZ, URZ, URZ ;  /* 0x0000003f3f3ff290 */ /* 0x000ff4000fffe03f */
        /* <DEDUP_REMOVED lines=116> */
[----:B------:R-:W2:Y:S11]  /*73e10*/  LDL.LU.64 R10, [R1+0x6d30] ;  /* 0x006d3000010a7983 */ /* 0x000eb60000300a00 */
[----:B------:R-:W-:Y:S10]  /*73e20*/  @!UPT UIADD3 URZ, URZ, URZ, URZ ;  /* 0x0000003f3f3ff290 */ /* 0x000ff4000fffe03f */
[----:B------:R-:W-:Y:S01]  /*73e30*/  STL.64 [R1+0x8e0], R16 ;  /* 0x0008e01001007387 */ /* 0x000fe20000100a00 */
[----:B------:R0:W-:Y:S03]  /*73e40*/  STL.64 [R1+0x8e8], R18 ;  /* 0x0008e81201007387 */ /* 0x0001e60000100a00 */
[----:B0-----:R-:W3:Y:S01]  /*73e50*/  LDL.LU.64 R18, [R1+0x6d28] ;  /* 0x006d280001127983 */ /* 0x001ee20000300a00 */
[----:B------:R-:W3:Y:S01]  /*73e60*/  LDL.LU.64 R16, [R1+0x6d20] ;  /* 0x006d200001107983 */ /* 0x000ee20000300a00 */
        /* <DEDUP_REMOVED lines=13> */
[C---:B--2---:R-:W-:Y:S03]  /*73f40*/  HMMA.16816.F32.BF16 R16, R24.reuse, R18, R8 ;  /* 0x000000121810723c */ /* 0x044fe60000041808 */
[----:B------:R-:W2:Y:S11]  /*73f50*/  LDL.LU.64 R10, [R1+0x6cf0] ;  /* 0x006cf000010a7983 */ /* 0x000eb60000300a00 */
[----:B------:R-:W-:Y:S09]  /*73f60*/  @!UPT UIADD3 URZ, URZ, URZ, URZ ;  /* 0x0000003f3f3ff290 */ /* 0x000ff2000fffe03f */
[----:B------:R-:W-:Y:S01]  /*73f70*/  STL.64 [R1+0x8b0], R16 ;  /* 0x0008b01001007387 */ /* 0x000fe20000100a00 */
[----:B------:R0:W-:Y:S03]  /*73f80*/  STL.64 [R1+0x8b8], R18 ;  /* 0x0008b81201007387 */ /* 0x0001e60000100a00 */
[----:B0-----:R-:W4:Y:S02]  /*73f90*/  LDL.LU.64 R18, [R1+0x6ce8] ;  /* 0x006ce80001127983 */ /* 0x001f240000300a00 */
[C---:B----4-:R-:W-:Y:S11]  /*73fa0*/  HMMA.16816.F32.BF16 R12, R24.reuse, R18, R12 ;  /* 0x00000012180c723c */ /* 0x050ff6000004180c */
[----:B------:R-:W-:Y:S11]  /*73fb0*/  @!UPT UIADD3 URZ, URZ, URZ, URZ ;  /* 0x0000003f3f3ff290 */ /* 0x000ff6000fffe03f */
[----:B------:R-:W-:Y:S01]  /*73fc0*/  @!UPT UIADD3 URZ, URZ, URZ, URZ ;  /* 0x0000003f3f3ff290 */ /* 0x000fe2000fffe03f */
[----:B------:R-:W-:Y:S01]  /*73fd0*/  STL.64 [R1+0x8a0], R12 ;  /* 0x0008a00c01007387 */ /* 0x000fe20000100a00 */
[----:B------:R0:W-:Y:S03]  /*73fe0*/  STL.64 [R1+0x8a8], R14 ;  /* 0x0008a80e01007387 */ /* 0x0001e60000100a00 */
[----:B0-----:R-:W4:Y:S01]  /*73ff0*/  LDL.LU.64 R14, [R1+0x6ce0] ;  /* 0x006ce000010e7983 */ /* 0x001f220000300a00 */
[----:B------:R0:W-:Y:S02]  /*74000*/  STL.64 [R1+0x6c30], R18 ;  /* 0x006c301201007387 */ /* 0x0001e40000100a00 */
[----:B------:R-:W2:Y:S02]  /*74010*/  LDL.LU R16, [R1+0x890] ;  /* 0x0008900001107983 */ /* 0x000ea40000300800 */
[----:B------:R-:W2:Y:S01]  /*74020*/  LDL.LU R17, [R1+0x894] ;  /* 0x0008940001117983 */ /* 0x000ea20000300800 */
[----:B0-----:R-:W2:Y:S01]  /*74030*/  LDL.LU R18, [R1+0x898] ;  /* 0x0008980001127983 */ /* 0x001ea20000300800 */
[----:B------:R-:W2:Y:S03]  /*74040*/  LDL.LU R19, [R1+0x89c] ;  /* 0x00089c0001137983 */ /* 0x000ea60000300800 */
[----:B----4-:R-:W-:Y:S01]  /*74050*/  STL [R1+0x6ad8], R14 ;  /* 0x006ad80e01007387 */ /* 0x010fe20000100800 */
[----:B------:R0:W-:Y:S01]  /*74060*/  STL [R1+0x6ad4], R15 ;  /* 0x006ad40f01007387 */ /* 0x0001e20000100800 */
[C---:B--2---:R-:W-:Y:S08]  /*74070*/  HMMA.16816.F32.BF16 R16, R24.reuse, R14, R16 ;  /* 0x0000000e1810723c */ /* 0x044ff00000041810 */
[----:B0-----:R-:W-:Y:S11]  /*74080*/  HMMA.16816.F32.BF16 R12, R24, R10, R20 ;  /* 0x0000000a180c723c */ /* 0x001ff60000041814 */
[----:B------:R-:W-:Y:S04]  /*74090*/  @!UPT UIADD3 URZ, URZ, URZ, URZ ;  /* 0x0000003f3f3ff290 */ /* 0x000fe8000fffe03f */
[----:B------:R-:W-:Y:S01]  /*740a0*/  STL.64 [R1+0x890], R16 ;  /* 0x0008901001007387 */ /* 0x000fe20000100a00 */
[----:B------:R0:W-:Y:S02]  /*740b0*/  STL.64 [R1+0x898], R18 ;  /* 0x0008981201007387 */ /* 0x0001e40000100a00 */
[----:B------:R-:W3:Y:S05]  /*740c0*/  LDL.LU R20, [R1+0x4c0] ;  /* 0x0004c00001147983 */ /* 0x000eea0000300800 */
[----:B------:R-:W-:Y:S01]  /*740d0*/  STL.64 [R1+0x880], R12 ;  /* 0x0008800c01007387 */ /* 0x000fe20000100a00 */
[----:B------:R-:W-:Y:S01]  /*740e0*/  STL.64 [R1+0x888], R14 ;  /* 0x0008880e01007387 */ /* 0x000fe20000100a00 */
[----:B------:R-:W3:Y:S02]  /*740f0*/  LDL.LU R21, [R1+0x4c4] ;  /* 0x0004c40001157983 */ /* 0x000ee40000300800 */
[----:B------:R-:W3:Y:S02]  /*74100*/  LDL.LU R22, [R1+0x4c8] ;  /* 0x0004c80001167983 */ /* 0x000ee40000300800 */
[----:B------:R-:W3:Y:S01]  /*74110*/  LDL.LU R23, [R1+0x4cc] ;  /* 0x0004cc0001177983 */ /* 0x000ee20000300800 */
[----:B0-----:R-:W2:Y:S04]  /*74120*/  LDL.64 R18, [R1+0x148] ;  /* 0x0001480001127983 */ /* 0x001ea80000100a00 */
[----:B--2---:R0:W-:Y:S04]  /*74130*/  STL.64 [R1+0x6c70], R18 ;  /* 0x006c701201007387 */ /* 0x0041e80000100a00 */
[----:B0-----:R-:W2:Y:S04]  /*74140*/  LDL.64 R18, [R1+0x158] ;  /* 0x0001580001127983 */ /* 0x001ea80000100a00 */
[----:B--2---:R0:W-:Y:S04]  /*74150*/  STL.64 [R1+0x6c78], R18 ;  /* 0x006c781201007387 */ /* 0x0041e80000100a00 */
[----:B0-----:R-:W2:Y:S04]  /*74160*/  LDL.64 R18, [R1+0x168] ;  /* 0x0001680001127983 */ /* 0x001ea80000100a00 */
[----:B--2---:R-:W-:Y:S01]  /*74170*/  STL.64 [R1+0x6c90], R18 ;  /* 0x006c901201007387 */ /* 0x004fe20000100a00 */
[----:B------:R0:W-:Y:S02]  /*74180*/  STL [R1+0x6ac4], R10 ;  /* 0x006ac40a01007387 */ /* 0x0001e40000100800 */
[----:B------:R1:W-:Y:S02]  /*74190*/  STL [R1+0x6ac0], R11 ;  /* 0x006ac00b01007387 */ /* 0x0003e40000100800 */
[----:B------:R-:W2:Y:S01]  /*741a0*/  LDL.LU R8, [R1+0xf60] ;  /* 0x000f600001087983 */ /* 0x000ea20000300800 */
[----:B------:R-:W2:Y:S04]  /*741b0*/  LDL.LU R9, [R1+0xf64] ;  /* 0x000f640001097983 */ /* 0x000ea80000300800 */
[----:B0-----:R-:W4:Y:S01]  /*741c0*/  LDL.LU R10, [R1+0xf68] ;  /* 0x000f6800010a7983 */ /* 0x001f220000300800 */
[----:B-1----:R-:W4:Y:S02]  /*741d0*/  LDL.LU R11, [R1+0xf6c] ;  /* 0x000f6c00010b7983 */ /* 0x002f240000300800 */
[----:B------:R-:W2:Y:S02]  /*741e0*/  LDL.LU R12, [R1+0xfa0] ;  /* 0x000fa000010c7983 */ /* 0x000ea40000300800 */
[----:B------:R-:W2:Y:S01]  /*741f0*/  LDL.LU R13, [R1+0xfa4] ;  /* 0x000fa400010d7983 */ /* 0x000ea20000300800 */
[----:B------:R-:W2:Y:S01]  /*74200*/  LDL.LU R14, [R1+0xfa8] ;  /* 0x000fa800010e7983 */ /* 0x000ea20000300800 */
[----:B------:R-:W2:Y:S02]  /*74210*/  LDL.LU R15, [R1+0xfac] ;  /* 0x000fac00010f7983 */ /* 0x000ea40000300800 */
[----:B------:R-:W-:Y:S01]  /*74220*/  IMAD.MOV.U32 R18, RZ, RZ, R3 ;  /* 0x000000ffff127224 */ /* 0x000fe200078e0003 */
[----:B--2---:R0:W-:Y:S01]  /*74230*/  STL.64 [R1+0x6cc0], R14 ;  /* 0x006cc00e01007387 */ /* 0x0041e20000100a00 */
[----:B------:R-:W-:Y:S03]  /*74240*/  STL.64 [R1+0x6cb8], R12 ;  /* 0x006cb80c01007387 */ /* 0x000fe60000100a00 */
[----:B0-----:R-:W2:Y:S01]  /*74250*/  LDL.64 R14, [R1+0x1a8] ;  /* 0x0001a800010e7983 */ /* 0x001ea20000100a00 */
[----:B------:R-:W-:-:S03]  /*74260*/  IMAD.MOV.U32 R19, RZ, RZ, R2 ;  /* 0x000000ffff137224 */ /* 0x000fc600078e0002 */
[----:B--2---:R0:W-:Y:S04]  /*74270*/  STL.64 [R1+0x6cc8], R14 ;  /* 0x006cc80e01007387 */ /* 0x0041e80000100a00 */
[----:B0-----:R-:W2:Y:S01]  /*74280*/  LDL.64 R14, [R1+0x1b8] ;  /* 0x0001b800010e7983 */ /* 0x001ea20000100a00 */
[----:B------:R0:W-:Y:S03]  /*74290*/  STL.64 [R1+0x6ca8], R18 ;  /* 0x006ca81201007387 */ /* 0x0001e60000100a00 */
[----:B0-----:R-:W2:Y:S01]  /*742a0*/  LDL.64 R18, [R1+0x188] ;  /* 0x0001880001127983 */ /* 0x001ea20000100a00 */
[----:B---3--:R-:W-:Y:S03]  /*742b0*/  HMMA.16816.F32.BF16 R24, R24, R6, R20 ;  /* 0x000000061818723c */ /* 0x008fe60000041814 */
[----:B--2---:R0:W-:Y:S04]  /*742c0*/  STL.64 [R1+0x6cb0], R18 ;  /* 0x006cb01201007387 */ /* 0x0041e80000100a00 */
[----:B0-----:R-:W2:Y:S01]  /*742d0*/  LDL.64 R18, [R1+0x198] ;  /* 0x0001980001127983 */ /* 0x001ea20000100a00 */
[----:B----4-:R-:W-:Y:S02]  /*742e0*/  STL.64 [R1+0x6c88], R10 ;  /* 0x006c880a01007387 */ /* 0x010fe40000100a00 */
[----:B------:R0:W-:Y:S02]  /*742f0*/  STL.64 [R1+0x6c80], R8 ;  /* 0x006c800801007387 */ /* 0x0001e40000100a00 */
[----:B0-----:R-:W3:Y:S01]  /*74300*/  LDL.LU R8, [R1+0xf70] ;  /* 0x000f700001087983 */ /* 0x001ee20000300800 */
[----:B------:R-:W3:Y:S02]  /*74310*/  LDL.LU R9, [R1+0xf74] ;  /* 0x000f740001097983 */ /* 0x000ee40000300800 */
[----:B------:R-:W4:Y:S02]  /*74320*/  LDL.LU R10, [R1+0xf78] ;  /* 0x000f7800010a7983 */ /* 0x000f240000300800 */
[----:B------:R-:W4:Y:S02]  /*74330*/  LDL.LU R11, [R1+0xf7c] ;  /* 0x000f7c00010b7983 */ /* 0x000f240000300800 */
[----:B----4-:R-:W-:Y:S01]  /*74340*/  STL.64 [R1+0x6ca0], R10 ;  /* 0x006ca00a01007387 */ /* 0x010fe20000100a00 */
[----:B---3--:R0:W-:Y:S03]  /*74350*/  STL.64 [R1+0x6c98], R8 ;  /* 0x006c980801007387 */ /* 0x0081e60000100a00 */
[----:B0-----:R-:W3:Y:S01]  /*74360*/  LDL.LU R8, [R1+0xf80] ;  /* 0x000f800001087983 */ /* 0x001ee20000300800 */
[----:B------:R-:W3:Y:S02]  /*74370*/  LDL.LU R9, [R1+0xf84] ;  /* 0x000f840001097983 */ /* 0x000ee40000300800 */
[----:B------:R-:W3:Y:S02]  /*74380*/  LDL.LU R10, [R1+0xf88] ;  /* 0x000f8800010a7983 */ /* 0x000ee40000300800 */
[----:B------:R-:W3:Y:S01]  /*74390*/  LDL.LU R11, [R1+0xf8c] ;  /* 0x000f8c00010b7983 */ /* 0x000ee20000300800 */
[----:B------:R-:W4:Y:S01]  /*743a0*/  LDL.LU.64 R22, [R1+0x6cd8] ;  /* 0x006cd80001167983 */ /* 0x000f220000300a00 */
[----:B------:R-:W4:Y:S02]  /*743b0*/  LDL.LU.64 R20, [R1+0x6cd0] ;  /* 0x006cd00001147983 */ /* 0x000f240000300a00 */
[----:B------:R0:W-:Y:S02]  /*743c0*/  STL.64 [R1+0x6c50], R6 ;  /* 0x006c500601007387 */ /* 0x0001e40000100a00 */
[----:B------:R-:W2:Y:S01]  /*743d0*/  LDL.LU R4, [R1+0xf50] ;  /* 0x000f500001047983 */ /* 0x000ea20000300800 */
[----:B------:R-:W-:Y:S01]  /*743e0*/  STL.64 [R1+0x4c0], R24 ;  /* 0x0004c01801007387 */ /* 0x000fe20000100a00 */
[----:B------:R-:W-:Y:S02]  /*743f0*/  STL.64 [R1+0x4c8], R26 ;  /* 0x0004c81a01007387 */ /* 0x000fe40000100a00 */
[----:B------:R-:W1:Y:S04]  /*74400*/  LDSM.16.MT88.4 R24, [R0+0x11080] ;  /* 0x011080000018783b */ /* 0x000e680000004200 */
[----:B------:R-:W2:Y:S01]  /*74410*/  LDL.LU R5, [R1+0xf54] ;  /* 0x000f540001057983 */ /* 0x000ea20000300800 */
[----:B0-----:R-:W2:Y:S01]  /*74420*/  LDL.LU R6, [R1+0xf58] ;  /* 0x000f580001067983 */ /* 0x001ea20000300800 */
[----:B------:R-:W2:Y:S03]  /*74430*/  LDL.LU R7, [R1+0xf5c] ;  /* 0x000f5c0001077983 */ /* 0x000ea60000300800 */
[----:B-1----:R-:W-:Y:S01]  /*74440*/  STL.64 [R1+0x6aa8], R26 ;  /* 0x006aa81a01007387 */ /* 0x002fe20000100a00 */
[----:B------:R0:W-:Y:S03]  /*74450*/  STL.64 [R1+0x6aa0], R24 ;  /* 0x006aa01801007387 */ /* 0x0001e60000100a00 */
[----:B0-----:R-:W4:Y:S01]  /*74460*/  LDL.LU R24, [R1+0xfc0] ;  /* 0x000fc00001187983 */ /* 0x001f220000300800 */
[----:B------:R-:W4:Y:S02]  /*74470*/  LDL.LU R25, [R1+0xfc4] ;  /* 0x000fc40001197983 */ /* 0x000f240000300800 */
[----:B------:R-:W4:Y:S02]  /*74480*/  LDL.LU R26, [R1+0xfc8] ;  /* 0x000fc800011a7983 */ /* 0x000f240000300800 */
[----:B------:R-:W4:Y:S02]  /*74490*/  LDL.LU R27, [R1+0xfcc] ;  /* 0x000fcc00011b7983 */ /* 0x000f240000300800 */
[C---:B----4-:R-:W-:Y:S11]  /*744a0*/  HMMA.16816.F32.BF16 R24, R20.reuse, R14, R24 ;  /* 0x0000000e1418723c */ /* 0x050ff60000041818 */
[----:B------:R-:W-:Y:S11]  /*744b0*/  @!UPT UIADD3 URZ, URZ, URZ, URZ ;  /* 0x0000003f3f3ff290 */ /* 0x000ff6000fffe03f */
[----:B------:R-:W-:Y:S01]  /*744c0*/  @!UPT UIADD3 URZ, URZ, URZ, URZ ;  /* 0x0000003f3f3ff290 */ /* 0x000fe2000fffe03f */
[----:B------:R0:W-:Y:S01]  /*744d0*/  STL.64 [R1+0xfc0], R24 ;  /* 0x000fc01801007387 */ /* 0x0001e20000100a00 */
[----:B------:R-:W-:Y:S02]  /*744e0*/  STL.64 [R1+0xfc8], R26 ;  /* 0x000fc81a01007387 */ /* 0x000fe40000100a00 */
[----:B0-----:R-:W-:Y:S02]  /*744f0*/  IMAD.MOV.U32 R24, RZ, RZ, R15 ;  /* 0x000000ffff187224 */ /* 0x001fe400078e000f */
[----:B------:R-:W-:Y:S02]  /*74500*/  IMAD.MOV.U32 R25, RZ, RZ, R14 ;  /* 0x000000ffff197224 */ /* 0x000fe400078e000e */
[----:B------:R-:W4:Y:S01]  /*74510*/  LDL.LU.64 R14, [R1+0x6cc8] ;  /* 0x006cc800010e7983 */ /* 0x000f220000300a00 */
[----:B------:R0:W-:Y:S02]  /*74520*/  STL [R1+0x6acc], R24 ;  /* 0x006acc1801007387 */ /* 0x0001e40000100800 */
[----:B------:R1:W-:Y:S01]  /*74530*/  STL [R1+0x6ac8], R25 ;  /* 0x006ac81901007387 */ /* 0x0003e20000100800 */
[----:B0-----:R-:W4:Y:S01]  /*74540*/  LDL.LU R24, [R1+0xfb0] ;  /* 0x000fb00001187983 */ /* 0x001f220000300800 */
[----:B-1----:R-:W4:Y:S02]  /*74550*/  LDL.LU R25, [R1+0xfb4] ;  /* 0x000fb40001197983 */ /* 0x002f240000300800 */
[----:B------:R-:W4:Y:S02]  /*74560*/  LDL.LU R26, [R1+0xfb8] ;  /* 0x000fb800011a7983 */ /* 0x000f240000300800 */
[----:B------:R-:W4:Y:S02]  /*74570*/  LDL.LU R27, [R1+0xfbc] ;  /* 0x000fbc00011b7983 */ /* 0x000f240000300800 */
[C---:B----4-:R-:W-:Y:S11]  /*74580*/  HMMA.16816.F32.BF16 R24, R20.reuse, R14, R24 ;  /* 0x0000000e1418723c */ /* 0x050ff60000041818 */
[----:B------:R-:W-:Y:S11]  /*74590*/  @!UPT UIADD3 URZ, URZ, URZ, URZ ;  /* 0x0000003f3f3ff290 */ /* 0x000ff6000fffe03f */
[----:B------:R-:W-:Y:S01]  /*745a0*/  @!UPT UIADD3 URZ, URZ, URZ, URZ ;  /* 0x0000003f3f3ff290 */ /* 0x000fe2000fffe03f */
[----:B------:R-:W-:Y:S01]  /*745b0*/  STL.64 [R1+0xfb0], R24 ;  /* 0x000fb01801007387 */ /* 0x000fe20000100a00 */
[----:B------:R0:W-:Y:S02]  /*745c0*/  STL.64 [R1+0xfb8], R26 ;  /* 0x000fb81a01007387 */ /* 0x0001e40000100a00 */
[----:B0-----:R-:W-:Y:S02]  /*745d0*/  IMAD.MOV.U32 R27, RZ, RZ, R14 ;  /* 0x000000ffff1b7224 */ /* 0x001fe400078e000e */
[----:B------:R-:W-:Y:S02]  /*745e0*/  IMAD.MOV.U32 R26, RZ, RZ, R15 ;  /* 0x000000ffff1a7224 */ /* 0x000fe400078e000f */
[----:B------:R-:W2:Y:S01]  /*745f0*/  LDL.LU.64 R14, [R1+0x6cc0] ;  /* 0x006cc000010e7983 */ /* 0x000ea20000300a00 */
[----:B------:R-:W2:Y:S02]  /*74600*/  LDL.LU.64 R12, [R1+0x6cb8] ;  /* 0x006cb800010c7983 */ /* 0x000ea40000300a00 */
[----:B------:R0:W-:Y:S02]  /*74610*/  STL [R1+0x6adc], R26 ;  /* 0x006adc1a01007387 */ /* 0x0001e40000100800 */
[----:B------:R1:W-:Y:S01]  /*74620*/  STL [R1+0x6ad0], R27 ;  /* 0x006ad01b01007387 */ /* 0x0003e20000100800 */
[----:B------:R-:W4:Y:S01]  /*74630*/  LDL.LU R24, [R1+0xf90] ;  /* 0x000f900001187983 */ /* 0x000f220000300800 */
[----:B------:R-:W4:Y:S03]  /*74640*/  LDL.LU R25, [R1+0xf94] ;  /* 0x000f940001197983 */ /* 0x000f260000300800 */
[----:B0-----:R-:W4:Y:S01]  /*74650*/  LDL.LU R26, [R1+0xf98] ;  /* 0x000f9800011a7983 */ /* 0x001f220000300800 */
[----:B-1----:R-:W4:Y:S01]  /*74660*/  LDL.LU R27, [R1+0xf9c] ;  /* 0x000f9c00011b7983 */ /* 0x002f220000300800 */
[C---:B--2---:R-:W-:Y:S11]  /*74670*/  HMMA.16816.F32.BF16 R12, R20.reuse, R18, R12 ;  /* 0x00000012140c723c */ /* 0x044ff6000004180c */
[----:B------:R-:W-:Y:S11]  /*74680*/  @!UPT UIADD3 URZ, URZ, URZ, URZ ;  /* 0x0000003f3f3ff290 */ /* 0x000ff6000fffe03f */
[----:B------:R-:W-:Y:S01]  /*74690*/  @!UPT UIADD3 URZ, URZ, URZ, URZ ;  /* 0x0000003f3f3ff290 */ /* 0x000fe2000fffe03f */
[----:B------:R0:W-:Y:S01]  /*746a0*/  STL.64 [R1+0xfa0], R12 ;  /* 0x000fa00c01007387 */ /* 0x0001e20000100a00 */
[----:B------:R-:W-:Y:S02]  /*746b0*/  STL.64 [R1+0xfa8], R14 ;  /* 0x000fa80e01007387 */ /* 0x000fe40000100a00 */
[----:B0-----:R-:W-:Y:S02]  /*746c0*/  IMAD.MOV.U32 R13, RZ, RZ, R18 ;  /* 0x000000ffff0d7224 */ /* 0x001fe400078e0012 */
        /* <DEDUP_REMOVED lines=11> */
[----:B------:R-:W2:Y:S01]  /*74780*/  LDL.LU.64 R10, [R1+0x6ca0] ;  /* 0x006ca000010a7983 */ /* 0x000ea20000300a00 */
[----:B------:R-:W2:Y:S11]  /*74790*/  LDL.LU.64 R8, [R1+0x6c98] ;  /* 0x006c980001087983 */ /* 0x000eb60000300a00 */
[----:B------:R-:W-:Y:S09]  /*747a0*/  @!UPT UIADD3 URZ, URZ, URZ, URZ ;  /* 0x0000003f3f3ff290 */ /* 0x000ff2000fffe03f */
[----:B------:R-:W-:Y:S01]  /*747b0*/  STL.64 [R1+0xf80], R16 ;  /* 0x000f801001007387 */ /* 0x000fe20000100a00 */
[----:B------:R0:W-:Y:S03]  /*747c0*/  STL.64 [R1+0xf88], R18 ;  /* 0x000f881201007387 */ /* 0x0001e60000100a00 */
        /* <DEDUP_REMOVED lines=13> */
[----:B------:R0:W-:Y:S01]  /*748a0*/  STL.64 [R1+0xf60], R8 ;  /* 0x000f600801007387 */ /* 0x0001e20000100a00 */
[----:B------:R-:W-:Y:S02]  /*748b0*/  STL.64 [R1+0xf68], R10 ;  /* 0x000f680a01007387 */ /* 0x000fe40000100a00 */
[----:B0-----:R-:W-:Y:S02]  /*748c0*/  IMAD.MOV.U32 R8, RZ, RZ, R18 ;  /* 0x000000ffff087224 */ /* 0x001fe400078e0012 */
[----:B------:R-:W2:Y:S03]  /*748d0*/  LDL.LU.64 R18, [R1+0x6c70] ;  /* 0x006c700001127983 */ /* 0x000ea60000300a00 */
[----:B------:R-:W-:Y:S01]  /*748e0*/  STL [R1+0x6c68], R8 ;  /* 0x006c680801007387 */ /* 0x000fe20000100800 */
[C---:B--2---:R-:W-:Y:S01]  /*748f0*/  HMMA.16816.F32.BF16 R4, R20.reuse, R18, R4 ;  /* 0x000000121404723c */ /* 0x044fe20000041804 */
[----:B------:R-:W-:Y:S11]  /*74900*/  IMAD.MOV.U32 R14, RZ, RZ, R19 ;  /* 0x000000ffff0e7224 */ /* 0x000ff600078e0013 */
[----:B------:R-:W-:Y:S11]  /*74910*/  @!UPT UIADD3 URZ, URZ, URZ, URZ ;  /* 0x0000003f3f3ff290 */ /* 0x000ff6000fffe03f */
[----:B------:R-:W-:Y:S01]  /*74920*/  STL.64 [R1+0xf50], R4 ;  /* 0x000f500401007387 */ /* 0x000fe20000100a00 */
[----:B------:R-:W-:Y:S02]  /*74930*/  STL.64 [R1+0xf58], R6 ;  /* 0x000f580601007387 */ /* 0x000fe40000100a00 */
[----:B------:R0:W-:Y:S02]  /*74940*/  STL.64 [R1+0x6af8], R14 ;  /* 0x006af80e01007387 */ /* 0x0001e40000100a00 */
[----:B------:R1:W-:Y:S01]  /*74950*/  STL.64 [R1+0x6af0], R12 ;  /* 0x006af00c01007387 */ /* 0x0003e20000100a00 */
[----:B0-----:R-:W2:Y:S04]  /*74960*/  LDL.64 R14, [R1+0xd8] ;  /* 0x0000d800010e7983 */ /* 0x001ea80000100a00 */
[----:B--2---:R0:W-:Y:S01]  /*74970*/  STL.64 [R1+0x6c00], R14 ;  /* 0x006c000e01007387 */ /* 0x0041e20000100a00 */
[----:B-1----:R-:W2:Y:S02]  /*74980*/  LDL.LU R12, [R1+0xef0] ;  /* 0x000ef000010c7983 */ /* 0x002ea40000300800 */
[----:B------:R-:W2:Y:S01]  /*74990*/  LDL.LU R13, [R1+0xef4] ;  /* 0x000ef400010d7983 */ /* 0x000ea20000300800 */
[----:B0-----:R-:W3:Y:S01]  /*749a0*/  LDL.LU R14, [R1+0xef8] ;  /* 0x000ef800010e7983 */ /* 0x001ee20000300800 */
[----:B------:R-:W3:Y:S02]  /*749b0*/  LDL.LU R15, [R1+0xefc] ;  /* 0x000efc00010f7983 */ /* 0x000ee40000300800 */
[----:B------:R-:W4:Y:S02]  /*749c0*/  LDL.64 R6, [R1+0x128] ;  /* 0x0001280001067983 */ /* 0x000f240000100a00 */
[----:B------:R-:W-:Y:S01]  /*749d0*/  IMAD.MOV.U32 R26, RZ, RZ, R18 ;  /* 0x000000ffff1a7224 */ /* 0x000fe200078e0012 */
[----:B----4-:R0:W-:Y:S01]  /*749e0*/  STL.64 [R1+0x6c60], R6 ;  /* 0x006c600601007387 */ /* 0x0101e20000100a00 */
[----:B------:R-:W4:Y:S02]  /*749f0*/  LDL.LU R16, [R1+0xf10] ;  /* 0x000f100001107983 */ /* 0x000f240000300800 */
[----:B------:R-:W4:Y:S02]  /*74a00*/  LDL.LU R17, [R1+0xf14] ;  /* 0x000f140001117983 */ /* 0x000f240000300800 */
[----:B------:R-:W2:Y:S01]  /*74a10*/  LDL.LU R18, [R1+0xf18] ;  /* 0x000f180001127983 */ /* 0x000ea20000300800 */
[----:B------:R-:W2:Y:S01]  /*74a20*/  LDL.LU R19, [R1+0xf1c] ;  /* 0x000f1c0001137983 */ /* 0x000ea20000300800 */
[----:B------:R-:W3:Y:S02]  /*74a30*/  LDL.LU R8, [R1+0xf40] ;  /* 0x000f400001087983 */ /* 0x000ee40000300800 */
[----:B------:R-:W3:Y:S02]  /*74a40*/  LDL.LU R9, [R1+0xf44] ;  /* 0x000f440001097983 */ /* 0x000ee40000300800 */
[----:B------:R-:W3:Y:S01]  /*74a50*/  LDL.LU R10, [R1+0xf48] ;  /* 0x000f4800010a7983 */ /* 0x000ee20000300800 */
[----:B------:R-:W3:Y:S04]  /*74a60*/  LDL.LU R11, [R1+0xf4c] ;  /* 0x000f4c00010b7983 */ /* 0x000ee80000300800 */
[----:B0-----:R-:W3:Y:S04]  /*74a70*/  LDL.64 R6, [R1+0x138] ;  /* 0x0001380001067983 */ /* 0x001ee80000100a00 */
[----:B--2---:R0:W-:Y:S01]  /*74a80*/  STL.64 [R1+0x6c40], R18 ;  /* 0x006c401201007387 */ /* 0x0041e20000100a00 */
[----:B----4-:R1:W-:Y:S03]  /*74a90*/  STL.64 [R1+0x6c38], R16 ;  /* 0x006c381001007387 */ /* 0x0103e60000100a00 */
[----:B0-----:R-:W2:Y:S04]  /*74aa0*/  LDL.64 R18, [R1+0x118] ;  /* 0x0001180001127983 */ /* 0x001ea80000100a00 */
[----:B--2---:R0:W-:Y:S01]  /*74ab0*/  STL.64 [R1+0x6c58], R18 ;  /* 0x006c581201007387 */ /* 0x0041e20000100a00 */
[----:B-1----:R-:W2:Y:S02]  /*74ac0*/  LDL.LU R16, [R1+0xf30] ;  /* 0x000f300001107983 */ /* 0x002ea40000300800 */
[----:B------:R-:W2:Y:S01]  /*74ad0*/  LDL.LU R17, [R1+0xf34] ;  /* 0x000f340001117983 */ /* 0x000ea20000300800 */
[----:B0-----:R-:W2:Y:S01]  /*74ae0*/  LDL.LU R18, [R1+0xf38] ;  /* 0x000f380001127983 */ /* 0x001ea20000300800 */
[----:B------:R-:W2:Y:S02]  /*74af0*/  LDL.LU R19, [R1+0xf3c] ;  /* 0x000f3c0001137983 */ /* 0x000ea40000300800 */
[----:B---3--:R0:W-:Y:S02]  /*74b00*/  STL.64 [R1+0x6c10], R14 ;  /* 0x006c100e01007387 */ /* 0x0081e40000100a00 */
[----:B------:R-:W-:Y:S01]  /*74b10*/  STL.64 [R1+0x6c08], R12 ;  /* 0x006c080c01007387 */ /* 0x000fe20000100a00 */
[----:B0-----:R-:W3:Y:S04]  /*74b20*/  LDL.64 R14, [R1+0xf8] ;  /* 0x0000f800010e7983 */ /* 0x001ee80000100a00 */
[----:B---3--:R0:W-:Y:S04]  /*74b30*/  STL.64 [R1+0x6c28], R14 ;  /* 0x006c280e01007387 */ /* 0x0081e80000100a00 */
[----:B0-----:R-:W3:Y:S01]  /*74b40*/  LDL.64 R14, [R1+0x108] ;  /* 0x00010800010e7983 */ /* 0x001ee20000100a00 */
[----:B------:R-:W-:Y:S03]  /*74b50*/  HMMA.16816.F32.BF16 R8, R20, R6, R8 ;  /* 0x000000061408723c */ /* 0x000fe60000041808 */
[----:B---3--:R0:W-:Y:S01]  /*74b60*/  STL.64 [R1+0x6c48], R14 ;  /* 0x006c480e01007387 */ /* 0x0081e20000100a00 */
[----:B------:R-:W3:Y:S02]  /*74b70*/  LDL.LU R12, [R1+0xf20] ;  /* 0x000f2000010c7983 */ /* 0x000ee40000300800 */
[----:B------:R-:W3:Y:S01]  /*74b80*/  LDL.LU R13, [R1+0xf24] ;  /* 0x000f2400010d7983 */ /* 0x000ee20000300800 */
[----:B0-----:R-:W3:Y:S01]  /*74b90*/  LDL.LU R14, [R1+0xf28] ;  /* 0x000f2800010e7983 */ /* 0x001ee20000300800 */
[----:B------:R-:W3:Y:S02]  /*74ba0*/  LDL.LU R15, [R1+0xf2c] ;  /* 0x000f2c00010f7983 */ /* 0x000ee40000300800 */
[----:B------:R-:W-:Y:S02]  /*74bb0*/  STL.64 [R1+0x6ae8], R26 ;  /* 0x006ae81a01007387 */ /* 0x000fe40000100a00 */
[----:B------:R0:W-:Y:S02]  /*74bc0*/  STL.64 [R1+0x6ae0], R24 ;  /* 0x006ae01801007387 */ /* 0x0001e40000100a00 */
[----:B0-----:R-:W4:Y:S01]  /*74bd0*/  LDL.LU R24, [R1+0xee0] ;  /* 0x000ee00001187983 */ /* 0x001f220000300800 */
[----:B------:R-:W4:Y:S02]  /*74be0*/  LDL.LU R25, [R1+0xee4] ;  /* 0x000ee40001197983 */ /* 0x000f240000300800 */
[----:B------:R-:W2:Y:S02]  /*74bf0*/  LDL.LU R26, [R1+0xee8] ;  /* 0x000ee800011a7983 */ /* 0x000ea40000300800 */
[----:B------:R-:W2:Y:S02]  /*74c00*/  LDL.LU R27, [R1+0xeec] ;  /* 0x000eec00011b7983 */ /* 0x000ea40000300800 */
[----:B--2---:R-:W-:Y:S01]  /*74c10*/  STL.64 [R1+0x6c20], R26 ;  /* 0x006c201a01007387 */ /* 0x004fe20000100a00 */
[----:B----4-:R0:W-:Y:S03]  /*74c20*/  STL.64 [R1+0x6c18], R24 ;  /* 0x006c181801007387 */ /* 0x0101e60000100a00 */
[----:B0-----:R-:W2:Y:S01]  /*74c30*/  LDL.LU R24, [R1+0xf00] ;  /* 0x000f000001187983 */ /* 0x001ea20000300800 */
[----:B------:R-:W2:Y:S02]  /*74c40*/  LDL.LU R25, [R1+0xf04] ;  /* 0x000f040001197983 */ /* 0x000ea40000300800 */
[----:B------:R-:W2:Y:S02]  /*74c50*/  LDL.LU R26, [R1+0xf08] ;  /* 0x000f0800011a7983 */ /* 0x000ea40000300800 */
[----:B------:R-:W2:Y:S01]  /*74c60*/  LDL.LU R27, [R1+0xf0c] ;  /* 0x000f0c00011b7983 */ /* 0x000ea20000300800 */
[----:B------:R0:W-:Y:S01]  /*74c70*/  STL.64 [R1+0xf40], R8 ;  /* 0x000f400801007387 */ /* 0x0001e20000100a00 */
[----:B------:R1:W-:Y:S03]  /*74c80*/  STL.64 [R1+0xf48], R10 ;  /* 0x000f480a01007387 */ /* 0x0003e60000100a00 */
[----:B0-----:R-:W4:Y:S01]  /*74c90*/  LDL.LU R8, [R1+0x6c68] ;  /* 0x006c680001087983 */ /* 0x001f220000300800 */
[----:B-1----:R-:W-:-:S02]  /*74ca0*/  IMAD.MOV.U32 R10, RZ, RZ, R6 ;  /* 0x000000ffff0a7224 */ /* 0x002fc400078e0006 */
[----:B------:R-:W-:Y:S02]  /*74cb0*/  IMAD.MOV.U32 R11, RZ, RZ, R7 ;  /* 0x000000ffff0b7224 */ /* 0x000fe400078e0007 */
[----:B------:R-:W2:Y:S02]  /*74cc0*/  LDL.LU.64 R6, [R1+0x6c60] ;  /* 0x006c600001067983 */ /* 0x000ea40000300a00 */
[C---:B--2---:R-:W-:Y:S11]  /*74cd0*/  HMMA.16816.F32.BF16 R16, R20.reuse, R6, R16 ;  /* 0x000000061410723c */ /* 0x044ff60000041810 */
[----:B------:R-:W-:Y:S11]  /*74ce0*/  @!UPT UIADD3 URZ, URZ, URZ, URZ ;  /* 0x0000003f3f3ff290 */ /* 0x000ff6000fffe03f */
[----:B------:R-:W-:Y:S01]  /*74cf0*/  @!UPT UIADD3 URZ, URZ, URZ, URZ ;  /* 0x0000003f3f3ff290 */ /* 0x000fe2000fffe03f */
[----:B------:R-:W-:Y:S01]  /*74d00*/  STL.64 [R1+0xf30], R16 ;  /* 0x000f301001007387 */ /* 0x000fe20000100a00 */
[----:B------:R0:W-:Y:S03]  /*74d10*/  STL.64 [R1+0xf38], R18 ;  /* 0x000f381201007387 */ /* 0x0001e60000100a00 */
[----:B0-----:R-:W3:Y:S01]  /*74d20*/  LDL.LU.64 R18, [R1+0x6c58] ;  /* 0x006c580001127983 */ /* 0x001ee20000300a00 */
[----:B------:R-:W-:Y:S02]  /*74d30*/  IMAD.MOV.U32 R5, RZ, RZ, R7 ;  /* 0x000000ffff057224 */ /* 0x000fe400078e0007 */
[----:B------:R-:W-:Y:S02]  /*74d40*/  IMAD.MOV.U32 R9, RZ, RZ, R6 ;  /* 0x000000ffff097224 */ /* 0x000fe400078e0006 */
[----:B------:R-:W2:Y:S01]  /*74d50*/  LDL.LU.64 R6, [R1+0x6c50] ;  /* 0x006c500001067983 */ /* 0x000ea20000300a00 */
[----:B------:R-:W-:Y:S02]  /*74d60*/  STL [R1+0x697c], R5 ;  /* 0x00697c0501007387 */ /* 0x000fe40000100800 */
[----:B------:R-:W-:Y:S01]  /*74d70*/  STL [R1+0x6978], R9 ;  /* 0x0069780901007387 */ /* 0x000fe20000100800 */
[----:B---3--:R-:W-:Y:S01]  /*74d80*/  HMMA.16816.F32.BF16 R12, R20, R18, R12 ;  /* 0x00000012140c723c */ /* 0x008fe2000004180c */
[----:B------:R-:W-:-:S02]  /*74d90*/  IMAD.MOV.U32 R4, RZ, RZ, R18 ;  /* 0x000000ffff047224 */ /* 0x000fc400078e0012 */
        /* <DEDUP_REMOVED lines=9> */
[----:B------:R-:W2:Y:S01]  /*74e30*/  LDL R0, [R1+0x2ac4] ;  /* 0x002ac40001007983 */ /* 0x000ea20000100800 */
[C---:B---3--:R-:W-:Y:S11]  /*74e40*/  HMMA.16816.F32.BF16 R16, R20.reuse, R14, R16 ;  /* 0x0000000e1410723c */ /* 0x048ff60000041810 */
[----:B------:R-:W-:Y:S11]  /*74e50*/  @!UPT UIADD3 URZ, URZ, URZ, URZ ;  /* 0x0000003f3f3ff290 */ /* 0x000ff6000fffe03f */
[----:B------:R-:W-:Y:S01]  /*74e60*/  @!UPT UIADD3 URZ, URZ, URZ, URZ ;  /* 0x0000003f3f3ff290 */ /* 0x000fe2000fffe03f */
[----:B------:R0:W-:Y:S01]  /*74e70*/  STL.64 [R1+0xf10], R16 ;  /* 0x000f101001007387 */ /* 0x0001e20000100a00 */
[----:B------:R1:W-:Y:S02]  /*74e80*/  STL.64 [R1+0xf18], R18 ;  /* 0x000f181201007387 */ /* 0x0003e40000100a00 */
[----:B0-----:R-:W-:Y:S01]  /*74e90*/  IMAD.MOV.U32 R17, RZ, RZ, R14 ;  /* 0x000000ffff117224 */ /* 0x001fe200078e000e */
[----:B-1----:R-:W3:Y:S01]  /*74ea0*/  LDL.LU.64 R18, [R1+0x6c30] ;  /* 0x006c300001127983 */ /* 0x002ee20000300a00 */
[----:B------:R-:W-:Y:S02]  /*74eb0*/  IMAD.MOV.U32 R16, RZ, RZ, R15 ;  /* 0x000000ffff107224 */ /* 0x000fe400078e000f */
[----:B------:R-:W2:Y:S03]  /*74ec0*/  LDL.LU.64 R14, [R1+0x6c28] ;  /* 0x006c2800010e7983 */ /* 0x000ea60000300a00 */
[----:B------:R-:W-:Y:S01]  /*74ed0*/  STL [R1+0x698c], R16 ;  /* 0x00698c1001007387 */ /* 0x000fe20000100800 */
[----:B------:R-:W-:Y:S01]  /*74ee0*/  STL [R1+0x6988], R17 ;  /* 0x0069881101007387 */ /* 0x000fe20000100800 */
[----:B--2---:R-:W-:Y:S02]  /*74ef0*/  HMMA.16816.F32.BF16 R24, R20, R14, R24 ;  /* 0x0000000e1418723c */ /* 0x004fe40000041818 */
[----:B---3--:R0:W-:Y:S01]  /*74f00*/  STL.64 [R1+0x6bf8], R18 ;  /* 0x006bf81201007387 */ /* 0x0081e20000100a00 */
[----:B------:R-:W-:-:S02]  /*74f10*/  IMAD.MOV.U32 R29, RZ, RZ, R14 ;  /* 0x000000ffff1d7224 */ /* 0x000fc400078e000e */
[----:B------:R-:W-:Y:S01]  /*74f20*/  IMAD.MOV.U32 R28, RZ, RZ, R15 ;  /* 0x000000ffff1c7224 */ /* 0x000fe200078e000f */
[----:B0-----:R-:W2:Y:S11]  /*74f30*/  LDL.64 R18, [R1+0xe8] ;  /* 0x0000e80001127983 */ /* 0x001eb60000100a00 */
[----:B------:R-:W-:Y:S06]  /*74f40*/  @!UPT UIADD3 URZ, URZ, URZ, URZ ;  /* 0x0000003f3f3ff290 */ /* 0x000fec000fffe03f */
[----:B------:R-:W-:Y:S01]  /*74f50*/  STL.64 [R1+0xf00], R24 ;  /* 0x000f001801007387 */ /* 0x000fe20000100a00 */
[----:B------:R0:W-:Y:S03]  /*74f60*/  STL.64 [R1+0xf08], R26 ;  /* 0x000f081a01007387 */ /* 0x0001e60000100a00 */
[----:B0-----:R-:W3:Y:S01]  /*74f70*/  LDL.LU.64 R26, [R1+0x6c20] ;  /* 0x006c2000011a7983 */ /* 0x001ee20000300a00 */
[----:B------:R-:W3:Y:S02]  /*74f80*/  LDL.LU.64 R24, [R1+0x6c18] ;  /* 0x006c180001187983 */ /* 0x000ee40000300a00 */
[----:B------:R-:W2:Y:S02]  /*74f90*/  LDL.LU.64 R14, [R1+0x6c10] ;  /* 0x006c1000010e7983 */ /* 0x000ea40000300a00 */
[----:B------:R-:W2:Y:S01]  /*74fa0*/  LDL.LU.64 R12, [R1+0x6c08] ;  /* 0x006c0800010c7983 */ /* 0x000ea20000300a00 */
[----:B------:R-:W-:Y:S01]  /*74fb0*/  STL [R1+0x6994], R28 ;  /* 0x0069941c01007387 */ /* 0x000fe20000100800 */
[----:B------:R-:W-:Y:S01]  /*74fc0*/  STL [R1+0x6990], R29 ;  /* 0x0069901d01007387 */ /* 0x000fe20000100800 */
[----:B--2---:R-:W-:Y:S11]  /*74fd0*/  HMMA.16816.F32.BF16 R12, R20, R18, R12 ;  /* 0x00000012140c723c */ /* 0x004ff6000004180c */
[----:B------:R-:W-:Y:S11]  /*74fe0*/  @!UPT UIADD3 URZ, URZ, URZ, URZ ;  /* 0x0000003f3f3ff290 */ /* 0x000ff6000fffe03f */
[----:B------:R-:W-:Y:S01]  /*74ff0*/  @!UPT UIADD3 URZ, URZ, URZ, URZ ;  /* 0x0000003f3f3ff290 */ /* 0x000fe2000fffe03f */
[----:B------:R-:W-:Y:S01]  /*75000*/  STL.64 [R1+0xef0], R12 ;  /* 0x000ef00c01007387 */ /* 0x000fe20000100a00 */
[----:B------:R0:W-:Y:S03]  /*75010*/  STL.64 [R1+0xef8], R14 ;  /* 0x000ef80e01007387 */ /* 0x0001e60000100a00 */
[----:B0-----:R-:W3:Y:S01]  /*75020*/  LDL.LU.64 R14, [R1+0x6c00] ;  /* 0x006c0000010e7983 */ /* 0x001ee20000300a00 */
[----:B------:R-:W-:-:S05]  /*75030*/  IMAD.MOV.U32 R9, RZ, RZ, R19 ;  /* 0x000000ffff097224 */ /* 0x000fca00078e0013 */
[----:B------:R-:W-:Y:S01]  /*75040*/  STL [R1+0x699c], R9 ;  /* 0x00699c0901007387 */ /* 0x000fe20000100800 */
[----:B------:R-:W-:Y:S02]  /*75050*/  STL.64 [R1+0x6bd0], R10 ;  /* 0x006bd00a01007387 */ /* 0x000fe40000100a00 */
[----:B----4-:R3:W-:Y:S02]  /*75060*/  STL [R1+0x6bc8], R8 ;  /* 0x006bc80801007387 */ /* 0x0107e40000100800 */
[----:B------:R-:W-:-:S05]  /*75070*/  IMAD.MOV.U32 R5, RZ, RZ, R18 ;  /* 0x000000ffff057224 */ /* 0x000fca00078e0012 */
[----:B------:R-:W-:Y:S01]  /*75080*/  STL [R1+0x6998], R5 ;  /* 0x0069980501007387 */ /* 0x000fe20000100800 */
[----:B---3--:R-:W-:Y:S11]  /*75090*/  HMMA.16816.F32.BF16 R8, R20, R14, R24 ;  /* 0x0000000e1408723c */ /* 0x008ff60000041818 */
[----:B------:R-:W-:Y:S11]  /*750a0*/  @!UPT UIADD3 URZ, URZ, URZ, URZ ;  /* 0x0000003f3f3ff290 */ /* 0x000ff6000fffe03f */
[----:B------:R-:W-:Y:S01]  /*750b0*/  @!UPT UIADD3 URZ, URZ, URZ, URZ ;  /* 0x0000003f3f3ff290 */ /* 0x000fe2000fffe03f */
[----:B------:R-:W-:Y:S01]  /*750c0*/  STL.64 [R1+0xee0], R8 ;  /* 0x000ee00801007387 */ /* 0x000fe20000100a00 */
[----:B------:R-:W-:Y:S02]  /*750d0*/  STL.64 [R1+0xee8], R10 ;  /* 0x000ee80a01007387 */ /* 0x000fe40000100a00 */
[----:B------:R-:W2:Y:S02]  /*750e0*/  LDL.LU R24, [R1+0xe70] ;  /* 0x000e700001187983 */ /* 0x000ea40000300800 */
[----:B------:R-:W2:Y:S01]  /*750f0*/  LDL.LU R25, [R1+0xe74] ;  /* 0x000e740001197983 */ /* 0x000ea20000300800 */
[----:B------:R-:W3:Y:S01]  /*75100*/  LDL.LU R26, [R1+0xe78] ;  /* 0x000e7800011a7983 */ /* 0x000ee20000300800 */
[----:B------:R-:W3:Y:S03]  /*75110*/  LDL.LU R27, [R1+0xe7c] ;  /* 0x000e7c00011b7983 */ /* 0x000ee60000300800 */
[----:B---3--:R-:W-:Y:S01]  /*75120*/  STL.64 [R1+0x6b88], R26 ;  /* 0x006b881a01007387 */ /* 0x008fe20000100a00 */
[----:B--2---:R0:W-:Y:S03]  /*75130*/  STL.64 [R1+0x6b80], R24 ;  /* 0x006b801801007387 */ /* 0x0041e60000100a00 */
[----:B0-----:R-:W2:Y:S01]  /*75140*/  LDL.LU R24, [R1+0xe80] ;  /* 0x000e800001187983 */ /* 0x001ea20000300800 */
[----:B------:R-:W2:Y:S02]  /*75150*/  LDL.LU R25, [R1+0xe84] ;  /* 0x000e840001197983 */ /* 0x000ea40000300800 */
[----:B------:R-:W3:Y:S02]  /*75160*/  LDL.LU R26, [R1+0xe88] ;  /* 0x000e8800011a7983 */ /* 0x000ee40000300800 */
[----:B------:R-:W3:Y:S01]  /*75170*/  LDL.LU R27, [R1+0xe8c] ;  /* 0x000e8c00011b7983 */ /* 0x000ee20000300800 */
[----:B------:R-:W4:Y:S01]  /*75180*/  LDL.LU R8, [R1+0xeb0] ;  /* 0x000eb00001087983 */ /* 0x000f220000300800 */
[----:B------:R-:W4:Y:S02]  /*75190*/  LDL.LU R9, [R1+0xeb4] ;  /* 0x000eb40001097983 */ /* 0x000f240000300800 */
[----:B------:R-:W2:Y:S02]  /*751a0*/  LDL.LU R10, [R1+0xeb8] ;  /* 0x000eb800010a7983 */ /* 0x000ea40000300800 */
[----:B------:R-:W2:Y:S01]  /*751b0*/  LDL.LU R11, [R1+0xebc] ;  /* 0x000ebc00010b7983 */ /* 0x000ea20000300800 */
[----:B------:R-:W3:Y:S01]  /*751c0*/  LDL.LU R16, [R1+0xed0] ;  /* 0x000ed00001107983 */ /* 0x000ee20000300800 */
[----:B------:R-:W3:Y:S02]  /*751d0*/  LDL.LU R17, [R1+0xed4] ;  /* 0x000ed40001117983 */ /* 0x000ee40000300800 */
[----:B------:R-:W3:Y:S02]  /*751e0*/  LDL.LU R18, [R1+0xed8] ;  /* 0x000ed80001127983 */ /* 0x000ee40000300800 */
[----:B------:R-:W3:Y:S01]  /*751f0*/  LDL.LU R19, [R1+0xedc] ;  /* 0x000edc0001137983 */ /* 0x000ee20000300800 */
[----:B--2---:R0:W-:Y:S01]  /*75200*/  STL.64 [R1+0x6be0], R10 ;  /* 0x006be00a01007387 */ /* 0x0041e20000100a00 */
[----:B----4-:R-:W-:Y:S03]  /*75210*/  STL.64 [R1+0x6bd8], R8 ;  /* 0x006bd80801007387 */ /* 0x010fe60000100a00 */
[----:B0-----:R-:W2:Y:S04]  /*75220*/  LDL.64 R10, [R1+0xb8] ;  /* 0x0000b800010a7983 */ /* 0x001ea80000100a00 */
[----:B--2---:R0:W-:Y:S04]  /*75230*/  STL.64 [R1+0x6bf0], R10 ;  /* 0x006bf00a01007387 */ /* 0x0041e80000100a00 */
[----:B0-----:R-:W2:Y:S01]  /*75240*/  LDL.64 R10, [R1+0xc8] ;  /* 0x0000c800010a7983 */ /* 0x001ea20000100a00 */
[----:B---3--:R0:W-:Y:S02]  /*75250*/  STL.64 [R1+0x6b98], R26 ;  /* 0x006b981a01007387 */ /* 0x0081e40000100a00 */
[----:B------:R-:W-:Y:S01]  /*75260*/  STL.64 [R1+0x6b90], R24 ;  /* 0x006b901801007387 */ /* 0x000fe20000100a00 */
[----:B0-----:R-:W3:Y:S04]  /*75270*/  LDL.64 R26, [R1+0x88] ;  /* 0x00008800011a7983 */ /* 0x001ee80000100a00 */
[----:B---3--:R0:W-:Y:S04]  /*75280*/  STL.64 [R1+0x6ba8], R26 ;  /* 0x006ba81a01007387 */ /* 0x0081e80000100a00 */
[----:B0-----:R-:W3:Y:S04]  /*75290*/  LDL.64 R26, [R1+0x98] ;  /* 0x00009800011a7983 */ /* 0x001ee80000100a00 */
[----:B---3--:R0:W-:Y:S04]  /*752a0*/  STL.64 [R1+0x6bc0], R26 ;  /* 0x006bc01a01007387 */ /* 0x0081e80000100a00 */
[----:B0-----:R-:W3:Y:S01]  /*752b0*/  LDL.64 R26, [R1+0xa8] ;  /* 0x0000a800011a7983 */ /* 0x001ee20000100a00 */
[----:B------:R-:W-:-:S02]  /*752c0*/  IMAD.MOV.U32 R2, RZ, RZ, R14 ;  /* 0x000000ffff027224 */ /* 0x000fc400078e000e */
[----:B------:R-:W-:Y:S01]  /*752d0*/  IMAD.MOV.U32 R4, RZ, RZ, R15 ;  /* 0x000000ffff047224 */ /* 0x000fe200078e000f */
[----:B---3--:R0:W-:Y:S01]  /*752e0*/  STL.64 [R1+0x6be8], R26 ;  /* 0x006be81a01007387 */ /* 0x0081e20000100a00 */
[----:B------:R-:W3:Y:S02]  /*752f0*/  LDL.LU R24, [R1+0xec0] ;  /* 0x000ec00001187983 */ /* 0x000ee40000300800 */
[----:B------:R-:W3:Y:S01]  /*75300*/  LDL.LU R25, [R1+0xec4] ;  /* 0x000ec40001197983 */ /* 0x000ee20000300800 */
[----:B0-----:R-:W3:Y:S01]  /*75310*/  LDL.LU R26, [R1+0xec8] ;  /* 0x000ec800011a7983 */ /* 0x001ee20000300800 */
[----:B------:R-:W3:Y:S02]  /*75320*/  LDL.LU R27, [R1+0xecc] ;  /* 0x000ecc00011b7983 */ /* 0x000ee40000300800 */
[----:B------:R-:W4:Y:S01]  /*75330*/  LDL.64 R14, [R1+0x68] ;  /* 0x00006800010e7983 */ /* 0x000f220000100a00 */
[----:B--2---:R-:W-:Y:S01]  /*75340*/  HMMA.16816.F32.BF16 R16, R20, R10, R16 ;  /* 0x0000000a1410723c */ /* 0x004fe20000041810 */
[----:B----4-:R0:W-:Y:S01]  /*75350*/  STL.64 [R1+0x6ba0], R14 ;  /* 0x006ba00e01007387 */ /* 0x0101e20000100a00 */
        /* <DEDUP_REMOVED lines=8> */
[----:B------:R-:W2:Y:S02]  /*753e0*/  LDL.LU R14, [R1+0xea8] ;  /* 0x000ea800010e7983 */ /* 0x000ea40000300800 */
[----:B------:R-:W2:Y:S01]  /*753f0*/  LDL.LU R15, [R1+0xeac] ;  /* 0x000eac00010f7983 */ /* 0x000ea20000300800 */
[----:B------:R-:W-:Y:S01]  /*75400*/  STL [R1+0x69a4], R4 ;  /* 0x0069a40401007387 */ /* 0x000fe20000100800 */
[----:B------:R-:W-:Y:S03]  /*75410*/  STL [R1+0x69a0], R2 ;  /* 0x0069a00201007387 */ /* 0x000fe60000100800 */
[----:B------:R0:W-:Y:S02]  /*75420*/  STL.64 [R1+0xed0], R16 ;  /* 0x000ed01001007387 */ /* 0x0001e40000100a00 */
[----:B------:R1:W-:Y:S02]  /*75430*/  STL.64 [R1+0xed8], R18 ;  /* 0x000ed81201007387 */ /* 0x0003e40000100a00 */
[----:B0-----:R-:W-:Y:S01]  /*75440*/  IMAD.MOV.U32 R16, RZ, RZ, R10 ;  /* 0x000000ffff107224 */ /* 0x001fe200078e000a */
[----:B-1----:R-:W4:Y:S01]  /*75450*/  LDL.LU.64 R18, [R1+0x6bf8] ;  /* 0x006bf80001127983 */ /* 0x002f220000300a00 */
[----:B------:R-:W-:-:S02]  /*75460*/  IMAD.MOV.U32 R17, RZ, RZ, R11 ;  /* 0x000000ffff117224 */ /* 0x000fc400078e000b */
[----:B------:R-:W3:Y:S03]  /*75470*/  LDL.LU.64 R10, [R1+0x6bf0] ;  /* 0x006bf000010a7983 */ /* 0x000ee60000300a00 */
[----:B------:R-:W-:Y:S01]  /*75480*/  STL [R1+0x69ac], R17 ;  /* 0x0069ac1101007387 */ /* 0x000fe20000100800 */
[----:B------:R-:W-:Y:S01]  /*75490*/  STL [R1+0x69a8], R16 ;  /* 0x0069a81001007387 */ /* 0x000fe20000100800 */
        /* <DEDUP_REMOVED lines=11> */
[C---:B---3--:R-:W-:Y:S01]  /*75550*/  HMMA.16816.F32.BF16 R8, R20.reuse, R26, R8 ;  /* 0x0000001a1408723c */ /* 0x048fe20000041808 */
[----:B------:R-:W-:Y:S11]  /*75560*/  IMAD.MOV.U32 R5, RZ, RZ, R27 ;  /* 0x000000ffff057224 */ /* 0x000ff600078e001b */
[----:B------:R-:W-:Y:S11]  /*75570*/  @!UPT UIADD3 URZ, URZ, URZ, URZ ;  /* 0x0000003f3f3ff290 */ /* 0x000ff6000fffe03f */
[----:B------:R0:W-:Y:S01]  /*75580*/  STL.64 [R1+0xeb0], R8 ;  /* 0x000eb00801007387 */ /* 0x0001e20000100a00 */
[----:B------:R1:W-:Y:S02]  /*75590*/  STL.64 [R1+0xeb8], R10 ;  /* 0x000eb80a01007387 */ /* 0x0003e40000100a00 */
[----:B0-----:R-:W-:Y:S01]  /*755a0*/  IMAD.MOV.U32 R9, RZ, RZ, R26 ;  /* 0x000000ffff097224 */ /* 0x001fe200078e001a */
[----:B-1----:R-:W3:Y:S01]  /*755b0*/  LDL.LU.64 R10, [R1+0x6bd0] ;  /* 0x006bd000010a7983 */ /* 0x002ee20000300a00 */
[----:B------:R-:W2:Y:S02]  /*755c0*/  LDL.LU R8, [R1+0x6bc8] ;  /* 0x006bc80001087983 */ /* 0x000ea40000300800 */
        /* <DEDUP_REMOVED lines=25> */
[----:B----4-:R0:W-:Y:S03]  /*75760*/  STL.64 [R1+0x6b60], R18 ;  /* 0x006b601201007387 */ /* 0x0101e60000100a00 */
[----:B0-----:R-:W2:Y:S02]  /*75770*/  LDL.64 R18, [R1+0x78] ;  /* 0x0000780001127983 */ /* 0x001ea40000100a00 */
[----:B--2---:R-:W-:Y:S11]  /*75780*/  HMMA.16816.F32.BF16 R24, R20, R18, R24 ;  /* 0x000000121418723c */ /* 0x004ff60000041818 */
[----:B------:R-:W-:Y:S11]  /*75790*/  @!UPT UIADD3 URZ, URZ, URZ, URZ ;  /* 0x0000003f3f3ff290 */ /* 0x000ff6000fffe03f */
[----:B------:R-:W-:Y:S01]  /*757a0*/  @!UPT UIADD3 URZ, URZ, URZ, URZ ;  /* 0x0000003f3f3ff290 */ /* 0x000fe2000fffe03f */
[----:B------:R-:W-:Y:S01]  /*757b0*/  STL.64 [R1+0xe80], R24 ;  /* 0x000e801801007387 */ /* 0x000fe20000100a00 */
[----:B------:R0:W-:Y:S03]  /*757c0*/  STL.64 [R1+0xe88], R26 ;  /* 0x000e881a01007387 */ /* 0x0001e60000100a00 */
[----:B0-----:R-:W2:Y:S01]  /*757d0*/  LDL.LU.64 R26, [R1+0x6b88] ;  /* 0x006b8800011a7983 */ /* 0x001ea20000300a00 */
[----:B------:R-:W2:Y:S02]  /*757e0*/  LDL.LU.64 R24, [R1+0x6b80] ;  /* 0x006b800001187983 */ /* 0x000ea40000300a00 */
[----:B------:R-:W-:Y:S02]  /*757f0*/  IMAD.MOV.U32 R29, RZ, RZ, R18 ;  /* 0x000000ffff1d7224 */ /* 0x000fe400078e0012 */
[----:B------:R-:W-:Y:S02]  /*75800*/  IMAD.MOV.U32 R28, RZ, RZ, R19 ;  /* 0x000000ffff1c7224 */ /* 0x000fe400078e0013 */
[----:B------:R-:W-:-:S02]  /*75810*/  IMAD.MOV.U32 R5, RZ, RZ, R14 ;  /* 0x000000ffff057224 */ /* 0x000fc400078e000e */
[----:B------:R-:W-:Y:S01]  /*75820*/  IMAD.MOV.U32 R9, RZ, RZ, R15 ;  /* 0x000000ffff097224 */ /* 0x000fe200078e000f */
[----:B------:R-:W-:Y:S01]  /*75830*/  STL [R1+0x69d4], R28 ;  /* 0x0069d41c01007387 */ /* 0x000fe20000100800 */
[----:B------:R-:W-:Y:S01]  /*75840*/  STL [R1+0x69d0], R29 ;  /* 0x0069d01d01007387 */ /* 0x000fe20000100800 */
[C---:B--2---:R-:W-:Y:S11]  /*75850*/  HMMA.16816.F32.BF16 R16, R20.reuse, R14, R24 ;  /* 0x0000000e1410723c */ /* 0x044ff60000041818 */
[----:B------:R-:W-:Y:S11]  /*75860*/  @!UPT UIADD3 URZ, URZ, URZ, URZ ;  /* 0x0000003f3f3ff290 */ /* 0x000ff6000fffe03f */
[----:B------:R-:W-:Y:S01]  /*75870*/  @!UPT UIADD3 URZ, URZ, URZ, URZ ;  /* 0x0000003f3f3ff290 */ /* 0x000fe2000fffe03f */
[----:B------:R-:W-:Y:S01]  /*75880*/  STL.64 [R1+0xe70], R16 ;  /* 0x000e701001007387 */ /* 0x000fe20000100a00 */
[----:B------:R-:W-:Y:S02]  /*75890*/  STL.64 [R1+0xe78], R18 ;  /* 0x000e781201007387 */ /* 0x000fe40000100a00 */
[----:B------:R-:W2:Y:S02]  /*758a0*/  LDL.64 R14, [R1+0x8] ;  /* 0x00000800010e7983 */ /* 0x000ea40000100a00 */
[----:B--2---:R0:W-:Y:S04]  /*758b0*/  STL.64 [R1+0x6b10], R14 ;  /* 0x006b100e01007387 */ /* 0x0041e80000100a00 */
[----:B0-----:R-:W2:Y:S04]  /*758c0*/  LDL.64 R14, [R1+0x18] ;  /* 0x00001800010e7983 */ /* 0x001ea80000100a00 */
[----:B--2---:R0:W-:Y:S04]  /*758d0*/  STL.64 [R1+0x6b28], R14 ;  /* 0x006b280e01007387 */ /* 0x0041e80000100a00 */
[----:B0-----:R-:W2:Y:S04]  /*758e0*/  LDL.64 R14, [R1+0x28] ;  /* 0x00002800010e7983 */ /* 0x001ea80000100a00 */
[----:B--2---:R0:W-:Y:S01]  /*758f0*/  STL.64 [R1+0x6b40], R14 ;  /* 0x006b400e01007387 */ /* 0x0041e20000100a00 */
[----:B------:R-:W2:Y:S02]  /*75900*/  LDL.LU R24, [R1+0xe00] ;  /* 0x000e000001187983 */ /* 0x000ea40000300800 */
[----:B------:R-:W2:Y:S02]  /*75910*/  LDL.LU R25, [R1+0xe04] ;  /* 0x000e040001197983 */ /* 0x000ea40000300800 */
[----:B------:R-:W4:Y:S01]  /*75920*/  LDL.LU R26, [R1+0xe08] ;  /* 0x000e0800011a7983 */ /* 0x000f220000300800 */
[----:B------:R-:W4:Y:S01]  /*75930*/  LDL.LU R27, [R1+0xe0c] ;  /* 0x000e0c00011b7983 */ /* 0x000f220000300800 */
[----:B------:R-:W2:Y:S02]  /*75940*/  LDL.LU R16, [R1+0xe50] ;  /* 0x000e500001107983 */ /* 0x000ea40000300800 */
[----:B------:R-:W2:Y:S02]  /*75950*/  LDL.LU R17, [R1+0xe54] ;  /* 0x000e540001117983 */ /* 0x000ea40000300800 */
[----:B------:R-:W2:Y:S01]  /*75960*/  LDL.LU R18, [R1+0xe58] ;  /* 0x000e580001127983 */ /* 0x000ea20000300800 */
[----:B------:R-:W2:Y:S04]  /*75970*/  LDL.LU R19, [R1+0xe5c] ;  /* 0x000e5c0001137983 */ /* 0x000ea80000300800 */
[----:B--2---:R1:W-:Y:S01]  /*75980*/  STL.64 [R1+0x6b70], R18 ;  /* 0x006b701201007387 */ /* 0x0043e20000100a00 */
[----:B------:R-:W-:Y:S02]  /*75990*/  STL.64 [R1+0x6b68], R16 ;  /* 0x006b681001007387 */ /* 0x000fe40000100a00 */
[----:B0-----:R-:W2:Y:S01]  /*759a0*/  LDL.64 R14, [R1+0x38] ;  /* 0x00003800010e7983 */ /* 0x001ea20000100a00 */
[----:B-1----:R-:W3:Y:S04]  /*759b0*/  LDL.64 R18, [R1+0x58] ;  /* 0x0000580001127983 */ /* 0x002ee80000100a00 */
[----:B--2---:R0:W-:Y:S04]  /*759c0*/  STL.64 [R1+0x6b58], R14 ;  /* 0x006b580e01007387 */ /* 0x0041e80000100a00 */
[----:B0-----:R-:W2:Y:S04]  /*759d0*/  LDL.64 R14, [R1+0x48] ;  /* 0x00004800010e7983 */ /* 0x001ea80000100a00 */
[----:B--2---:R0:W-:Y:S01]  /*759e0*/  STL.64 [R1+0x6b78], R14 ;  /* 0x006b780e01007387 */ /* 0x0041e20000100a00 */
[----:B------:R-:W3:Y:S02]  /*759f0*/  LDL.LU R12, [R1+0xe60] ;  /* 0x000e6000010c7983 */ /* 0x000ee40000300800 */
[----:B------:R-:W3:Y:S01]  /*75a00*/  LDL.LU R13, [R1+0xe64] ;  /* 0x000e6400010d7983 */ /* 0x000ee20000300800 */
[----:B0-----:R-:W3:Y:S01]  /*75a10*/  LDL.LU R14, [R1+0xe68] ;  /* 0x000e6800010e7983 */ /* 0x001ee20000300800 */
[----:B------:R-:W3:Y:S02]  /*75a20*/  LDL.LU R15, [R1+0xe6c] ;  /* 0x000e6c00010f7983 */ /* 0x000ee40000300800 */
[----:B----4-:R-:W-:Y:S02]  /*75a30*/  STL.64 [R1+0x6b08], R26 ;  /* 0x006b081a01007387 */ /* 0x010fe40000100a00 */
[----:B------:R0:W-:Y:S02]  /*75a40*/  STL.64 [R1+0x6b00], R24 ;  /* 0x006b001801007387 */ /* 0x0001e40000100a00 */
        /* <DEDUP_REMOVED lines=9> */
[----:B------:R-:W4:Y:S01]  /*75ae0*/  LDL.LU R27, [R1+0xe2c] ;  /* 0x000e2c00011b7983 */ /* 0x000f220000300800 */
[----:B---3--:R-:W-:Y:S01]  /*75af0*/  HMMA.16816.F32.BF16 R12, R20, R18, R12 ;  /* 0x00000012140c723c */ /* 0x008fe2000004180c */
[----:B----4-:R-:W-:Y:S01]  /*75b00*/  STL.64 [R1+0x6b38], R26 ;  /* 0x006b381a01007387 */ /* 0x010fe20000100a00 */
[----:B--2---:R0:W-:Y:S03]  /*75b10*/  STL.64 [R1+0x6b30], R24 ;  /* 0x006b301801007387 */ /* 0x0041e60000100a00 */
        /* <DEDUP_REMOVED lines=12> */
[----:B------:R-:W-:Y:S01]  /*75be0*/  STL [R1+0x69dc], R9 ;  /* 0x0069dc0901007387 */ /* 0x000fe20000100800 */
[----:B------:R-:W-:Y:S02]  /*75bf0*/  STL [R1+0x69d8], R5 ;  /* 0x0069d80501007387 */ /* 0x000fe40000100800 */
[----:B------:R-:W-:Y:S02]  /*75c00*/  STL.64 [R1+0xe60], R12 ;  /* 0x000e600c01007387 */ /* 0x000fe40000100a00 */
[----:B------:R0:W-:Y:S02]  /*75c10*/  STL.64 [R1+0xe68], R14 ;  /* 0x000e680e01007387 */ /* 0x0001e40000100a00 */
[----:B0-----:R-:W3:Y:S01]  /*75c20*/  LDL.LU.64 R14, [R1+0x6b78] ;  /* 0x006b7800010e7983 */ /* 0x001ee20000300a00 */
[----:B------:R-:W3:Y:S02]  /*75c30*/  LDL.LU.64 R18, [R1+0x6b70] ;  /* 0x006b700001127983 */ /* 0x000ee40000300a00 */
[----:B------:R-:W3:Y:S02]  /*75c40*/  LDL.LU.64 R16, [R1+0x6b68] ;  /* 0x006b680001107983 */ /* 0x000ee40000300a00 */
[----:B------:R-:W-:Y:S01]  /*75c50*/  STL [R1+0x69e4], R4 ;  /* 0x0069e40401007387 */ /* 0x000fe20000100800 */
[----:B------:R-:W-:Y:S01]  /*75c60*/  STL [R1+0x69e0], R2 ;  /* 0x0069e00201007387 */ /* 0x000fe20000100800 */
        /* <DEDUP_REMOVED lines=38> */
[----:B------:R-:W-:Y:S01]  /*75ed0*/  STL.64 [R1+0x6ab8], R6 ;  /* 0x006ab80601007387 */ /* 0x000fe20000100a00 */
[----:B------:R0:W-:Y:S04]  /*75ee0*/  STL.64 [R1+0x6ab0], R4 ;  /* 0x006ab00401007387 */ /* 0x0001e80000100a00 */
[----:B0-----:R-:W4:Y:S01]  /*75ef0*/  LDL.LU R4, [R1+0xdf0] ;  /* 0x000df00001047983 */ /* 0x001f220000300800 */
[----:B------:R-:W4:Y:S02]  /*75f00*/  LDL.LU R5, [R1+0xdf4] ;  /* 0x000df40001057983 */ /* 0x000f240000300800 */
[----:B------:R-:W4:Y:S02]  /*75f10*/  LDL.LU R6, [R1+0xdf8] ;  /* 0x000df80001067983 */ /* 0x000f240000300800 */
[----:B------:R-:W4:Y:S01]  /*75f20*/  LDL.LU R7, [R1+0xdfc] ;  /* 0x000dfc0001077983 */ /* 0x000f220000300800 */
[C---:B--2---:R-:W-:Y:S11]  /*75f30*/  HMMA.16816.F32.BF16 R24, R20.reuse, R14, R24 ;  /* 0x0000000e1418723c */ /* 0x044ff60000041818 */
[----:B------:R-:W-:Y:S11]  /*75f40*/  @!UPT UIADD3 URZ, URZ, URZ, URZ ;  /* 0x0000003f3f3ff290 */ /* 0x000ff6000fffe03f */
[----:B------:R-:W-:Y:S01]  /*75f50*/  @!UPT UIADD3 URZ, URZ, URZ, URZ ;  /* 0x0000003f3f3ff290 */ /* 0x000fe2000fffe03f */
[----:B------:R-:W-:Y:S01]  /*75f60*/  STL.64 [R1+0xe10], R24 ;  /* 0x000e101801007387 */ /* 0x000fe20000100a00 */
[----:B------:R0:W-:Y:S03]  /*75f70*/  STL.64 [R1+0xe18], R26 ;  /* 0x000e181a01007387 */ /* 0x0001e60000100a00 */
[----:B0-----:R-:W3:Y:S01]  /*75f80*/  LDL.LU.64 R26, [R1+0x6b08] ;  /* 0x006b0800011a7983 */ /* 0x001ee20000300a00 */
[----:B------:R-:W3:Y:S02]  /*75f90*/  LDL.LU.64 R24, [R1+0x6b00] ;  /* 0x006b000001187983 */ /* 0x000ee40000300a00 */
[----:B------:R-:W-:Y:S02]  /*75fa0*/  IMAD.MOV.U32 R17, RZ, RZ, R14 ;  /* 0x000000ffff117224 */ /* 0x000fe400078e000e */
[----:B------:R-:W-:Y:S02]  /*75fb0*/  IMAD.MOV.U32 R16, RZ, RZ, R15 ;  /* 0x000000ffff107224 */ /* 0x000fe400078e000f */
[----:B------:R-:W2:Y:S01]  /*75fc0*/  LDL.LU.64 R14, [R1+0x6af8] ;  /* 0x006af800010e7983 */ /* 0x000ea20000300a00 */
[----:B------:R-:W2:Y:S01]  /*75fd0*/  LDL.LU.64 R12, [R1+0x6af0] ;  /* 0x006af000010c7983 */ /* 0x000ea20000300a00 */
[----:B---3--:R-:W-:Y:S11]  /*75fe0*/  HMMA.16816.F32.BF16 R24, R20, R18, R24 ;  /* 0x000000121418723c */ /* 0x008ff60000041818 */
[----:B------:R-:W-:Y:S11]  /*75ff0*/  @!UPT UIADD3 URZ, URZ, URZ, URZ ;  /* 0x0000003f3f3ff290 */ /* 0x000ff6000fffe03f */
[----:B------:R-:W-:Y:S01]  /*76000*/  @!UPT UIADD3 URZ, URZ, URZ, URZ ;  /* 0x0000003f3f3ff290 */ /* 0x000fe2000fffe03f */
[----:B------:R-:W-:Y:S01]  /*76010*/  STL.64 [R1+0xe00], R24 ;  /* 0x000e001801007387 */ /* 0x000fe20000100a00 */
[----:B------:R0:W-:Y:S03]  /*76020*/  STL.64 [R1+0xe08], R26 ;  /* 0x000e081a01007387 */ /* 0x0001e60000100a00 */
[----:B0-----:R-:W3:Y:S01]  /*76030*/  LDL.LU.64 R26, [R1+0x6ae8] ;  /* 0x006ae800011a7983 */ /* 0x001ee20000300a00 */
[----:B------:R-:W4:Y:S02]  /*76040*/  LDL.LU.64 R24, [R1+0x6ae0] ;  /* 0x006ae00001187983 */ /* 0x000f240000300a00 */
[----:B------:R2:W-:Y:S02]  /*76050*/  STL.64 [R1+0x67c8], R18 ;  /* 0x0067c81201007387 */ /* 0x0005e40000100a00 */
[----:B------:R0:W-:Y:S02]  /*76060*/  STL.64 [R1+0x69f0], R16 ;  /* 0x0069f01001007387 */ /* 0x0001e40000100a00 */
[----:B--2---:R-:W-:-:S02]  /*76070*/  IMAD.MOV.U32 R19, RZ, RZ, R14 ;  /* 0x000000ffff137224 */ /* 0x004fc400078e000e */
[----:B---3--:R-:W-:Y:S02]  /*76080*/  IMAD.MOV.U32 R18, RZ, RZ, R26 ;  /* 0x000000ffff127224 */ /* 0x008fe400078e001a */
[----:B------:R-:W2:Y:S01]  /*76090*/  LDL.LU R26, [R1+0x6adc] ;  /* 0x006adc00011a7983 */ /* 0x000ea20000300800 */
[----:B------:R-:W4:Y:S02]  /*760a0*/  LDL.LU R14, [R1+0x6ad8] ;  /* 0x006ad800010e7983 */ /* 0x000f240000300800 */
[----:B------:R1:W-:Y:S02]  /*760b0*/  STL.64 [R1+0x6a00], R18 ;  /* 0x006a001201007387 */ /* 0x0003e40000100a00 */
[----:B0-----:R-:W3:Y:S01]  /*760c0*/  LDL.LU R16, [R1+0x450] ;  /* 0x0004500001107983 */ /* 0x001ee20000300800 */
[----:B------:R-:W3:Y:S04]  /*760d0*/  LDL.LU R17, [R1+0x454] ;  /* 0x0004540001117983 */ /* 0x000ee80000300800 */
[----:B-1----:R-:W2:Y:S01]  /*760e0*/  LDL.LU R18, [R1+0x458] ;  /* 0x0004580001127983 */ /* 0x002ea20000300800 */
[----:B------:R-:W2:Y:S03]  /*760f0*/  LDL.LU R19, [R1+0x45c] ;  /* 0x00045c0001137983 */ /* 0x000ea60000300800 */
[----:B--2---:R0:W-:Y:S01]  /*76100*/  STL.64 [R1+0x6a10], R18 ;  /* 0x006a101201007387 */ /* 0x0041e20000100a00 */
[----:B---3--:R-:W-:Y:S02]  /*76110*/  STL.64 [R1+0x6a08], R16 ;  /* 0x006a081001007387 */ /* 0x008fe40000100a00 */
[----:B0-----:R-:W-:-:S02]  /*76120*/  IMAD.MOV.U32 R18, RZ, RZ, R15 ;  /* 0x000000ffff127224 */ /* 0x001fc400078e000f */
[----:B------:R-:W4:Y:S01]  /*76130*/  LDL.LU R15, [R1+0x6ad4] ;  /* 0x006ad400010f7983 */ /* 0x000f220000300800 */
[----:B------:R-:W-:Y:S02]  /*76140*/  IMAD.MOV.U32 R19, RZ, RZ, R27 ;  /* 0x000000ffff137224 */ /* 0x000fe400078e001b */
[----:B------:R-:W2:Y:S03]  /*76150*/  LDL.LU R27, [R1+0x6ad0] ;  /* 0x006ad000011b7983 */ /* 0x000ea60000300800 */
[----:B------:R0:W-:Y:S04]  /*76160*/  STL.64 [R1+0x6a28], R18 ;  /* 0x006a281201007387 */ /* 0x0001e80000100a00 */
[----:B0-----:R-:W3:Y:S01]  /*76170*/  LDL.64 R18, [R1+0x178] ;  /* 0x0001780001127983 */ /* 0x001ee20000100a00 */
[----:B----4-:R-:W-:Y:S03]  /*76180*/  HMMA.16816.F32.BF16 R4, R20, R14, R4 ;  /* 0x0000000e1404723c */ /* 0x010fe60000041804 */
[----:B---3--:R0:W-:Y:S02]  /*76190*/  STL.64 [R1+0x6a40], R18 ;  /* 0x006a401201007387 */ /* 0x0081e40000100a00 */
[----:B0-----:R-:W-:-:S02]  /*761a0*/  IMAD.MOV.U32 R18, RZ, RZ, R24 ;  /* 0x000000ffff127224 */ /* 0x001fc400078e0018 */
[----:B------:R-:W-:Y:S01]  /*761b0*/  IMAD.MOV.U32 R19, RZ, RZ, R25 ;  /* 0x000000ffff137224 */ /* 0x000fe200078e0019 */
[----:B------:R-:W3:Y:S01]  /*761c0*/  LDL.LU R24, [R1+0x6acc] ;  /* 0x006acc0001187983 */ /* 0x000ee20000300800 */
[----:B------:R-:W4:Y:S03]  /*761d0*/  LDL.LU R25, [R1+0x6ac8] ;  /* 0x006ac80001197983 */ /* 0x000f260000300800 */
[----:B------:R0:W-:Y:S01]  /*761e0*/  STL.64 [R1+0x6a58], R18 ;  /* 0x006a581201007387 */ /* 0x0001e20000100a00 */
[----:B------:R1:W-:Y:S10]  /*761f0*/  STL.64 [R1+0x67c0], R14 ;  /* 0x0067c00e01007387 */ /* 0x0003f40000100a00 */
[----:B------:R-:W-:Y:S02]  /*76200*/  STL.64 [R1+0xdf0], R4 ;  /* 0x000df00401007387 */ /* 0x000fe40000100a00 */
[----:B------:R-:W-:Y:S02]  /*76210*/  STL.64 [R1+0xdf8], R6 ;  /* 0x000df80601007387 */ /* 0x000fe40000100a00 */
[----:B0-----:R-:W-:-:S02]  /*76220*/  IMAD.MOV.U32 R18, RZ, RZ, R13 ;  /* 0x000000ffff127224 */ /* 0x001fc400078e000d */
[----:B------:R-:W-:Y:S02]  /*76230*/  IMAD.MOV.U32 R19, RZ, RZ, R12 ;  /* 0x000000ffff137224 */ /* 0x000fe400078e000c */
[----:B-1----:R-:W-:Y:S02]  /*76240*/  IMAD.MOV.U32 R14, RZ, RZ, R10 ;  /* 0x000000ffff0e7224 */ /* 0x002fe400078e000a */
[----:B------:R-:W-:Y:S01]  /*76250*/  IMAD.MOV.U32 R15, RZ, RZ, R11 ;  /* 0x000000ffff0f7224 */ /* 0x000fe200078e000b */
[----:B------:R-:W3:Y:S01]  /*76260*/  LDL.LU R10, [R1+0x6ac4] ;  /* 0x006ac400010a7983 */ /* 0x000ee20000300800 */
[----:B------:R-:W3:Y:S02]  /*76270*/  LDL.LU R11, [R1+0x6ac0] ;  /* 0x006ac000010b7983 */ /* 0x000ee40000300800 */
[----:B------:R-:W-:Y:S01]  /*76280*/  STL.64 [R1+0x6a70], R18 ;  /* 0x006a701201007387 */ /* 0x000fe20000100a00 */
[----:B------:R0:W-:Y:S01]  /*76290*/  STL.64 [R1+0x69f8], R14 ;  /* 0x0069f80e01007387 */ /* 0x0001e20000100a00 */
[----:B------:R-:W3:Y:S02]  /*762a0*/  LDL.LU R12, [R1+0x870] ;  /* 0x00087000010c7983 */ /* 0x000ee40000300800 */
[----:B------:R-:W3:Y:S01]  /*762b0*/  LDL.LU R13, [R1+0x874] ;  /* 0x00087400010d7983 */ /* 0x000ee20000300800 */
[----:B0-----:R-:W3:Y:S01]  /*762c0*/  LDL.LU R14, [R1+0x878] ;  /* 0x00087800010e7983 */ /* 0x001ee20000300800 */
[----:B------:R-:W3:Y:S02]  /*762d0*/  LDL.LU R15, [R1+0x87c] ;  /* 0x00087c00010f7983 */ /* 0x000ee40000300800 */
[----:B--2---:R-:W-:-:S02]  /*762e0*/  IMAD.MOV.U32 R18, RZ, RZ, R27 ;  /* 0x000000ffff127224 */ /* 0x004fc400078e001b */
[----:B------:R-:W-:-:S05]  /*762f0*/  IMAD.MOV.U32 R19, RZ, RZ, R26 ;  /* 0x000000ffff137224 */ /* 0x000fca00078e001a */
[----:B------:R-:W-:Y:S04]  /*76300*/  STL.64 [R1+0x6a88], R18 ;  /* 0x006a881201007387 */ /* 0x000fe80000100a00 */
[----:B---3--:R-:W-:Y:S01]  /*76310*/  STL.64 [R1+0x6a20], R14 ;  /* 0x006a200e01007387 */ /* 0x008fe20000100a00 */
[----:B------:R0:W-:Y:S03]  /*76320*/  STL.64 [R1+0x6a18], R12 ;  /* 0x006a180c01007387 */ /* 0x0001e60000100a00 */
[----:B0-----:R-:W2:Y:S01]  /*76330*/  LDL.LU R12, [R1+0x460] ;  /* 0x00046000010c7983 */ /* 0x001ea20000300800 */
[----:B------:R-:W2:Y:S02]  /*76340*/  LDL.LU R13, [R1+0x464] ;  /* 0x00046400010d7983 */ /* 0x000ea40000300800 */
[----:B------:R-:W3:Y:S02]  /*76350*/  LDL.LU R14, [R1+0x468] ;  /* 0x00046800010e7983 */ /* 0x000ee40000300800 */
[----:B------:R-:W3:Y:S02]  /*76360*/  LDL.LU R15, [R1+0x46c] ;  /* 0x00046c00010f7983 */ /* 0x000ee40000300800 */
[----:B------:R-:W-:-:S02]  /*76370*/  IMAD.MOV.U32 R19, RZ, RZ, R24 ;  /* 0x000000ffff137224 */ /* 0x000fc400078e0018 */
[----:B----4-:R-:W-:Y:S01]  /*76380*/  IMAD.MOV.U32 R18, RZ, RZ, R25 ;  /* 0x000000ffff127224 */ /* 0x010fe200078e0019 */
        /* <DEDUP_REMOVED lines=8> */
[----:B---3--:R-:W-:Y:S01]  /*76410*/  STL.64 [R1+0x6a38], R14 ;  /* 0x006a380e01007387 */ /* 0x008fe20000100a00 */
[----:B--2---:R0:W-:Y:S03]  /*76420*/  STL.64 [R1+0x6a30], R12 ;  /* 0x006a300c01007387 */ /* 0x0041e60000100a00 */
[----:B0-----:R-:W2:Y:S01]  /*76430*/  LDL.LU R12, [R1+0x470] ;  /* 0x00047000010c7983 */ /* 0x001ea20000300800 */
[----:B------:R-:W2:Y:S02]  /*76440*/  LDL.LU R13, [R1+0x474] ;  /* 0x00047400010d7983 */ /* 0x000ea40000300800 */
[----:B------:R-:W3:Y:S02]  /*76450*/  LDL.LU R14, [R1+0x478] ;  /* 0x00047800010e7983 */ /* 0x000ee40000300800 */
[----:B------:R-:W3:Y:S02]  /*76460*/  LDL.LU R15, [R1+0x47c] ;  /* 0x00047c00010f7983 */ /* 0x000ee40000300800 */
        /* <DEDUP_REMOVED lines=11> */
[----:B------:R-:W3:Y:S01]  /*76520*/  LDL.LU R15, [R1+0x49c] ;  /* 0x00049c00010f7983 */ /* 0x000ee20000300800 */
[C---:B----4-:R-:W-:Y:S01]  /*76530*/  HMMA.16816.F32.BF16 R4, R20.reuse, R10, R4 ;  /* 0x0000000a1404723c */ /* 0x050fe20000041804 */
        /* <DEDUP_REMOVED lines=10> */
[----:B------:R-:W2:Y:S02]  /*765e0*/  LDL.LU R14, [R1+0x4b8] ;  /* 0x0004b800010e7983 */ /* 0x000ea40000300800 */
[----:B------:R-:W2:Y:S02]  /*765f0*/  LDL.LU R15, [R1+0x4bc] ;  /* 0x0004bc00010f7983 */ /* 0x000ea40000300800 */
[----:B------:R-:W-:Y:S01]  /*76600*/  STL.64 [R1+0xde0], R4 ;  /* 0x000de00401007387 */ /* 0x000fe20000100a00 */
[----:B------:R0:W-:Y:S03]  /*76610*/  STL.64 [R1+0xde8], R6 ;  /* 0x000de80601007387 */ /* 0x0001e60000100a00 */
[----:B0-----:R-:W3:Y:S01]  /*76620*/  LDL.LU.64 R6, [R1+0x6ab8] ;  /* 0x006ab80001067983 */ /* 0x001ee20000300a00 */
[----:B------:R-:W4:Y:S01]  /*76630*/  LDL.LU.64 R4, [R1+0x6ab0] ;  /* 0x006ab00001047983 */ /* 0x000f220000300a00 */
[----:B---3--:R-:W-:Y:S02]  /*76640*/  HMMA.16816.F32.BF16 R20, R20, R6, R24 ;  /* 0x000000061414723c */ /* 0x008fe40000041818 */
[----:B------:R-:W2:Y:S01]  /*76650*/  LDL.LU.64 R26, [R1+0x6aa8] ;  /* 0x006aa800011a7983 */ /* 0x000ea20000300a00 */
[----:B------:R-:W2:Y:S11]  /*76660*/  LDL.LU.64 R24, [R1+0x6aa0] ;  /* 0x006aa00001187983 */ /* 0x000eb60000300a00 */
[----:B------:R-:W-:Y:S09]  /*76670*/  @!UPT UIADD3 URZ, URZ, URZ, URZ ;  /* 0x0000003f3f3ff290 */ /* 0x000ff2000fffe03f */
[----:B------:R-:W-:Y:S01]  /*76680*/  STL.64 [R1+0x560], R20 ;  /* 0x0005601401007387 */ /* 0x000fe20000100a00 */
[----:B------:R-:W-:Y:S02]  /*76690*/  STL.64 [R1+0x568], R22 ;  /* 0x0005681601007387 */ /* 0x000fe40000100a00 */
[----:B------:R-:W-:Y:S01]  /*766a0*/  STL.64 [R1+0x67a8], R6 ;  /* 0x0067a80601007387 */ /* 0x000fe20000100a00 */
        /* <DEDUP_REMOVED lines=28> */
[----:B------:R-:W-:Y:S02]  /*76870*/  IMAD.MOV.U32 R22, RZ, RZ, R8 ;  /* 0x000000ffff167224 */ /* 0x000fe400078e0008 */
[----:B------:R-:W-:Y:S01]  /*76880*/  IMAD.MOV.U32 R23, RZ, RZ, R3 ;  /* 0x000000ffff177224 */ /* 0x000fe200078e0003 */
        /* <DEDUP_REMOVED lines=10> */
[----:B------:R-:W-:Y:S01]  /*76930*/  STL [R1+0x67b0], R8 ;  /* 0x0067b00801007387 */ /* 0x000fe20000100800 */
[C---:B--2---:R-:W-:Y:S03]  /*76940*/  HMMA.16816.F32.BF16 R16, R24.reuse, R18, R12 ;  /* 0x000000121810723c */ /* 0x044fe6000004180c */
[----:B------:R-:W2:Y:S01]  /*76950*/  LDL.LU.64 R14, [R1+0x6a20] ;  /* 0x006a2000010e7983 */ /* 0x000ea20000300a00 */
[----:B------:R-:W2:Y:S11]  /*76960*/  LDL.LU.64 R12, [R1+0x6a18] ;  /* 0x006a1800010c7983 */ /* 0x000eb60000300a00 */
[----:B------:R-:W-:Y:S08]  /*76970*/  @!UPT UIADD3 URZ, URZ, URZ, URZ ;  /* 0x0000003f3f3ff290 */ /* 0x000ff0000fffe03f */
[----:B------:R-:W-:Y:S01]  /*76980*/  STL.64 [R1+0x460], R16 ;  /* 0x0004601001007387 */ /* 0x000fe20000100a00 */
[----:B------:R0:W-:Y:S03]  /*76990*/  STL.64 [R1+0x468], R18 ;  /* 0x0004681201007387 */ /* 0x0001e60000100a00 */
[----:B0-----:R-:W3:Y:S01]  /*769a0*/  LDL.LU.64 R18, [R1+0x6a10] ;  /* 0x006a100001127983 */ /* 0x001ee20000300a00 */
[----:B------:R-:W3:Y:S02]  /*769b0*/  LDL.LU.64 R16, [R1+0x6a08] ;  /* 0x006a080001107983 */ /* 0x000ee40000300a00 */
[C---:B---3--:R-:W-:Y:S01]  /*769c0*/  HMMA.16816.F32.BF16 R20, R24.reuse, R22, R16 ;  /* 0x000000161814723c */ /* 0x048fe20000041810 */
[----:B------:R-:W2:Y:S11]  /*769d0*/  LDL.LU.64 R18, [R1+0x6a00] ;  /* 0x006a000001127983 */ /* 0x000eb60000300a00 */
[----:B------:R-:W-:Y:S11]  /*769e0*/  @!UPT UIADD3 URZ, URZ, URZ, URZ ;  /* 0x0000003f3f3ff290 */ /* 0x000ff6000fffe03f */
        /* <DEDUP_REMOVED lines=10> */
[----:B------:R-:W3:Y:S11]  /*76a90*/  LDL.LU.64 R14, [R1+0x69f8] ;  /* 0x0069f800010e7983 */ /* 0x000ef60000300a00 */
[----:B------:R-:W-:Y:S11]  /*76aa0*/  @!UPT UIADD3 URZ, URZ, URZ, URZ ;  /* 0x0000003f3f3ff290 */ /* 0x000ff6000fffe03f */
[----:B------:R0:W-:Y:S01]  /*76ab0*/  STL.64 [R1+0x870], R16 ;  /* 0x0008701001007387 */ /* 0x0001e20000100a00 */
[----:B------:R1:W-:Y:S03]  /*76ac0*/  STL.64 [R1+0x878], R18 ;  /* 0x0008781201007387 */ /* 0x0003e60000100a00 */
[----:B0-----:R-:W1:Y:S01]  /*76ad0*/  LDL.LU.64 R16, [R1+0x69f0] ;  /* 0x0069f00001107983 */ /* 0x001e620000300a00 */
[----:B------:R-:W2:Y:S01]  /*76ae0*/  LDL.LU R12, [R1+0x720] ;  /* 0x00072000010c7983 */ /* 0x000ea20000300800 */
[----:B---3--:R-:W-:Y:S11]  /*76af0*/  HMMA.16816.F32.BF16 R20, R24, R14, R20 ;  /* 0x0000000e1814723c */ /* 0x008ff60000041814 */
[----:B------:R-:W-:Y:S11]  /*76b00*/  @!UPT UIADD3 URZ, URZ, URZ, URZ ;  /* 0x0000003f3f3ff290 */ /* 0x000ff6000fffe03f */
[----:B------:R-:W-:Y:S01]  /*76b10*/  @!UPT UIADD3 URZ, URZ, URZ, URZ ;  /* 0x0000003f3f3ff290 */ /* 0x000fe2000fffe03f */
[----:B------:R-:W-:Y:S01]  /*76b20*/  STL.64 [R1+0x860], R20 ;  /* 0x0008601401007387 */ /* 0x000fe20000100a00 */
[----:B------:R-:W-:Y:S02]  /*76b30*/  STL.64 [R1+0x868], R22 ;  /* 0x0008681601007387 */ /* 0x000fe40000100a00 */
[----:B------:R-:W2:Y:S02]  /*76b40*/  LDL.LU R13, [R1+0x724] ;  /* 0x00072400010d7983 */ /* 0x000ea40000300800 */
[----:B------:R-:W3:Y:S01]  /*76b50*/  LDL.LU R14, [R1+0x728] ;  /* 0x00072800010e7983 */ /* 0x000ee20000300800 */
[----:B------:R-:W3:Y:S01]  /*76b60*/  LDL.LU R15, [R1+0x72c] ;  /* 0x00072c00010f7983 */ /* 0x000ee20000300800 */
[----:B-1----:R-:W-:Y:S02]  /*76b70*/  IMAD.MOV.U32 R18, RZ, RZ, R17 ;  /* 0x000000ffff127224 */ /* 0x002fe400078e0011 */
[----:B------:R-:W-:Y:S01]  /*76b80*/  IMAD.MOV.U32 R19, RZ, RZ, R16 ;  /* 0x000000ffff137224 */ /* 0x000fe200078e0010 */
[----:B---3--:R-:W-:Y:S01]  /*76b90*/  STL.64 [R1+0x67d8], R14 ;  /* 0x0067d80e01007387 */ /* 0x008fe20000100a00 */
[----:B--2---:R-:W-:Y:S02]  /*76ba0*/  STL.64 [R1+0x67d0], R12 ;  /* 0x0067d00c01007387 */ /* 0x004fe40000100a00 */
[----:B------:R-:W2:Y:S02]  /*76bb0*/  LDL.LU R17, [R1+0x69ec] ;  /* 0x0069ec0001117983 */ /* 0x000ea40000300800 */
[----:B------:R-:W3:Y:S01]  /*76bc0*/  LDL.LU R16, [R1+0x69e8] ;  /* 0x0069e80001107983 */ /* 0x000ee20000300800 */
[----:B------:R4:W-:Y:S02]  /*76bd0*/  STL.64 [R1+0x67e0], R18 ;  /* 0x0067e01201007387 */ /* 0x0009e40000100a00 */
[----:B----4-:R-:W-:-:S02]  /*76be0*/  IMAD.MOV.U32 R18, RZ, RZ, R4 ;  /* 0x000000ffff127224 */ /* 0x010fc400078e0004 */
[----:B------:R-:W-:Y:S01]  /*76bf0*/  IMAD.MOV.U32 R19, RZ, RZ, R2 ;  /* 0x000000ffff137224 */ /* 0x000fe200078e0002 */
[----:B------:R-:W4:Y:S01]  /*76c00*/  LDL.LU R4, [R1+0x69e4] ;  /* 0x0069e40001047983 */ /* 0x000f220000300800 */
[----:B------:R-:W2:Y:S03]  /*76c10*/  LDL.LU R2, [R1+0x69e0] ;  /* 0x0069e00001027983 */ /* 0x000ea60000300800 */
[----:B------:R0:W-:Y:S01]  /*76c20*/  STL.64 [R1+0x67f8], R18 ;  /* 0x0067f81201007387 */ /* 0x0001e20000100a00 */
[----:B------:R-:W2:Y:S02]  /*76c30*/  LDL.LU R12, [R1+0x730] ;  /* 0x00073000010c7983 */ /* 0x000ea40000300800 */
[----:B------:R-:W2:Y:S02]  /*76c40*/  LDL.LU R13, [R1+0x734] ;  /* 0x00073400010d7983 */ /* 0x000ea40000300800 */
[----:B------:R-:W2:Y:S01]  /*76c50*/  LDL.LU R14, [R1+0x738] ;  /* 0x00073800010e7983 */ /* 0x000ea20000300800 */
[----:B------:R-:W2:Y:S01]  /*76c60*/  LDL.LU R15, [R1+0x73c] ;  /* 0x00073c00010f7983 */ /* 0x000ea20000300800 */
[----:B0-----:R-:W-:-:S02]  /*76c70*/  IMAD.MOV.U32 R18, RZ, RZ, R9 ;  /* 0x000000ffff127224 */ /* 0x001fc400078e0009 */
[----:B------:R-:W-:Y:S01]  /*76c80*/  IMAD.MOV.U32 R19, RZ, RZ, R5 ;  /* 0x000000ffff137224 */ /* 0x000fe200078e0005 */
[----:B------:R-:W3:Y:S01]  /*76c90*/  LDL.LU R9, [R1+0x69dc] ;  /* 0x0069dc0001097983 */ /* 0x000ee20000300800 */
[----:B------:R-:W3:Y:S03]  /*76ca0*/  LDL.LU R5, [R1+0x69d8] ;  /* 0x0069d80001057983 */ /* 0x000ee60000300800 */
[----:B------:R-:W-:Y:S04]  /*76cb0*/  STL.64 [R1+0x6810], R18 ;  /* 0x0068101201007387 */ /* 0x000fe80000100a00 */
[----:B--2---:R-:W-:Y:S01]  /*76cc0*/  STL.64 [R1+0x67f0], R14 ;  /* 0x0067f00e01007387 */ /* 0x004fe20000100a00 */
[----:B------:R0:W-:Y:S03]  /*76cd0*/  STL.64 [R1+0x67e8], R12 ;  /* 0x0067e80c01007387 */ /* 0x0001e60000100a00 */
[----:B0-----:R-:W2:Y:S01]  /*76ce0*/  LDL.LU R12, [R1+0x740] ;  /* 0x00074000010c7983 */ /* 0x001ea20000300800 */
[----:B------:R-:W2:Y:S02]  /*76cf0*/  LDL.LU R13, [R1+0x744] ;  /* 0x00074400010d7983 */ /* 0x000ea40000300800 */
[----:B------:R-:W2:Y:S02]  /*76d00*/  LDL.LU R14, [R1+0x748] ;  /* 0x00074800010e7983 */ /* 0x000ea40000300800 */
[----:B------:R-:W2:Y:S02]  /*76d10*/  LDL.LU R15, [R1+0x74c] ;  /* 0x00074c00010f7983 */ /* 0x000ea40000300800 */
[----:B------:R-:W-:-:S02]  /*76d20*/  IMAD.MOV.U32 R18, RZ, RZ, R28 ;  /* 0x000000ffff127224 */ /* 0x000fc400078e001c */
        /* <DEDUP_REMOVED lines=10> */
[----:B---3--:R-:W-:-:S02]  /*76dd0*/  IMAD.MOV.U32 R18, RZ, RZ, R16 ;  /* 0x000000ffff127224 */ /* 0x008fc400078e0010 */
        /* <DEDUP_REMOVED lines=11> */
[----:B----4-:R-:W-:Y:S01]  /*76e90*/  IMAD.MOV.U32 R19, RZ, RZ, R4 ;  /* 0x000000ffff137224 */ /* 0x010fe200078e0004 */
[----:B------:R-:W4:Y:S01]  /*76ea0*/  LDL.LU R2, [R1+0x69c4] ;  /* 0x0069c40001027983 */ /* 0x000f220000300800 */
        /* <DEDUP_REMOVED lines=12> */
[----:B------:R0:W-:Y:S02]  /*76f70*/  STL.64 [R1+0x6870], R18 ;  /* 0x0068701201007387 */ /* 0x0001e40000100a00 */
[----:B0-----:R-:W-:Y:S02]  /*76f80*/  IMAD.MOV.U32 R18, RZ, RZ, R29 ;  /* 0x000000ffff127224 */ /* 0x001fe400078e001d */
[----:B------:R-:W-:Y:S01]  /*76f90*/  IMAD.MOV.U32 R19, RZ, RZ, R28 ;  /* 0x000000ffff137224 */ /* 0x000fe200078e001c */
[----:B------:R-:W4:Y:S01]  /*76fa0*/  LDL.LU R29, [R1+0x69b4] ;  /* 0x0069b400011d7983 */ /* 0x000f220000300800 */
[----:B------:R-:W4:Y:S03]  /*76fb0*/  LDL.LU R28, [R1+0x69b0] ;  /* 0x0069b000011c7983 */ /* 0x000f260000300800 */
        /* <DEDUP_REMOVED lines=55> */
[----:B------:R0:W-:Y:S02]  /*77330*/  STL.64 [R1+0x6900], R18 ;  /* 0x0069001201007387 */ /* 0x0001e40000100a00 */
[----:B0-----:R-:W-:Y:S02]  /*77340*/  IMAD.MOV.U32 R18, RZ, RZ, R2 ;  /* 0x000000ffff127224 */ /* 0x001fe400078e0002 */
        /* <DEDUP_REMOVED lines=22> */
[----:B------:R-:W-:-:S05]  /*774b0*/  IMAD.MOV.U32 R19, RZ, RZ, R28 ;  /* 0x000000ffff137224 */ /* 0x000fca00078e001c */
        /* <DEDUP_REMOVED lines=8> */
[----:B------:R-:W-:-:S05]  /*77540*/  IMAD.MOV.U32 R19, RZ, RZ, R16 ;  /* 0x000000ffff137224 */ /* 0x000fca00078e0010 */
[----:B------:R-:W-:Y:S04]  /*77550*/  STL.64 [R1+0x6960], R18 ;  /* 0x0069601201007387 */ /* 0x000fe80000100a00 */
[----:B--2---:R-:W-:Y:S01]  /*77560*/  STL.64 [R1+0x6910], R14 ;  /* 0x0069100e01007387 */ /* 0x004fe20000100a00 */
[----:B------:R0:W-:Y:S03]  /*77570*/  STL.64 [R1+0x6908], R12 ;  /* 0x0069080c01007387 */ /* 0x0001e60000100a00 */
[----:B0-----:R-:W2:Y:S01]  /*77580*/  LDL.LU R12, [R1+0x800] ;  /* 0x00080000010c7983 */ /* 0x001ea20000300800 */
[----:B------:R-:W2:Y:S02]  /*77590*/  LDL.LU R13, [R1+0x804] ;  /* 0x00080400010d7983 */ /* 0x000ea40000300800 */
[----:B------:R-:W3:Y:S02]  /*775a0*/  LDL.LU R14, [R1+0x808] ;  /* 0x00080800010e7983 */ /* 0x000ee40000300800 */
[----:B------:R-:W3:Y:S01]  /*775b0*/  LDL.LU R15, [R1+0x80c] ;  /* 0x00080c00010f7983 */ /* 0x000ee20000300800 */
[----:B------:R-:W2:Y:S01]  /*775c0*/  LDL.LU R20, [R1+0x850] ;  /* 0x0008500001147983 */ /* 0x000ea20000300800 */
        /* <DEDUP_REMOVED lines=29> */
[----:B----4-:R-:W-:Y:S01]  /*777a0*/  HMMA.16816.F32.BF16 R20, R24, R6, R20 ;  /* 0x000000061814723c */ /* 0x010fe20000041814 */
[----:B------:R-:W-:-:S02]  /*777b0*/  IMAD.MOV.U32 R18, RZ, RZ, R4 ;  /* 0x000000ffff127224 */ /* 0x000fc400078e0004 */
[----:B------:R-:W-:Y:S01]  /*777c0*/  IMAD.MOV.U32 R19, RZ, RZ, R2 ;  /* 0x000000ffff137224 */ /* 0x000fe200078e0002 */
[----:B------:R-:W3:Y:S01]  /*777d0*/  LDL.LU R8, [R1+0x710] ;  /* 0x0007100001087983 */ /* 0x000ee20000300800 */
[----:B------:R-:W3:Y:S02]  /*777e0*/  LDL.LU R9, [R1+0x714] ;  /* 0x0007140001097983 */ /* 0x000ee40000300800 */
[----:B------:R-:W3:Y:S02]  /*777f0*/  LDL.LU R10, [R1+0x718] ;  /* 0x00071800010a7983 */ /* 0x000ee40000300800 */
[----:B------:R-:W3:Y:S01]  /*77800*/  LDL.LU R11, [R1+0x71c] ;  /* 0x00071c00010b7983 */ /* 0x000ee20000300800 */
[----:B------:R-:W4:Y:S11]  /*77810*/  LDL.LU R4, [R1+0x700] ;  /* 0x0007000001047983 */ /* 0x000f360000300800 */
[----:B------:R-:W-:Y:S02]  /*77820*/  @!UPT UIADD3 URZ, URZ, URZ, URZ ;  /* 0x0000003f3f3ff290 */ /* 0x000fe4000fffe03f */
[----:B------:R0:W-:Y:S01]  /*77830*/  STL.64 [R1+0x850], R20 ;  /* 0x0008501401007387 */ /* 0x0001e20000100a00 */
[----:B------:R1:W-:Y:S02]  /*77840*/  STL.64 [R1+0x858], R22 ;  /* 0x0008581601007387 */ /* 0x0003e40000100a00 */
[----:B------:R-:W4:Y:S02]  /*77850*/  LDL.LU R5, [R1+0x704] ;  /* 0x0007040001057983 */ /* 0x000f240000300800 */
[----:B------:R-:W4:Y:S01]  /*77860*/  LDL.LU R6, [R1+0x708] ;  /* 0x0007080001067983 */ /* 0x000f220000300800 */
[----:B------:R-:W4:Y:S04]  /*77870*/  LDL.LU R7, [R1+0x70c] ;  /* 0x00070c0001077983 */ /* 0x000f280000300800 */
[----:B0-----:R-:W3:Y:S01]  /*77880*/  LDL.LU R20, [R1+0x440] ;  /* 0x0004400001147983 */ /* 0x001ee20000300800 */
[----:B------:R-:W3:Y:S02]  /*77890*/  LDL.LU R21, [R1+0x444] ;  /* 0x0004440001157983 */ /* 0x000ee40000300800 */
[----:B-1----:R-:W3:Y:S02]  /*778a0*/  LDL.LU R22, [R1+0x448] ;  /* 0x0004480001167983 */ /* 0x002ee40000300800 */
        /* <DEDUP_REMOVED lines=127> */
[C---:B--2---:R-:W-:Y:S11]  /*780a0*/  HMMA.16816.F32.BF16 R12, R24.reuse, R18, R12 ;  /* 0x00000012180c723c */ /* 0x044ff6000004180c */
[----:B------:R-:W-:Y:S11]  /*780b0*/  @!UPT UIADD3 URZ, URZ, URZ, URZ ;  /* 0x0000003f3f3ff290 */ /* 0x000ff6000fffe03f */
[----:B------:R-:W-:Y:S01]  /*780c0*/  @!UPT UIADD3 URZ, URZ, URZ, URZ ;  /* 0x0000003f3f3ff290 */ /* 0x000fe2000fffe03f */
[----:B------:R-:W-:Y:S01]  /*780d0*/  STL.64 [R1+0x720], R12 ;  /* 0x0007200c01007387 */ /* 0x000fe20000100a00 */
[----:B------:R0:W-:Y:S03]  /*780e0*/  STL.64 [R1+0x728], R14 ;  /* 0x0007280e01007387 */ /* 0x0001e60000100a00 */
[----:B0-----:R-:W3:Y:S01]  /*780f0*/  LDL.LU.64 R14, [R1+0x67c0] ;  /* 0x0067c000010e7983 */ /* 0x001ee20000300a00 */
[----:B------:R0:W-:Y:S03]  /*78100*/  STL.64 [R1+0x6730], R18 ;  /* 0x0067301201007387 */ /* 0x0001e60000100a00 */
[----:B0-----:R-:W2:Y:S01]  /*78110*/  LDL.64 R18, [R1+0x1a8] ;  /* 0x0001a80001127983 */ /* 0x001ea20000100a00 */
[C---:B---3--:R-:W-:Y:S11]  /*78120*/  HMMA.16816.F32.BF16 R8, R24.reuse, R14, R8 ;  /* 0x0000000e1808723c */ /* 0x048ff60000041808 */
[----:B------:R-:W-:Y:S11]  /*78130*/  @!UPT UIADD3 URZ, URZ, URZ, URZ ;  /* 0x0000003f3f3ff290 */ /* 0x000ff6000fffe03f */
[----:B------:R-:W-:Y:S01]  /*78140*/  @!UPT UIADD3 URZ, URZ, URZ, URZ ;  /* 0x0000003f3f3ff290 */ /* 0x000fe2000fffe03f */
[----:B------:R-:W-:Y:S01]  /*78150*/  STL.64 [R1+0x710], R8 ;  /* 0x0007100801007387 */ /* 0x000fe20000100a00 */
[----:B------:R0:W-:Y:S03]  /*78160*/  STL.64 [R1+0x718], R10 ;  /* 0x0007180a01007387 */ /* 0x0001e60000100a00 */
[----:B0-----:R-:W4:Y:S01]  /*78170*/  LDL.LU.64 R10, [R1+0x67b8] ;  /* 0x0067b800010a7983 */ /* 0x001f220000300a00 */
[----:B------:R-:W3:Y:S02]  /*78180*/  LDL.LU R8, [R1+0x67b0] ;  /* 0x0067b00001087983 */ /* 0x000ee40000300800 */
[----:B------:R0:W-:Y:S02]  /*78190*/  STL [R1+0x65fc], R14 ;  /* 0x0065fc0e01007387 */ /* 0x0001e40000100800 */
[----:B------:R1:W-:Y:S01]  /*781a0*/  STL [R1+0x65f8], R15 ;  /* 0x0065f80f01007387 */ /* 0x0003e20000100800 */
[----:B------:R-:W2:Y:S01]  /*781b0*/  LDL.LU R12, [R1+0xdc0] ;  /* 0x000dc000010c7983 */ /* 0x000ea20000300800 */
[----:B------:R-:W2:Y:S03]  /*781c0*/  LDL.LU R13, [R1+0xdc4] ;  /* 0x000dc400010d7983 */ /* 0x000ea60000300800 */
[----:B0-----:R-:W2:Y:S01]  /*781d0*/  LDL.LU R14, [R1+0xdc8] ;  /* 0x000dc800010e7983 */ /* 0x001ea20000300800 */
[----:B-1----:R-:W2:Y:S01]  /*781e0*/  LDL.LU R15, [R1+0xdcc] ;  /* 0x000dcc00010f7983 */ /* 0x002ea20000300800 */
[C---:B----4-:R-:W-:Y:S11]  /*781f0*/  HMMA.16816.F32.BF16 R4, R24.reuse, R10, R4 ;  /* 0x0000000a1804723c */ /* 0x050ff60000041804 */
[----:B------:R-:W-:Y:S11]  /*78200*/  @!UPT UIADD3 URZ, URZ, URZ, URZ ;  /* 0x0000003f3f3ff290 */ /* 0x000ff6000fffe03f */
[----:B------:R-:W-:Y:S01]  /*78210*/  @!UPT UIADD3 URZ, URZ, URZ, URZ ;  /* 0x0000003f3f3ff290 */ /* 0x000fe2000fffe03f */
[----:B------:R-:W-:Y:S01]  /*78220*/  STL.64 [R1+0x700], R4 ;  /* 0x0007000401007387 */ /* 0x000fe20000100a00 */
[----:B------:R0:W-:Y:S03]  /*78230*/  STL.64 [R1+0x708], R6 ;  /* 0x0007080601007387 */ /* 0x0001e60000100a00 */
[----:B0-----:R-:W4:Y:S01]  /*78240*/  LDL.LU.64 R6, [R1+0x67a8] ;  /* 0x0067a80001067983 */ /* 0x001f220000300a00 */
[----:B------:R-:W-:Y:S01]  /*78250*/  STL.64 [R1+0x65f0], R10 ;  /* 0x0065f00a01007387 */ /* 0x000fe20000100a00 */
[----:B----4-:R-:W-:Y:S02]  /*78260*/  HMMA.16816.F32.BF16 R24, R24, R6, R20 ;  /* 0x000000061818723c */ /* 0x010fe40000041814 */
[----:B------:R-:W4:Y:S01]  /*78270*/  LDL.LU.64 R22, [R1+0x67a0] ;  /* 0x0067a00001167983 */ /* 0x000f220000300a00 */
[----:B------:R-:W4:Y:S02]  /*78280*/  LDL.LU.64 R20, [R1+0x6798] ;  /* 0x0067980001147983 */ /* 0x000f240000300a00 */
[----:B------:R0:W-:Y:S02]  /*78290*/  STL.64 [R1+0x6758], R6 ;  /* 0x0067580601007387 */ /* 0x0001e40000100a00 */
[----:B0-----:R-:W2:Y:S11]  /*782a0*/  LDL.64 R6, [R1+0x1b8] ;  /* 0x0001b80001067983 */ /* 0x001eb60000100a00 */
[----:B------:R-:W-:Y:S05]  /*782b0*/  @!UPT UIADD3 URZ, URZ, URZ, URZ ;  /* 0x0000003f3f3ff290 */ /* 0x000fea000fffe03f */
[----:B------:R-:W-:Y:S01]  /*782c0*/  STL.64 [R1+0x440], R24 ;  /* 0x0004401801007387 */ /* 0x000fe20000100a00 */
[----:B------:R-:W-:Y:S02]  /*782d0*/  STL.64 [R1+0x448], R26 ;  /* 0x0004481a01007387 */ /* 0x000fe40000100a00 */
[----:B------:R-:W0:Y:S02]  /*782e0*/  LDSM.16.MT88.4 R24, [R0+0x11080] ;  /* 0x011080000018783b */ /* 0x000e240000004200 */
[----:B0-----:R-:W-:Y:S02]  /*782f0*/  STL.64 [R1+0x65d8], R26 ;  /* 0x0065d81a01007387 */ /* 0x001fe40000100a00 */
[----:B------:R0:W-:Y:S02]  /*78300*/  STL.64 [R1+0x65d0], R24 ;  /* 0x0065d01801007387 */ /* 0x0001e40000100a00 */
[----:B0-----:R-:W4:Y:S01]  /*78310*/  LDL.LU R24, [R1+0xdd0] ;  /* 0x000dd00001187983 */ /* 0x001f220000300800 */
[----:B------:R-:W4:Y:S02]  /*78320*/  LDL.LU R25, [R1+0xdd4] ;  /* 0x000dd40001197983 */ /* 0x000f240000300800 */
[----:B------:R-:W4:Y:S02]  /*78330*/  LDL.LU R26, [R1+0xdd8] ;  /* 0x000dd800011a7983 */ /* 0x000f240000300800 */
[----:B------:R-:W4:Y:S02]  /*78340*/  LDL.LU R27, [R1+0xddc] ;  /* 0x000ddc00011b7983 */ /* 0x000f240000300800 */
[----:B--2---:R-:W-:-:S02]  /*78350*/  IMAD.MOV.U32 R2, RZ, RZ, R6 ;  /* 0x000000ffff027224 */ /* 0x004fc400078e0006 */
[----:B------:R-:W-:Y:S01]  /*78360*/  IMAD.MOV.U32 R0, RZ, RZ, R7 ;  /* 0x000000ffff007224 */ /* 0x000fe200078e0007 */
[C---:B----4-:R-:W-:Y:S08]  /*78370*/  HMMA.16816.F32.BF16 R24, R20.reuse, R6, R24 ;  /* 0x000000061418723c */ /* 0x050ff00000041818 */
[----:B------:R-:W-:Y:S11]  /*78380*/  HMMA.16816.F32.BF16 R4, R20, R18, R12 ;  /* 0x000000121404723c */ /* 0x000ff6000004180c */
[----:B------:R-:W-:Y:S04]  /*78390*/  @!UPT UIADD3 URZ, URZ, URZ, URZ ;  /* 0x0000003f3f3ff290 */ /* 0x000fe8000fffe03f */
[----:B------:R0:W-:Y:S01]  /*783a0*/  STL.64 [R1+0xdd0], R24 ;  /* 0x000dd01801007387 */ /* 0x0001e20000100a00 */
[----:B------:R-:W-:Y:S07]  /*783b0*/  STL.64 [R1+0xdd8], R26 ;  /* 0x000dd81a01007387 */ /* 0x000fee0000100a00 */
[----:B------:R1:W-:Y:S02]  /*783c0*/  STL.64 [R1+0xdc0], R4 ;  /* 0x000dc00401007387 */ /* 0x0003e40000100a00 */
[----:B------:R2:W-:Y:S02]  /*783d0*/  STL.64 [R1+0xdc8], R6 ;  /* 0x000dc80601007387 */ /* 0x0005e40000100a00 */
[----:B0-----:R-:W-:-:S02]  /*783e0*/  IMAD.MOV.U32 R25, RZ, RZ, R18 ;  /* 0x000000ffff197224 */ /* 0x001fc400078e0012 */
[----:B------:R-:W-:-:S05]  /*783f0*/  IMAD.MOV.U32 R24, RZ, RZ, R19 ;  /* 0x000000ffff187224 */ /* 0x000fca00078e0013 */
[----:B------:R0:W-:Y:S01]  /*78400*/  STL.64 [R1+0x6790], R24 ;  /* 0x0067901801007387 */ /* 0x0001e20000100a00 */
[----:B-1----:R-:W4:Y:S02]  /*78410*/  LDL.LU R4, [R1+0xd80] ;  /* 0x000d800001047983 */ /* 0x002f240000300800 */
[----:B------:R-:W4:Y:S02]  /*78420*/  LDL.LU R5, [R1+0xd84] ;  /* 0x000d840001057983 */ /* 0x000f240000300800 */
[----:B--2---:R-:W2:Y:S01]  /*78430*/  LDL.LU R6, [R1+0xd88] ;  /* 0x000d880001067983 */ /* 0x004ea20000300800 */
[----:B------:R-:W2:Y:S04]  /*78440*/  LDL.LU R7, [R1+0xd8c] ;  /* 0x000d8c0001077983 */ /* 0x000ea80000300800 */
[----:B--2---:R3:W-:Y:S01]  /*78450*/  STL.64 [R1+0x6768], R6 ;  /* 0x0067680601007387 */ /* 0x0047e20000100a00 */
[----:B----4-:R-:W-:Y:S02]  /*78460*/  STL.64 [R1+0x6760], R4 ;  /* 0x0067600401007387 */ /* 0x010fe40000100a00 */
[----:B0-----:R-:W2:Y:S02]  /*78470*/  LDL.LU R24, [R1+0xdb0] ;  /* 0x000db00001187983 */ /* 0x001ea40000300800 */
[----:B------:R-:W2:Y:S01]  /*78480*/  LDL.LU R25, [R1+0xdb4] ;  /* 0x000db40001197983 */ /* 0x000ea20000300800 */
[----:B------:R-:W2:Y:S01]  /*78490*/  LDL.LU R26, [R1+0xdb8] ;  /* 0x000db800011a7983 */ /* 0x000ea20000300800 */
[----:B------:R-:W2:Y:S02]  /*784a0*/  LDL.LU R27, [R1+0xdbc] ;  /* 0x000dbc00011b7983 */ /* 0x000ea40000300800 */
[----:B------:R-:W4:Y:S02]  /*784b0*/  LDL.LU R12, [R1+0xda0] ;  /* 0x000da000010c7983 */ /* 0x000f240000300800 */
[----:B------:R-:W4:Y:S01]  /*784c0*/  LDL.LU R13, [R1+0xda4] ;  /* 0x000da400010d7983 */ /* 0x000f220000300800 */
[----:B------:R-:W2:Y:S01]  /*784d0*/  LDL.LU R14, [R1+0xda8] ;  /* 0x000da800010e7983 */ /* 0x000ea20000300800 */
[----:B------:R-:W2:Y:S02]  /*784e0*/  LDL.LU R15, [R1+0xdac] ;  /* 0x000dac00010f7983 */ /* 0x000ea40000300800 */
[----:B---3--:R-:W-:-:S02]  /*784f0*/  IMAD.MOV.U32 R6, RZ, RZ, R8 ;  /* 0x000000ffff067224 */ /* 0x008fc400078e0008 */
[----:B------:R-:W-:Y:S01]  /*78500*/  IMAD.MOV.U32 R7, RZ, RZ, R3 ;  /* 0x000000ffff077224 */ /* 0x000fe200078e0003 */
[----:B--2---:R0:W-:Y:S01]  /*78510*/  STL.64 [R1+0x6788], R14 ;  /* 0x0067880e01007387 */ /* 0x0041e20000100a00 */
[----:B----4-:R-:W-:Y:S03]  /*78520*/  STL.64 [R1+0x6780], R12 ;  /* 0x0067800c01007387 */ /* 0x010fe60000100a00 */
[----:B0-----:R-:W2:Y:S01]  /*78530*/  LDL.64 R14, [R1+0x198] ;  /* 0x00019800010e7983 */ /* 0x001ea20000100a00 */
[----:B------:R0:W-:Y:S03]  /*78540*/  STL.64 [R1+0x6778], R6 ;  /* 0x0067780601007387 */ /* 0x0001e60000100a00 */
[----:B0-----:R-:W3:Y:S01]  /*78550*/  LDL.64 R6, [R1+0x188] ;  /* 0x0001880001067983 */ /* 0x001ee20000100a00 */
[----:B------:R-:W4:Y:S02]  /*78560*/  LDL.LU R16, [R1+0xd60] ;  /* 0x000d600001107983 */ /* 0x000f240000300800 */
[----:B------:R-:W4:Y:S02]  /*78570*/  LDL.LU R17, [R1+0xd64] ;  /* 0x000d640001117983 */ /* 0x000f240000300800 */
[----:B------:R-:W2:Y:S01]  /*78580*/  LDL.LU R18, [R1+0xd68] ;  /* 0x000d680001127983 */ /* 0x000ea20000300800 */
[----:B------:R-:W2:Y:S04]  /*78590*/  LDL.LU R19, [R1+0xd6c] ;  /* 0x000d6c0001137983 */ /* 0x000ea80000300800 */
[----:B--2---:R0:W-:Y:S01]  /*785a0*/  STL.64 [R1+0x6740], R18 ;  /* 0x0067401201007387 */ /* 0x0041e20000100a00 */
[----:B----4-:R-:W-:Y:S03]  /*785b0*/  STL.64 [R1+0x6738], R16 ;  /* 0x0067381001007387 */ /* 0x010fe60000100a00 */
[----:B0-----:R-:W2:Y:S04]  /*785c0*/  LDL.64 R18, [R1+0x158] ;  /* 0x0001580001127983 */ /* 0x001ea80000100a00 */
[----:B--2---:R0:W-:Y:S04]  /*785d0*/  STL.64 [R1+0x6750], R18 ;  /* 0x0067501201007387 */ /* 0x0041e80000100a00 */
[----:B0-----:R-:W2:Y:S04]  /*785e0*/  LDL.64 R18, [R1+0x168] ;  /* 0x0001680001127983 */ /* 0x001ea80000100a00 */
[----:B--2---:R0:W-:Y:S01]  /*785f0*/  STL.64 [R1+0x6770], R18 ;  /* 0x0067701201007387 */ /* 0x0041e20000100a00 */
[----:B------:R-:W2:Y:S02]  /*78600*/  LDL.LU R16, [R1+0xd90] ;  /* 0x000d900001107983 */ /* 0x000ea40000300800 */
[----:B------:R-:W2:Y:S01]  /*78610*/  LDL.LU R17, [R1+0xd94] ;  /* 0x000d940001117983 */ /* 0x000ea20000300800 */
[----:B0-----:R-:W2:Y:S01]  /*78620*/  LDL.LU R18, [R1+0xd98] ;  /* 0x000d980001127983 */ /* 0x001ea20000300800 */
[----:B------:R-:W2:Y:S02]  /*78630*/  LDL.LU R19, [R1+0xd9c] ;  /* 0x000d9c0001137983 */ /* 0x000ea40000300800 */
[----:B------:R-:W4:Y:S01]  /*78640*/  LDL.64 R10, [R1+0x138] ;  /* 0x00013800010a7983 */ /* 0x000f220000100a00 */
[----:B------:R-:W-:Y:S01]  /*78650*/  HMMA.16816.F32.BF16 R24, R20, R14, R24 ;  /* 0x0000000e1418723c */ /* 0x000fe20000041818 */
[----:B----4-:R0:W-:Y:S04]  /*78660*/  STL.64 [R1+0x6728], R10 ;  /* 0x0067280a01007387 */ /* 0x0101e80000100a00 */
[----:B0-----:R-:W4:Y:S04]  /*78670*/  LDL.64 R10, [R1+0x148] ;  /* 0x00014800010a7983 */ /* 0x001f280000100a00 */
[----:B----4-:R0:W-:Y:S01]  /*78680*/  STL.64 [R1+0x6748], R10 ;  /* 0x0067480a01007387 */ /* 0x0101e20000100a00 */
[----:B------:R-:W4:Y:S02]  /*78690*/  LDL.LU R8, [R1+0xd70] ;  /* 0x000d700001087983 */ /* 0x000f240000300800 */
[----:B------:R-:W4:Y:S01]  /*786a0*/  LDL.LU R9, [R1+0xd74] ;  /* 0x000d740001097983 */ /* 0x000f220000300800 */
[----:B0-----:R-:W4:Y:S01]  /*786b0*/  LDL.LU R10, [R1+0xd78] ;  /* 0x000d7800010a7983 */ /* 0x001f220000300800 */
[----:B------:R-:W4:Y:S09]  /*786c0*/  LDL.LU R11, [R1+0xd7c] ;  /* 0x000d7c00010b7983 */ /* 0x000f320000300800 */
[----:B------:R0:W-:Y:S02]  /*786d0*/  STL.64 [R1+0xdb0], R24 ;  /* 0x000db01801007387 */ /* 0x0001e40000100a00 */
[----:B------:R1:W-:Y:S01]  /*786e0*/  STL.64 [R1+0xdb8], R26 ;  /* 0x000db81a01007387 */ /* 0x0003e20000100a00 */
[----:B0-----:R-:W2:Y:S01]  /*786f0*/  LDL.LU.64 R24, [R1+0x6790] ;  /* 0x0067900001187983 */ /* 0x001ea20000300a00 */
[----:B-1----:R-:W-:-:S02]  /*78700*/  IMAD.MOV.U32 R27, RZ, RZ, R14 ;  /* 0x000000ffff1b7224 */ /* 0x002fc400078e000e */
[----:B------:R-:W-:Y:S02]  /*78710*/  IMAD.MOV.U32 R26, RZ, RZ, R15 ;  /* 0x000000ffff1a7224 */ /* 0x000fe400078e000f */
[----:B------:R-:W3:Y:S01]  /*78720*/  LDL.LU.64 R14, [R1+0x6788] ;  /* 0x00678800010e7983 */ /* 0x000ee20000300a00 */
[----:B------:R-:W3:Y:S02]  /*78730*/  LDL.LU.64 R12, [R1+0x6780] ;  /* 0x00678000010c7983 */ /* 0x000ee40000300a00 */
        /* <DEDUP_REMOVED lines=9> */
[----:B------:R0:W-:Y:S02]  /*787d0*/  STL.64 [R1+0xda8], R14 ;  /* 0x000da80e01007387 */ /* 0x0001e40000100a00 */
[----:B0-----:R-:W-:Y:S02]  /*787e0*/  IMAD.MOV.U32 R14, RZ, RZ, R6 ;  /* 0x000000ffff0e7224 */ /* 0x001fe400078e0006 */
[----:B------:R-:W-:Y:S02]  /*787f0*/  IMAD.MOV.U32 R15, RZ, RZ, R7 ;  /* 0x000000ffff0f7224 */ /* 0x000fe400078e0007 */
[----:B------:R-:W3:Y:S02]  /*78800*/  LDL.LU.64 R6, [R1+0x6778] ;  /* 0x0067780001067983 */ /* 0x000ee40000300a00 */
[C---:B---3--:R-:W-:Y:S02]  /*78810*/  HMMA.16816.F32.BF16 R4, R20.reuse, R6, R16 ;  /* 0x000000061404723c */ /* 0x048fe40000041810 */
[----:B------:R-:W3:Y:S11]  /*78820*/  LDL.LU.64 R18, [R1+0x6770] ;  /* 0x0067700001127983 */ /* 0x000ef60000300a00 */
[----:B------:R-:W-:Y:S10]  /*78830*/  @!UPT UIADD3 URZ, URZ, URZ, URZ ;  /* 0x0000003f3f3ff290 */ /* 0x000ff4000fffe03f */
[----:B------:R-:W-:Y:S01]  /*78840*/  STL.64 [R1+0xd90], R4 ;  /* 0x000d900401007387 */ /* 0x000fe20000100a00 */
[----:B------:R0:W-:Y:S03]  /*78850*/  STL.64 [R1+0xd98], R6 ;  /* 0x000d980601007387 */ /* 0x0001e60000100a00 */
[----:B0-----:R-:W2:Y:S01]  /*78860*/  LDL.LU.64 R6, [R1+0x6768] ;  /* 0x0067680001067983 */ /* 0x001ea20000300a00 */
[----:B------:R-:W2:Y:S02]  /*78870*/  LDL.LU.64 R4, [R1+0x6760] ;  /* 0x0067600001047983 */ /* 0x000ea40000300a00 */
[----:B---3--:R-:W-:Y:S01]  /*78880*/  IMAD.MOV.U32 R3, RZ, RZ, R19 ;  /* 0x000000ffff037224 */ /* 0x008fe200078e0013 */
[C---:B--2---:R-:W-:Y:S11]  /*78890*/  HMMA.16816.F32.BF16 R4, R20.reuse, R18, R4 ;  /* 0x000000121404723c */ /* 0x044ff60000041804 */
[----:B------:R-:W-:Y:S11]  /*788a0*/  @!UPT UIADD3 URZ, URZ, URZ, URZ ;  /* 0x0000003f3f3ff290 */ /* 0x000ff6000fffe03f */
[----:B------:R-:W-:Y:S01]  /*788b0*/  @!UPT UIADD3 URZ, URZ, URZ, URZ ;  /* 0x0000003f3f3ff290 */ /* 0x000fe2000fffe03f */
[----:B------:R0:W-:Y:S01]  /*788c0*/  STL.64 [R1+0xd80], R4 ;  /* 0x000d800401007387 */ /* 0x0001e20000100a00 */
[----:B------:R1:W-:Y:S02]  /*788d0*/  STL.64 [R1+0xd88], R6 ;  /* 0x000d880601007387 */ /* 0x0003e40000100a00 */
[----:B0-----:R-:W-:Y:S01]  /*788e0*/  IMAD.MOV.U32 R4, RZ, RZ, R18 ;  /* 0x000000ffff047224 */ /* 0x001fe200078e0012 */
[----:B-1----:R-:W2:Y:S01]  /*788f0*/  LDL.LU.64 R6, [R1+0x6758] ;  /* 0x0067580001067983 */ /* 0x002ea20000300a00 */
        /* <DEDUP_REMOVED lines=12> */
[----:B------:R0:W-:Y:S01]  /*789c0*/  STL [R1+0x64ec], R5 ;  /* 0x0064ec0501007387 */ /* 0x0001e20000100800 */
[----:B--2---:R1:W-:Y:S01]  /*789d0*/  STL.64 [R1+0x6720], R6 ;  /* 0x0067200601007387 */ /* 0x0043e20000100a00 */
[----:B------:R-:W2:Y:S03]  /*789e0*/  LDL.LU R4, [R1+0xd40] ;  /* 0x000d400001047983 */ /* 0x000ea60000300800 */
[----:B0-----:R-:W2:Y:S01]  /*789f0*/  LDL.LU R5, [R1+0xd44] ;  /* 0x000d440001057983 */ /* 0x001ea20000300800 */
[----:B-1----:R-:W2:Y:S03]  /*78a00*/  LDL.LU R6, [R1+0xd48] ;  /* 0x000d480001067983 */ /* 0x002ea60000300800 */
[----:B------:R-:W2:Y:S01]  /*78a10*/  LDL.LU R7, [R1+0xd4c] ;  /* 0x000d4c0001077983 */ /* 0x000ea20000300800 */
[----:B------:R-:W-:Y:S03]  /*78a20*/  STL [R1+0x64e8], R12 ;  /* 0x0064e80c01007387 */ /* 0x000fe60000100800 */
[----:B------:R0:W-:Y:S04]  /*78a30*/  STL.64 [R1+0x6708], R14 ;  /* 0x0067080e01007387 */ /* 0x0001e80000100a00 */
[----:B0-----:R-:W4:Y:S01]  /*78a40*/  LDL.64 R14, [R1+0x118] ;  /* 0x00011800010e7983 */ /* 0x001f220000100a00 */
        /* <DEDUP_REMOVED lines=10> */
[----:B------:R-:W-:Y:S03]  /*78af0*/  STL [R1+0x64f0], R17 ;  /* 0x0064f01101007387 */ /* 0x000fe60000100800 */
[----:B---3--:R2:W-:Y:S02]  /*78b00*/  STL.64 [R1+0x6700], R18 ;  /* 0x0067001201007387 */ /* 0x0085e40000100a00 */
[----:B--2---:R-:W-:Y:S11]  /*78b10*/  HMMA.16816.F32.BF16 R16, R20, R10, R24 ;  /* 0x0000000a1410723c */ /* 0x004ff60000041818 */
[----:B------:R-:W-:Y:S11]  /*78b20*/  @!UPT UIADD3 URZ, URZ, URZ, URZ ;  /* 0x0000003f3f3ff290 */ /* 0x000ff6000fffe03f */
[----:B------:R-:W-:Y:S01]  /*78b30*/  @!UPT UIADD3 URZ, URZ, URZ, URZ ;  /* 0x0000003f3f3ff290 */ /* 0x000fe2000fffe03f */
[----:B------:R0:W-:Y:S01]  /*78b40*/  STL.64 [R1+0xd50], R16 ;  /* 0x000d501001007387 */ /* 0x0001e20000100a00 */
[----:B------:R1:W-:Y:S03]  /*78b50*/  STL.64 [R1+0xd58], R18 ;  /* 0x000d581201007387 */ /* 0x0003e60000100a00 */
[----:B0-----:R-:W2:Y:S01]  /*78b60*/  LDL.LU R16, [R1+0xd20] ;  /* 0x000d200001107983 */ /* 0x001ea20000300800 */
[----:B------:R-:W2:Y:S02]  /*78b70*/  LDL.LU R17, [R1+0xd24] ;  /* 0x000d240001117983 */ /* 0x000ea40000300800 */
[----:B-1----:R-:W3:Y:S02]  /*78b80*/  LDL.LU R18, [R1+0xd28] ;  /* 0x000d280001127983 */ /* 0x002ee40000300800 */
[----:B------:R-:W3:Y:S02]  /*78b90*/  LDL.LU R19, [R1+0xd2c] ;  /* 0x000d2c0001137983 */ /* 0x000ee40000300800 */
[----:B---3--:R-:W-:Y:S01]  /*78ba0*/  STL.64 [R1+0x6718], R18 ;  /* 0x0067181201007387 */ /* 0x008fe20000100a00 */
[----:B--2---:R0:W-:Y:S03]  /*78bb0*/  STL.64 [R1+0x6710], R16 ;  /* 0x0067101001007387 */ /* 0x0041e60000100a00 */
[----:B0-----:R-:W4:Y:S01]  /*78bc0*/  LDL.LU R16, [R1+0xd30] ;  /* 0x000d300001107983 */ /* 0x001f220000300800 */
[----:B------:R-:W4:Y:S02]  /*78bd0*/  LDL.LU R17, [R1+0xd34] ;  /* 0x000d340001117983 */ /* 0x000f240000300800 */
[----:B------:R-:W4:Y:S02]  /*78be0*/  LDL.LU R18, [R1+0xd38] ;  /* 0x000d380001127983 */ /* 0x000f240000300800 */
[----:B------:R-:W4:Y:S01]  /*78bf0*/  LDL.LU R19, [R1+0xd3c] ;  /* 0x000d3c0001137983 */ /* 0x000f220000300800 */
[----:B------:R-:W2:Y:S01]  /*78c00*/  LDL.64 R26, [R1+0xd8] ;  /* 0x0000d800011a7983 */ /* 0x000ea20000100a00 */
[----:B------:R-:W-:-:S02]  /*78c10*/  IMAD.MOV.U32 R29, RZ, RZ, R10 ;  /* 0x000000ffff1d7224 */ /* 0x000fc400078e000a */
[----:B------:R-:W-:Y:S02]  /*78c20*/  IMAD.MOV.U32 R28, RZ, RZ, R11 ;  /* 0x000000ffff1c7224 */ /* 0x000fe400078e000b */
[----:B------:R-:W3:Y:S04]  /*78c30*/  LDL.64 R10, [R1+0x108] ;  /* 0x00010800010a7983 */ /* 0x000ee80000100a00 */
[----:B--2---:R0:W-:Y:S04]  /*78c40*/  STL.64 [R1+0x66d8], R26 ;  /* 0x0066d81a01007387 */ /* 0x0041e80000100a00 */
[----:B0-----:R-:W2:Y:S01]  /*78c50*/  LDL.64 R26, [R1+0x128] ;  /* 0x00012800011a7983 */ /* 0x001ea20000100a00 */
[----:B------:R-:W-:Y:S02]  /*78c60*/  STL [R1+0x64fc], R28 ;  /* 0x0064fc1c01007387 */ /* 0x000fe40000100800 */
[----:B------:R-:W-:Y:S01]  /*78c70*/  STL [R1+0x64f8], R29 ;  /* 0x0064f81d01007387 */ /* 0x000fe20000100800 */
[C---:B--2---:R-:W-:Y:S01]  /*78c80*/  HMMA.16816.F32.BF16 R4, R20.reuse, R26, R4 ;  /* 0x0000001a1404723c */ /* 0x044fe20000041804 */
[----:B------:R-:W-:Y:S11]  /*78c90*/  IMAD.MOV.U32 R3, RZ, RZ, R26 ;  /* 0x000000ffff037224 */ /* 0x000ff600078e001a */
[----:B------:R-:W-:Y:S11]  /*78ca0*/  @!UPT UIADD3 URZ, URZ, URZ, URZ ;  /* 0x0000003f3f3ff290 */ /* 0x000ff6000fffe03f */
[----:B------:R0:W-:Y:S01]  /*78cb0*/  STL.64 [R1+0xd40], R4 ;  /* 0x000d400401007387 */ /* 0x0001e20000100a00 */
[----:B------:R1:W-:Y:S02]  /*78cc0*/  STL.64 [R1+0xd48], R6 ;  /* 0x000d480601007387 */ /* 0x0003e40000100a00 */
[----:B0-----:R-:W-:Y:S01]  /*78cd0*/  IMAD.MOV.U32 R4, RZ, RZ, R27 ;  /* 0x000000ffff047224 */ /* 0x001fe200078e001b */
[----:B-1----:R-:W2:Y:S01]  /*78ce0*/  LDL.LU.64 R6, [R1+0x6720] ;  /* 0x0067200001067983 */ /* 0x002ea20000300a00 */
[----:B------:R-:W2:Y:S01]  /*78cf0*/  LDL.64 R26, [R1+0xe8] ;  /* 0x0000e800011a7983 */ /* 0x000ea20000100a00 */
[C---:B----4-:R-:W-:Y:S01]  /*78d00*/  HMMA.16816.F32.BF16 R16, R20.reuse, R14, R16 ;  /* 0x0000000e1410723c */ /* 0x050fe20000041810 */
[----:B------:R-:W-:Y:S02]  /*78d10*/  IMAD.MOV.U32 R12, RZ, RZ, R15 ;  /* 0x000000ffff0c7224 */ /* 0x000fe400078e000f */
[----:B------:R-:W-:Y:S01]  /*78d20*/  IMAD.MOV.U32 R5, RZ, RZ, R14 ;  /* 0x000000ffff057224 */ /* 0x000fe200078e000e */
[----:B--2---:R0:W-:Y:S04]  /*78d30*/  STL.64 [R1+0x66e8], R26 ;  /* 0x0066e81a01007387 */ /* 0x0041e80000100a00 */
[----:B0-----:R-:W2:Y:S01]  /*78d40*/  LDL.64 R26, [R1+0xf8] ;  /* 0x0000f800011a7983 */ /* 0x001ea20000100a00 */
[----:B------:R-:W-:Y:S02]  /*78d50*/  STL [R1+0x6504], R4 ;  /* 0x0065040401007387 */ /* 0x000fe40000100800 */
[----:B------:R-:W-:Y:S11]  /*78d60*/  STL [R1+0x6500], R3 ;  /* 0x0065000301007387 */ /* 0x000ff60000100800 */
[----:B------:R-:W-:Y:S01]  /*78d70*/  @!UPT UIADD3 URZ, URZ, URZ, URZ ;  /* 0x0000003f3f3ff290 */ /* 0x000fe2000fffe03f */
[----:B------:R-:W-:Y:S01]  /*78d80*/  STL.64 [R1+0xd30], R16 ;  /* 0x000d301001007387 */ /* 0x000fe20000100a00 */
[----:B------:R0:W-:Y:S04]  /*78d90*/  STL.64 [R1+0xd38], R18 ;  /* 0x000d381201007387 */ /* 0x0001e80000100a00 */
[----:B0-----:R-:W3:Y:S01]  /*78da0*/  LDL.LU.64 R18, [R1+0x6718] ;  /* 0x0067180001127983 */ /* 0x001ee20000300a00 */
[----:B------:R-:W3:Y:S02]  /*78db0*/  LDL.LU.64 R16, [R1+0x6710] ;  /* 0x0067100001107983 */ /* 0x000ee40000300a00 */
[----:B------:R-:W4:Y:S02]  /*78dc0*/  LDL.LU.64 R14, [R1+0x6708] ;  /* 0x00670800010e7983 */ /* 0x000f240000300a00 */
[----:B------:R-:W-:Y:S01]  /*78dd0*/  STL [R1+0x650c], R12 ;  /* 0x00650c0c01007387 */ /* 0x000fe20000100800 */
[----:B------:R0:W-:Y:S01]  /*78de0*/  STL [R1+0x6508], R5 ;  /* 0x0065080501007387 */ /* 0x0001e20000100800 */
[----:B------:R1:W-:Y:S02]  /*78df0*/  STL.64 [R1+0x66e0], R6 ;  /* 0x0066e00601007387 */ /* 0x0003e40000100a00 */
[----:B------:R-:W2:Y:S01]  /*78e00*/  LDL.LU R4, [R1+0xd00] ;  /* 0x000d000001047983 */ /* 0x000ea20000300800 */
[----:B0-----:R-:W2:Y:S01]  /*78e10*/  LDL.LU R5, [R1+0xd04] ;  /* 0x000d040001057983 */ /* 0x001ea20000300800 */
[----:B-1----:R-:W2:Y:S02]  /*78e20*/  LDL.LU R6, [R1+0xd08] ;  /* 0x000d080001067983 */ /* 0x002ea40000300800 */
[----:B------:R-:W2:Y:S02]  /*78e30*/  LDL.LU R7, [R1+0xd0c] ;  /* 0x000d0c0001077983 */ /* 0x000ea40000300800 */
[----:B--2---:R-:W-:Y:S01]  /*78e40*/  STL.64 [R1+0x66f8], R6 ;  /* 0x0066f80601007387 */ /* 0x004fe20000100a00 */
[----:B------:R0:W-:Y:S03]  /*78e50*/  STL.64 [R1+0x66f0], R4 ;  /* 0x0066f00401007387 */ /* 0x0001e60000100a00 */
[----:B0-----:R-:W2:Y:S01]  /*78e60*/  LDL.LU R4, [R1+0xd10] ;  /* 0x000d100001047983 */ /* 0x001ea20000300800 */
[----:B------:R-:W2:Y:S02]  /*78e70*/  LDL.LU R5, [R1+0xd14] ;  /* 0x000d140001057983 */ /* 0x000ea40000300800 */
[----:B------:R-:W2:Y:S02]  /*78e80*/  LDL.LU R6, [R1+0xd18] ;  /* 0x000d180001067983 */ /* 0x000ea40000300800 */
[----:B------:R-:W2:Y:S01]  /*78e90*/  LDL.LU R7, [R1+0xd1c] ;  /* 0x000d1c0001077983 */ /* 0x000ea20000300800 */
[----:B------:R-:W2:Y:S01]  /*78ea0*/  LDL R13, [R1+0x2ac0] ;  /* 0x002ac000010d7983 */ /* 0x000ea20000100800 */
[C---:B---3--:R-:W-:Y:S01]  /*78eb0*/  HMMA.16816.F32.BF16 R16, R20.reuse, R10, R16 ;  /* 0x0000000a1410723c */ /* 0x048fe20000041810 */
[----:B----4-:R-:W-:Y:S02]  /*78ec0*/  STL.64 [R1+0x66d0], R14 ;  /* 0x0066d00e01007387 */ /* 0x010fe40000100a00 */
[----:B--2---:R0:W-:Y:S01]  /*78ed0*/  STL [R1+0x66c8], R13 ;  /* 0x0066c80d01007387 */ /* 0x0041e20000100800 */
[----:B------:R-:W2:Y:S03]  /*78ee0*/  LDL.LU R12, [R1+0xcf0] ;  /* 0x000cf000010c7983 */ /* 0x000ea60000300800 */
[----:B0-----:R-:W2:Y:S01]  /*78ef0*/  LDL.LU R13, [R1+0xcf4] ;  /* 0x000cf400010d7983 */ /* 0x001ea20000300800 */
[----:B------:R-:W2:Y:S02]  /*78f00*/  LDL.LU R14, [R1+0xcf8] ;  /* 0x000cf800010e7983 */ /* 0x000ea40000300800 */
[----:B------:R-:W2:Y:S11]  /*78f10*/  LDL.LU R15, [R1+0xcfc] ;  /* 0x000cfc00010f7983 */ /* 0x000eb60000300800 */
[----:B------:R-:W-:Y:S02]  /*78f20*/  @!UPT UIADD3 URZ, URZ, URZ, URZ ;  /* 0x0000003f3f3ff290 */ /* 0x000fe4000fffe03f */
[----:B------:R-:W-:Y:S01]  /*78f30*/  STL.64 [R1+0xd20], R16 ;  /* 0x000d201001007387 */ /* 0x000fe20000100a00 */
[----:B------:R0:W-:Y:S04]  /*78f40*/  STL.64 [R1+0xd28], R18 ;  /* 0x000d281201007387 */ /* 0x0001e80000100a00 */
[----:B0-----:R-:W3:Y:S01]  /*78f50*/  LDL.LU.64 R18, [R1+0x6700] ;  /* 0x0067000001127983 */ /* 0x001ee20000300a00 */
[----:B------:R-:W-:Y:S01]  /*78f60*/  HMMA.16816.F32.BF16 R4, R20, R26, R4 ;  /* 0x0000001a1404723c */ /* 0x000fe20000041804 */
[----:B------:R-:W-:Y:S02]  /*78f70*/  IMAD.MOV.U32 R17, RZ, RZ, R11 ;  /* 0x000000ffff117224 */ /* 0x000fe400078e000b */
[----:B------:R-:W-:Y:S02]  /*78f80*/  IMAD.MOV.U32 R16, RZ, RZ, R10 ;  /* 0x000000ffff107224 */ /* 0x000fe400078e000a */
[----:B------:R-:W4:Y:S01]  /*78f90*/  LDL.64 R10, [R1+0xc8] ;  /* 0x0000c800010a7983 */ /* 0x000f220000100a00 */
[----:B------:R-:W-:Y:S02]  /*78fa0*/  STL [R1+0x6514], R17 ;  /* 0x0065141101007387 */ /* 0x000fe40000100800 */
[----:B------:R0:W-:Y:S02]  /*78fb0*/  STL [R1+0x6510], R16 ;  /* 0x0065101001007387 */ /* 0x0001e40000100800 */
[----:B------:R-:W-:-:S02]  /*78fc0*/  IMAD.MOV.U32 R28, RZ, RZ, R26 ;  /* 0x000000ffff1c7224 */ /* 0x000fc400078e001a */
[----:B------:R-:W-:Y:S01]  /*78fd0*/  IMAD.MOV.U32 R29, RZ, RZ, R27 ;  /* 0x000000ffff1d7224 */ /* 0x000fe200078e001b */
[----:B---3--:R1:W-:Y:S01]  /*78fe0*/  STL.64 [R1+0x66c0], R18 ;  /* 0x0066c01201007387 */ /* 0x0083e20000100a00 */
[----:B0-----:R-:W4:Y:S02]  /*78ff0*/  LDL.LU R16, [R1+0xce0] ;  /* 0x000ce00001107983 */ /* 0x001f240000300800 */
[----:B------:R-:W4:Y:S01]  /*79000*/  LDL.LU R17, [R1+0xce4] ;  /* 0x000ce40001117983 */ /* 0x000f220000300800 */
[----:B-1----:R-:W4:Y:S01]  /*79010*/  LDL.LU R18, [R1+0xce8] ;  /* 0x000ce80001127983 */ /* 0x002f220000300800 */
[----:B------:R-:W4:Y:S05]  /*79020*/  LDL.LU R19, [R1+0xcec] ;  /* 0x000cec0001137983 */ /* 0x000f2a0000300800 */
[----:B------:R-:W-:Y:S02]  /*79030*/  STL.64 [R1+0xd10], R4 ;  /* 0x000d100401007387 */ /* 0x000fe40000100a00 */
[----:B------:R0:W-:Y:S02]  /*79040*/  STL.64 [R1+0xd18], R6 ;  /* 0x000d180601007387 */ /* 0x0001e40000100a00 */
        /* <DEDUP_REMOVED lines=12> */
[----:B------:R-:W2:Y:S02]  /*79110*/  LDL.LU.64 R26, [R1+0x66d8] ;  /* 0x0066d800011a7983 */ /* 0x000ea40000300a00 */
[----:B------:R-:W-:Y:S01]  /*79120*/  STL [R1+0x6524], R3 ;  /* 0x0065240301007387 */ /* 0x000fe20000100800 */
        /* <DEDUP_REMOVED lines=8> */
[----:B------:R-:W2:Y:S02]  /*791b0*/  LDL.LU R13, [R1+0x66c8] ;  /* 0x0066c800010d7983 */ /* 0x000ea40000300800 */
[----:B------:R-:W2:Y:S02]  /*791c0*/  LDL.64 R26, [R1+0xb8] ;  /* 0x0000b800011a7983 */ /* 0x000ea40000100a00 */
[----:B------:R-:W-:Y:S01]  /*791d0*/  STL [R1+0x652c], R5 ;  /* 0x00652c0501007387 */ /* 0x000fe20000100800 */
[----:B---3--:R0:W-:Y:S04]  /*791e0*/  STL.64 [R1+0x66a8], R6 ;  /* 0x0066a80601007387 */ /* 0x0081e80000100a00 */
[----:B0-----:R-:W3:Y:S01]  /*791f0*/  LDL.64 R6, [R1+0xa8] ;  /* 0x0000a80001067983 */ /* 0x001ee20000100a00 */
[----:B----4-:R-:W-:Y:S03]  /*79200*/  HMMA.16816.F32.BF16 R16, R20, R10, R16 ;  /* 0x0000000a1410723c */ /* 0x010fe60000041810 */
[----:B---3--:R0:W-:Y:S01]  /*79210*/  STL.64 [R1+0x66b8], R6 ;  /* 0x0066b80601007387 */ /* 0x0081e20000100a00 */
[----:B------:R-:W3:Y:S02]  /*79220*/  LDL.LU R4, [R1+0xcd0] ;  /* 0x000cd00001047983 */ /* 0x000ee40000300800 */
[----:B------:R-:W3:Y:S01]  /*79230*/  LDL.LU R5, [R1+0xcd4] ;  /* 0x000cd40001057983 */ /* 0x000ee20000300800 */
[----:B0-----:R-:W3:Y:S01]  /*79240*/  LDL.LU R6, [R1+0xcd8] ;  /* 0x000cd80001067983 */ /* 0x001ee20000300800 */
[----:B------:R-:W3:Y:S02]  /*79250*/  LDL.LU R7, [R1+0xcdc] ;  /* 0x000cdc0001077983 */ /* 0x000ee40000300800 */
[----:B------:R-:W-:Y:S02]  /*79260*/  STL [R1+0x6528], R12 ;  /* 0x0065280c01007387 */ /* 0x000fe40000100800 */
[----:B--2---:R0:W-:Y:S01]  /*79270*/  STL.64 [R1+0x6698], R14 ;  /* 0x0066980e01007387 */ /* 0x0041e20000100a00 */
[----:B------:R1:W-:Y:S04]  /*79280*/  STL [R1+0x6690], R13 ;  /* 0x0066900d01007387 */ /* 0x0003e80000100800 */
[----:B0-----:R-:W2:Y:S04]  /*79290*/  LDL.64 R14, [R1+0x98] ;  /* 0x00009800010e7983 */ /* 0x001ea80000100a00 */
[----:B--2---:R0:W-:Y:S01]  /*792a0*/  STL.64 [R1+0x66b0], R14 ;  /* 0x0066b00e01007387 */ /* 0x0041e20000100a00 */
[----:B------:R-:W2:Y:S02]  /*792b0*/  LDL.LU R12, [R1+0xcc0] ;  /* 0x000cc000010c7983 */ /* 0x000ea40000300800 */
[----:B-1----:R-:W2:Y:S01]  /*792c0*/  LDL.LU R13, [R1+0xcc4] ;  /* 0x000cc400010d7983 */ /* 0x002ea20000300800 */
[----:B0-----:R-:W2:Y:S01]  /*792d0*/  LDL.LU R14, [R1+0xcc8] ;  /* 0x000cc800010e7983 */ /* 0x001ea20000300800 */
[----:B------:R-:W2:Y:S02]  /*792e0*/  LDL.LU R15, [R1+0xccc] ;  /* 0x000ccc00010f7983 */ /* 0x000ea40000300800 */
[----:B------:R0:W-:Y:S02]  /*792f0*/  STL.64 [R1+0xce0], R16 ;  /* 0x000ce01001007387 */ /* 0x0001e40000100a00 */
[----:B------:R1:W-:Y:S02]  /*79300*/  STL.64 [R1+0xce8], R18 ;  /* 0x000ce81201007387 */ /* 0x0003e40000100a00 */
[----:B0-----:R-:W-:Y:S01]  /*79310*/  IMAD.MOV.U32 R17, RZ, RZ, R10 ;  /* 0x000000ffff117224 */ /* 0x001fe200078e000a */
[----:B-1----:R-:W4:Y:S01]  /*79320*/  LDL.LU.64 R18, [R1+0x66c0] ;  /* 0x0066c00001127983 */ /* 0x002f220000300a00 */
[----:B------:R-:W-:-:S02]  /*79330*/  IMAD.MOV.U32 R16, RZ, RZ, R11 ;  /* 0x000000ffff107224 */ /* 0x000fc400078e000b */
[----:B------:R-:W2:Y:S01]  /*79340*/  LDL.64 R10, [R1+0x78] ;  /* 0x00007800010a7983 */ /* 0x000ea20000100a00 */
[----:B---3--:R-:W-:Y:S01]  /*79350*/  HMMA.16816.F32.BF16 R4, R20, R26, R4 ;  /* 0x0000001a1404723c */ /* 0x008fe20000041804 */
[----:B--2---:R0:W-:Y:S04]  /*79360*/  STL.64 [R1+0x6680], R10 ;  /* 0x0066800a01007387 */ /* 0x0041e80000100a00 */
[----:B0-----:R-:W2:Y:S04]  /*79370*/  LDL.64 R10, [R1+0x88] ;  /* 0x00008800010a7983 */ /* 0x001ea80000100a00 */
[----:B--2---:R0:W-:Y:S01]  /*79380*/  STL.64 [R1+0x66a0], R10 ;  /* 0x0066a00a01007387 */ /* 0x0041e20000100a00 */
[----:B------:R-:W2:Y:S02]  /*79390*/  LDL.LU R8, [R1+0xcb0] ;  /* 0x000cb00001087983 */ /* 0x000ea40000300800 */
[----:B------:R-:W2:Y:S01]  /*793a0*/  LDL.LU R9, [R1+0xcb4] ;  /* 0x000cb40001097983 */ /* 0x000ea20000300800 */
[----:B0-----:R-:W2:Y:S01]  /*793b0*/  LDL.LU R10, [R1+0xcb8] ;  /* 0x000cb800010a7983 */ /* 0x001ea20000300800 */
[----:B------:R-:W2:Y:S02]  /*793c0*/  LDL.LU R11, [R1+0xcbc] ;  /* 0x000cbc00010b7983 */ /* 0x000ea40000300800 */
[----:B------:R0:W-:Y:S02]  /*793d0*/  STL [R1+0x6534], R16 ;  /* 0x0065341001007387 */ /* 0x0001e40000100800 */
[----:B------:R1:W-:Y:S01]  /*793e0*/  STL [R1+0x6530], R17 ;  /* 0x0065301101007387 */ /* 0x0003e20000100800 */
[----:B----4-:R3:W-:Y:S04]  /*793f0*/  STL.64 [R1+0x6688], R18 ;  /* 0x0066881201007387 */ /* 0x0107e80000100a00 */
[----:B0-----:R-:W4:Y:S01]  /*79400*/  LDL.LU R16, [R1+0xca0] ;  /* 0x000ca00001107983 */ /* 0x001f220000300800 */
[----:B-1----:R-:W4:Y:S03]  /*79410*/  LDL.LU R17, [R1+0xca4] ;  /* 0x000ca40001117983 */ /* 0x002f260000300800 */
[----:B---3--:R-:W4:Y:S01]  /*79420*/  LDL.LU R18, [R1+0xca8] ;  /* 0x000ca80001127983 */ /* 0x008f220000300800 */
[----:B------:R-:W4:Y:S02]  /*79430*/  LDL.LU R19, [R1+0xcac] ;  /* 0x000cac0001137983 */ /* 0x000f240000300800 */
[----:B------:R-:W-:Y:S02]  /*79440*/  STL.64 [R1+0xcd0], R4 ;  /* 0x000cd00401007387 */ /* 0x000fe40000100a00 */
[----:B------:R0:W-:Y:S02]  /*79450*/  STL.64 [R1+0xcd8], R6 ;  /* 0x000cd80601007387 */ /* 0x0001e40000100a00 */
[----:B0-----:R-:W3:Y:S01]  /*79460*/  LDL.LU.64 R6, [R1+0x66b8] ;  /* 0x0066b80001067983 */ /* 0x001ee20000300a00 */
[----:B------:R-:W-:-:S02]  /*79470*/  IMAD.MOV.U32 R28, RZ, RZ, R27 ;  /* 0x000000ffff1c7224 */ /* 0x000fc400078e001b */
[----:B------:R-:W-:Y:S02]  /*79480*/  IMAD.MOV.U32 R29, RZ, RZ, R26 ;  /* 0x000000ffff1d7224 */ /* 0x000fe400078e001a */
[----:B------:R-:W2:Y:S01]  /*79490*/  LDL.64 R26, [R1+0x68] ;  /* 0x00006800011a7983 */ /* 0x000ea20000100a00 */
[----:B------:R-:W-:Y:S02]  /*794a0*/  STL [R1+0x653c], R28 ;  /* 0x00653c1c01007387 */ /* 0x000fe40000100800 */
[----:B------:R-:W-:Y:S01]  /*794b0*/  STL [R1+0x6538], R29 ;  /* 0x0065381d01007387 */ /* 0x000fe20000100800 */
[C---:B---3--:R-:W-:Y:S11]  /*794c0*/  HMMA.16816.F32.BF16 R12, R20.reuse, R6, R12 ;  /* 0x00000006140c723c */ /* 0x048ff6000004180c */
[----:B------:R-:W-:Y:S11]  /*794d0*/  @!UPT UIADD3 URZ, URZ, URZ, URZ ;  /* 0x0000003f3f3ff290 */ /* 0x000ff6000fffe03f */
[----:B------:R-:W-:Y:S01]  /*794e0*/  @!UPT UIADD3 URZ, URZ, URZ, URZ ;  /* 0x0000003f3f3ff290 */ /* 0x000fe2000fffe03f */
[----:B------:R-:W-:Y:S01]  /*794f0*/  STL.64 [R1+0xcc0], R12 ;  /* 0x000cc00c01007387 */ /* 0x000fe20000100a00 */
[----:B------:R0:W-:Y:S03]  /*79500*/  STL.64 [R1+0xcc8], R14 ;  /* 0x000cc80e01007387 */ /* 0x0001e60000100a00 */
[----:B0-----:R-:W2:Y:S01]  /*79510*/  LDL.LU.64 R14, [R1+0x66b0] ;  /* 0x0066b000010e7983 */ /* 0x001ea20000300a00 */
[----:B------:R-:W-:Y:S02]  /*79520*/  IMAD.MOV.U32 R4, RZ, RZ, R7 ;  /* 0x000000ffff047224 */ /* 0x000fe400078e0007 */
[----:B------:R-:W-:Y:S02]  /*79530*/  IMAD.MOV.U32 R3, RZ, RZ, R6 ;  /* 0x000000ffff037224 */ /* 0x000fe400078e0006 */
[----:B------:R-:W3:Y:S01]  /*79540*/  LDL.LU.64 R6, [R1+0x66a8] ;  /* 0x0066a80001067983 */ /* 0x000ee20000300a00 */
[----:B------:R-:W-:Y:S02]  /*79550*/  STL [R1+0x6544], R4 ;  /* 0x0065440401007387 */ /* 0x000fe40000100800 */
[----:B------:R-:W-:Y:S01]  /*79560*/  STL [R1+0x6540], R3 ;  /* 0x0065400301007387 */ /* 0x000fe20000100800 */
[----:B--2---:R-:W-:Y:S01]  /*79570*/  HMMA.16816.F32.BF16 R8, R20, R14, R8 ;  /* 0x0000000e1408723c */ /* 0x004fe20000041808 */
[----:B------:R-:W-:-:S02]  /*79580*/  IMAD.MOV.U32 R5, RZ, RZ, R14 ;  /* 0x000000ffff057224 */ /* 0x000fc400078e000e */
[----:B------:R-:W-:Y:S11]  /*79590*/  IMAD.MOV.U32 R12, RZ, RZ, R15 ;  /* 0x000000ffff0c7224 */ /* 0x000ff600078e000f */
[----:B------:R-:W-:Y:S09]  /*795a0*/  @!UPT UIADD3 URZ, URZ, URZ, URZ ;  /* 0x0000003f3f3ff290 */ /* 0x000ff2000fffe03f */
[----:B------:R-:W-:Y:S01]  /*795b0*/  STL.64 [R1+0xcb0], R8 ;  /* 0x000cb00801007387 */ /* 0x000fe20000100a00 */
[----:B------:R0:W-:Y:S03]  /*795c0*/  STL.64 [R1+0xcb8], R10 ;  /* 0x000cb80a01007387 */ /* 0x0001e60000100a00 */
[----:B0-----:R-:W4:Y:S01]  /*795d0*/  LDL.LU.64 R10, [R1+0x66a0] ;  /* 0x0066a000010a7983 */ /* 0x001f220000300a00 */
[----:B------:R-:W2:Y:S02]  /*795e0*/  LDL.LU.64 R14, [R1+0x6698] ;  /* 0x00669800010e7983 */ /* 0x000ea40000300a00 */
[----:B------:R-:W3:Y:S02]  /*795f0*/  LDL.LU R13, [R1+0x6690] ;  /* 0x00669000010d7983 */ /* 0x000ee40000300800 */
[----:B------:R0:W-:Y:S01]  /*79600*/  STL [R1+0x654c], R12 ;  /* 0x00654c0c01007387 */ /* 0x0001e20000100800 */
[C---:B----4-:R-:W-:Y:S01]  /*79610*/  HMMA.16816.F32.BF16 R16, R20.reuse, R10, R16 ;  /* 0x0000000a1410723c */ /* 0x050fe20000041810 */
[----:B--2---:R-:W-:Y:S01]  /*79620*/  STL.64 [R1+0x6678], R14 ;  /* 0x0066780e01007387 */ /* 0x004fe20000100a00 */
[----:B---3--:R1:W-:Y:S02]  /*79630*/  STL [R1+0x6670], R13 ;  /* 0x0066700d01007387 */ /* 0x0083e40000100800 */
[----:B0-----:R-:W2:Y:S01]  /*79640*/  LDL.LU R12, [R1+0xc90] ;  /* 0x000c9000010c7983 */ /* 0x001ea20000300800 */
[----:B-1----:R-:W2:Y:S01]  /*79650*/  LDL.LU R13, [R1+0xc94] ;  /* 0x000c9400010d7983 */ /* 0x002ea20000300800 */
[----:B------:R-:W2:Y:S02]  /*79660*/  LDL.LU R14, [R1+0xc98] ;  /* 0x000c9800010e7983 */ /* 0x000ea40000300800 */
[----:B------:R-:W2:Y:S02]  /*79670*/  LDL.LU R15, [R1+0xc9c] ;  /* 0x000c9c00010f7983 */ /* 0x000ea40000300800 */
[----:B------:R-:W-:Y:S11]  /*79680*/  STL [R1+0x6548], R5 ;  /* 0x0065480501007387 */ /* 0x000ff60000100800 */
[----:B------:R-:W-:Y:S02]  /*79690*/  @!UPT UIADD3 URZ, URZ, URZ, URZ ;  /* 0x0000003f3f3ff290 */ /* 0x000fe4000fffe03f */
[----:B------:R0:W-:Y:S01]  /*796a0*/  STL.64 [R1+0xca0], R16 ;  /* 0x000ca01001007387 */ /* 0x0001e20000100a00 */
[----:B------:R1:W-:Y:S02]  /*796b0*/  STL.64 [R1+0xca8], R18 ;  /* 0x000ca81201007387 */ /* 0x0003e40000100a00 */
[----:B0-----:R-:W-:Y:S01]  /*796c0*/  IMAD.MOV.U32 R16, RZ, RZ, R10 ;  /* 0x000000ffff107224 */ /* 0x001fe200078e000a */
[----:B-1----:R-:W3:Y:S01]  /*796d0*/  LDL.LU.64 R18, [R1+0x6688] ;  /* 0x0066880001127983 */ /* 0x002ee20000300a00 */
[----:B------:R-:W-:Y:S02]  /*796e0*/  IMAD.MOV.U32 R17, RZ, RZ, R11 ;  /* 0x000000ffff117224 */ /* 0x000fe400078e000b */
[----:B------:R-:W2:Y:S03]  /*796f0*/  LDL.LU.64 R10, [R1+0x6680] ;  /* 0x00668000010a7983 */ /* 0x000ea60000300a00 */
[----:B------:R-:W-:Y:S01]  /*79700*/  STL [R1+0x6554], R17 ;  /* 0x0065541101007387 */ /* 0x000fe20000100800 */
[----:B------:R0:W-:Y:S01]  /*79710*/  STL [R1+0x6550], R16 ;  /* 0x0065501001007387 */ /* 0x0001e20000100800 */
[----:B--2---:R-:W-:Y:S02]  /*79720*/  HMMA.16816.F32.BF16 R12, R20, R10, R12 ;  /* 0x0000000a140c723c */ /* 0x004fe4000004180c */
[----:B---3--:R1:W-:Y:S01]  /*79730*/  STL.64 [R1+0x6658], R18 ;  /* 0x0066581201007387 */ /* 0x0083e20000100a00 */
[----:B0-----:R-:W2:Y:S02]  /*79740*/  LDL.LU R16, [R1+0xc80] ;  /* 0x000c800001107983 */ /* 0x001ea40000300800 */
[----:B------:R-:W2:Y:S02]  /*79750*/  LDL.LU R17, [R1+0xc84] ;  /* 0x000c840001117983 */ /* 0x000ea40000300800 */
[----:B------:R-:W-:-:S02]  /*79760*/  IMAD.MOV.U32 R28, RZ, RZ, R10 ;  /* 0x000000ffff1c7224 */ /* 0x000fc400078e000a */
[----:B------:R-:W-:Y:S01]  /*79770*/  IMAD.MOV.U32 R29, RZ, RZ, R11 ;  /* 0x000000ffff1d7224 */ /* 0x000fe200078e000b */
[----:B-1----:R-:W2:Y:S01]  /*79780*/  LDL.LU R18, [R1+0xc88] ;  /* 0x000c880001127983 */ /* 0x002ea20000300800 */
[----:B------:R-:W2:Y:S11]  /*79790*/  LDL.LU R19, [R1+0xc8c] ;  /* 0x000c8c0001137983 */ /* 0x000eb60000300800 */
[----:B------:R-:W-:Y:S01]  /*797a0*/  @!UPT UIADD3 URZ, URZ, URZ, URZ ;  /* 0x0000003f3f3ff290 */ /* 0x000fe2000fffe03f */
[----:B------:R0:W-:Y:S01]  /*797b0*/  STL.64 [R1+0xc90], R12 ;  /* 0x000c900c01007387 */ /* 0x0001e20000100a00 */
[----:B------:R1:W-:Y:S03]  /*797c0*/  STL.64 [R1+0xc98], R14 ;  /* 0x000c980e01007387 */ /* 0x0003e60000100a00 */
[----:B0-----:R-:W3:Y:S01]  /*797d0*/  LDL.LU R12, [R1+0xc70] ;  /* 0x000c7000010c7983 */ /* 0x001ee20000300800 */
[----:B------:R-:W3:Y:S02]  /*797e0*/  LDL.LU R13, [R1+0xc74] ;  /* 0x000c7400010d7983 */ /* 0x000ee40000300800 */
[----:B-1----:R-:W3:Y:S02]  /*797f0*/  LDL.LU R14, [R1+0xc78] ;  /* 0x000c7800010e7983 */ /* 0x002ee40000300800 */
[----:B------:R-:W3:Y:S01]  /*79800*/  LDL.LU R15, [R1+0xc7c] ;  /* 0x000c7c00010f7983 */ /* 0x000ee20000300800 */
[----:B------:R-:W4:Y:S04]  /*79810*/  LDL.64 R10, [R1+0x28] ;  /* 0x00002800010a7983 */ /* 0x000f280000100a00 */
[----:B----4-:R2:W-:Y:S02]  /*79820*/  STL.64 [R1+0x6638], R10 ;  /* 0x0066380a01007387 */ /* 0x0105e40000100a00 */
[----:B--2---:R-:W-:Y:S02]  /*79830*/  HMMA.16816.F32.BF16 R8, R20, R26, R16 ;  /* 0x0000001a1408723c */ /* 0x004fe40000041810 */
[----:B------:R-:W-:Y:S01]  /*79840*/  STL [R1+0x655c], R29 ;  /* 0x00655c1d01007387 */ /* 0x000fe20000100800 */
[----:B------:R-:W-:Y:S11]  /*79850*/  STL [R1+0x6558], R28 ;  /* 0x0065581c01007387 */ /* 0x000ff60000100800 */
[----:B------:R-:W-:Y:S09]  /*79860*/  @!UPT UIADD3 URZ, URZ, URZ, URZ ;  /* 0x0000003f3f3ff290 */ /* 0x000ff2000fffe03f */
[----:B------:R-:W-:Y:S01]  /*79870*/  STL.64 [R1+0xc80], R8 ;  /* 0x000c800801007387 */ /* 0x000fe20000100a00 */
[----:B------:R0:W-:Y:S02]  /*79880*/  STL.64 [R1+0xc88], R10 ;  /* 0x000c880a01007387 */ /* 0x0001e40000100a00 */
[----:B------:R-:W2:Y:S02]  /*79890*/  LDL.LU R16, [R1+0xc60] ;  /* 0x000c600001107983 */ /* 0x000ea40000300800 */
[----:B------:R-:W2:Y:S01]  /*798a0*/  LDL.LU R17, [R1+0xc64] ;  /* 0x000c640001117983 */ /* 0x000ea20000300800 */
[----:B------:R-:W4:Y:S01]  /*798b0*/  LDL.LU R18, [R1+0xc68] ;  /* 0x000c680001127983 */ /* 0x000f220000300800 */
[----:B------:R-:W4:Y:S03]  /*798c0*/  LDL.LU R19, [R1+0xc6c] ;  /* 0x000c6c0001137983 */ /* 0x000f260000300800 */
[----:B----4-:R1:W-:Y:S01]  /*798d0*/  STL.64 [R1+0x6668], R18 ;  /* 0x0066681201007387 */ /* 0x0103e20000100a00 */
[----:B--2---:R-:W-:Y:S02]  /*798e0*/  STL.64 [R1+0x6660], R16 ;  /* 0x0066601001007387 */ /* 0x004fe40000100a00 */
[----:B0-----:R-:W2:Y:S02]  /*798f0*/  LDL.64 R10, [R1+0x38] ;  /* 0x00003800010a7983 */ /* 0x001ea40000100a00 */
[----:B------:R-:W-:-:S02]  /*79900*/  IMAD.MOV.U32 R4, RZ, RZ, R26 ;  /* 0x000000ffff047224 */ /* 0x000fc400078e001a */
[----:B------:R-:W-:Y:S01]  /*79910*/  IMAD.MOV.U32 R3, RZ, RZ, R27 ;  /* 0x000000ffff037224 */ /* 0x000fe200078e001b */
[----:B-1----:R-:W3:Y:S04]  /*79920*/  LDL.64 R18, [R1+0x58] ;  /* 0x0000580001127983 */ /* 0x002ee80000100a00 */
[----:B--2---:R0:W-:Y:S01]  /*79930*/  STL.64 [R1+0x6650], R10 ;  /* 0x0066500a01007387 */ /* 0x0041e20000100a00 */
[----:B------:R-:W2:Y:S03]  /*79940*/  LDL.64 R26, [R1+0x8] ;  /* 0x00000800011a7983 */ /* 0x000ea60000100a00 */
[----:B0-----:R-:W4:Y:S04]  /*79950*/  LDL.64 R10, [R1+0x48] ;  /* 0x00004800010a7983 */ /* 0x001f280000100a00 */
[----:B--2---:R0:W-:Y:S04]  /*79960*/  STL.64 [R1+0x6618], R26 ;  /* 0x0066181a01007387 */ /* 0x0041e80000100a00 */
[----:B0-----:R-:W2:Y:S01]  /*79970*/  LDL.64 R26, [R1+0x18] ;  /* 0x00001800011a7983 */ /* 0x001ea20000100a00 */
[C---:B---3--:R-:W-:Y:S03]  /*79980*/  HMMA.16816.F32.BF16 R12, R20.reuse, R18, R12 ;  /* 0x00000012140c723c */ /* 0x048fe6000004180c */
[----:B--2---:R0:W-:Y:S01]  /*79990*/  STL.64 [R1+0x6630], R26 ;  /* 0x0066301a01007387 */ /* 0x0041e20000100a00 */
[----:B------:R-:W2:Y:S02]  /*799a0*/  LDL.LU R24, [R1+0xc40] ;  /* 0x000c400001187983 */ /* 0x000ea40000300800 */
[----:B------:R-:W2:Y:S01]  /*799b0*/  LDL.LU R25, [R1+0xc44] ;  /* 0x000c440001197983 */ /* 0x000ea20000300800 */
[----:B0-----:R-:W3:Y:S01]  /*799c0*/  LDL.LU R26, [R1+0xc48] ;  /* 0x000c4800011a7983 */ /* 0x001ee20000300800 */
[----:B------:R-:W3:Y:S02]  /*799d0*/  LDL.LU R27, [R1+0xc4c] ;  /* 0x000c4c00011b7983 */ /* 0x000ee40000300800 */
        /* <DEDUP_REMOVED lines=9> */
[----:B------:R0:W-:Y:S02]  /*79a70*/  STL.64 [R1+0xc70], R12 ;  /* 0x000c700c01007387 */ /* 0x0001e40000100a00 */
[----:B------:R1:W-:Y:S02]  /*79a80*/  STL.64 [R1+0xc78], R14 ;  /* 0x000c780e01007387 */ /* 0x0003e40000100a00 */
[----:B0-----:R-:W-:Y:S01]  /*79a90*/  IMAD.MOV.U32 R12, RZ, RZ, R18 ;  /* 0x000000ffff0c7224 */ /* 0x001fe200078e0012 */
[----:B-1----:R-:W3:Y:S01]  /*79aa0*/  LDL.LU.64 R14, [R1+0x6678] ;  /* 0x00667800010e7983 */ /* 0x002ee20000300a00 */
[----:B------:R-:W2:Y:S02]  /*79ab0*/  LDL.LU R13, [R1+0x6670] ;  /* 0x00667000010d7983 */ /* 0x000ea40000300800 */
[----:B------:R-:W4:Y:S02]  /*79ac0*/  LDL.LU.64 R18, [R1+0x6668] ;  /* 0x0066680001127983 */ /* 0x000f240000300a00 */
[----:B------:R-:W4:Y:S01]  /*79ad0*/  LDL.LU.64 R16, [R1+0x6660] ;  /* 0x0066600001107983 */ /* 0x000f220000300a00 */
[----:B------:R-:W-:Y:S01]  /*79ae0*/  STL [R1+0x656c], R5 ;  /* 0x00656c0501007387 */ /* 0x000fe20000100800 */
[----:B------:R0:W-:Y:S01]  /*79af0*/  STL [R1+0x6568], R12 ;  /* 0x0065680c01007387 */ /* 0x0001e20000100800 */
[C---:B----4-:R-:W-:Y:S02]  /*79b00*/  HMMA.16816.F32.BF16 R16, R20.reuse, R10, R16 ;  /* 0x0000000a1410723c */ /* 0x050fe40000041810 */
[----:B---3--:R-:W-:Y:S01]  /*79b10*/  STL.64 [R1+0x6628], R14 ;  /* 0x0066280e01007387 */ /* 0x008fe20000100a00 */
[----:B--2---:R1:W-:Y:S02]  /*79b20*/  STL [R1+0x6620], R13 ;  /* 0x0066200d01007387 */ /* 0x0043e40000100800 */
[----:B0-----:R-:W2:Y:S01]  /*79b30*/  LDL.LU R12, [R1+0xc30] ;  /* 0x000c3000010c7983 */ /* 0x001ea20000300800 */
[----:B-1----:R-:W2:Y:S01]  /*79b40*/  LDL.LU R13, [R1+0xc34] ;  /* 0x000c3400010d7983 */ /* 0x002ea20000300800 */
[----:B------:R-:W2:Y:S02]  /*79b50*/  LDL.LU R14, [R1+0xc38] ;  /* 0x000c3800010e7983 */ /* 0x000ea40000300800 */
[----:B------:R-:W2:Y:S11]  /*79b60*/  LDL.LU R15, [R1+0xc3c] ;  /* 0x000c3c00010f7983 */ /* 0x000eb60000300800 */
[----:B------:R-:W-:Y:S03]  /*79b70*/  @!UPT UIADD3 URZ, URZ, URZ, URZ ;  /* 0x0000003f3f3ff290 */ /* 0x000fe6000fffe03f */
[----:B------:R0:W-:Y:S01]  /*79b80*/  STL.64 [R1+0xc60], R16 ;  /* 0x000c601001007387 */ /* 0x0001e20000100a00 */
[----:B------:R1:W-:Y:S02]  /*79b90*/  STL.64 [R1+0xc68], R18 ;  /* 0x000c681201007387 */ /* 0x0003e40000100a00 */
[----:B0-----:R-:W-:Y:S01]  /*79ba0*/  IMAD.MOV.U32 R17, RZ, RZ, R10 ;  /* 0x000000ffff117224 */ /* 0x001fe200078e000a */
[----:B-1----:R-:W3:Y:S01]  /*79bb0*/  LDL.LU.64 R18, [R1+0x6658] ;  /* 0x0066580001127983 */ /* 0x002ee20000300a00 */
[----:B------:R-:W-:Y:S02]  /*79bc0*/  IMAD.MOV.U32 R16, RZ, RZ, R11 ;  /* 0x000000ffff107224 */ /* 0x000fe400078e000b */
[----:B------:R-:W4:Y:S03]  /*79bd0*/  LDL.LU.64 R10, [R1+0x6650] ;  /* 0x00665000010a7983 */ /* 0x000f260000300a00 */
[----:B------:R0:W-:Y:S01]  /*79be0*/  STL [R1+0x6574], R16 ;  /* 0x0065741001007387 */ /* 0x0001e20000100800 */
[----:B------:R1:W-:Y:S01]  /*79bf0*/  STL [R1+0x6570], R17 ;  /* 0x0065701101007387 */ /* 0x0003e20000100800 */
[----:B----4-:R-:W-:Y:S02]  /*79c00*/  HMMA.16816.F32.BF16 R24, R20, R10, R24 ;  /* 0x0000000a1418723c */ /* 0x010fe40000041818 */
[----:B---3--:R3:W-:Y:S01]  /*79c10*/  STL.64 [R1+0x6610], R18 ;  /* 0x0066101201007387 */ /* 0x0087e20000100a00 */
[----:B0-----:R-:W4:Y:S02]  /*79c20*/  LDL.LU R16, [R1+0xc20] ;  /* 0x000c200001107983 */ /* 0x001f240000300800 */
[----:B-1----:R-:W4:Y:S02]  /*79c30*/  LDL.LU R17, [R1+0xc24] ;  /* 0x000c240001117983 */ /* 0x002f240000300800 */
[----:B------:R-:W-:-:S02]  /*79c40*/  IMAD.MOV.U32 R29, RZ, RZ, R10 ;  /* 0x000000ffff1d7224 */ /* 0x000fc400078e000a */
[----:B------:R-:W-:Y:S01]  /*79c50*/  IMAD.MOV.U32 R28, RZ, RZ, R11 ;  /* 0x000000ffff1c7224 */ /* 0x000fe200078e000b */
[----:B---3--:R-:W4:Y:S01]  /*79c60*/  LDL.LU R18, [R1+0xc28] ;  /* 0x000c280001127983 */ /* 0x008f220000300800 */
[----:B------:R-:W4:Y:S11]  /*79c70*/  LDL.LU R19, [R1+0xc2c] ;  /* 0x000c2c0001137983 */ /* 0x000f360000300800 */
[----:B------:R-:W-:Y:S01]  /*79c80*/  @!UPT UIADD3 URZ, URZ, URZ, URZ ;  /* 0x0000003f3f3ff290 */ /* 0x000fe2000fffe03f */
[----:B------:R-:W-:Y:S01]  /*79c90*/  STL.64 [R1+0xc50], R24 ;  /* 0x000c501801007387 */ /* 0x000fe20000100a00 */
[----:B------:R0:W-:Y:S03]  /*79ca0*/  STL.64 [R1+0xc58], R26 ;  /* 0x000c581a01007387 */ /* 0x0001e60000100a00 */
[----:B0-----:R-:W3:Y:S01]  /*79cb0*/  LDL.LU.64 R26, [R1+0x6648] ;  /* 0x00664800011a7983 */ /* 0x001ee20000300a00 */
[----:B------:R-:W3:Y:S02]  /*79cc0*/  LDL.LU.64 R24, [R1+0x6640] ;  /* 0x0066400001187983 */ /* 0x000ee40000300a00 */
[----:B------:R-:W3:Y:S02]  /*79cd0*/  LDL.LU.64 R10, [R1+0x6638] ;  /* 0x00663800010a7983 */ /* 0x000ee40000300a00 */
[C---:B---3--:R-:W-:Y:S11]  /*79ce0*/  HMMA.16816.F32.BF16 R24, R20.reuse, R10, R24 ;  /* 0x0000000a1418723c */ /* 0x048ff60000041818 */
[----:B------:R-:W-:Y:S11]  /*79cf0*/  @!UPT UIADD3 URZ, URZ, URZ, URZ ;  /* 0x0000003f3f3ff290 */ /* 0x000ff6000fffe03f */
[----:B------:R-:W-:Y:S01]  /*79d00*/  @!UPT UIADD3 URZ, URZ, URZ, URZ ;  /* 0x0000003f3f3ff290 */ /* 0x000fe2000fffe03f */
[----:B------:R-:W-:Y:S01]  /*79d10*/  STL.64 [R1+0xc40], R24 ;  /* 0x000c401801007387 */ /* 0x000fe20000100a00 */
[----:B------:R0:W-:Y:S03]  /*79d20*/  STL.64 [R1+0xc48], R26 ;  /* 0x000c481a01007387 */ /* 0x0001e60000100a00 */
[----:B0-----:R-:W2:Y:S01]  /*79d30*/  LDL.LU.64 R26, [R1+0x6630] ;  /* 0x00663000011a7983 */ /* 0x001ea20000300a00 */
[----:B------:R-:W3:Y:S02]  /*79d40*/  LDL.LU R8, [R1+0xc00] ;  /* 0x000c000001087983 */ /* 0x000ee40000300800 */
[----:B------:R-:W-:Y:S02]  /*79d50*/  IMAD.MOV.U32 R3, RZ, RZ, R10 ;  /* 0x000000ffff037224 */ /* 0x000fe400078e000a */
[----:B------:R-:W3:Y:S02]  /*79d60*/  LDL.LU R9, [R1+0xc04] ;  /* 0x000c040001097983 */ /* 0x000ee40000300800 */
[----:B------:R-:W-:Y:S01]  /*79d70*/  IMAD.MOV.U32 R4, RZ, RZ, R11 ;  /* 0x000000ffff047224 */ /* 0x000fe200078e000b */
[----:B------:R-:W3:Y:S01]  /*79d80*/  LDL.LU R10, [R1+0xc08] ;  /* 0x000c0800010a7983 */ /* 0x000ee20000300800 */
[----:B------:R-:W3:Y:S01]  /*79d90*/  LDL.LU R11, [R1+0xc0c] ;  /* 0x000c0c00010b7983 */ /* 0x000ee20000300800 */
        /* <DEDUP_REMOVED lines=19> */
[----:B------:R0:W-:Y:S03]  /*79ed0*/  STL.64 [R1+0xc28], R18 ;  /* 0x000c281201007387 */ /* 0x0001e60000100a00 */
[----:B0-----:R-:W2:Y:S01]  /*79ee0*/  LDL.LU.64 R18, [R1+0x6610] ;  /* 0x0066100001127983 */ /* 0x001ea20000300a00 */
[----:B------:R-:W-:Y:S02]  /*79ef0*/  IMAD.MOV.U32 R16, RZ, RZ, R26 ;  /* 0x000000ffff107224 */ /* 0x000fe400078e001a */
[----:B------:R-:W-:Y:S02]  /*79f00*/  IMAD.MOV.U32 R17, RZ, RZ, R27 ;  /* 0x000000ffff117224 */ /* 0x000fe400078e001b */
[----:B------:R-:W4:Y:S01]  /*79f10*/  LDL.LU.64 R26, [R1+0x6608] ;  /* 0x00660800011a7983 */ /* 0x000f220000300a00 */
[----:B------:R-:W3:Y:S01]  /*79f20*/  LDL.LU.64 R24, [R1+0x6600] ;  /* 0x0066000001187983 */ /* 0x000ee20000300a00 */
[----:B--2---:R-:W-:Y:S02]  /*79f30*/  HMMA.16816.F32.BF16 R4, R20, R18, R4 ;  /* 0x000000121404723c */ /* 0x004fe40000041804 */
[----:B------:R0:W-:Y:S01]  /*79f40*/  STL.64 [R1+0x62c8], R18 ;  /* 0x0062c81201007387 */ /* 0x0001e20000100a00 */
[----:B------:R-:W-:Y:S04]  /*79f50*/  STL.64 [R1+0x6578], R16 ;  /* 0x0065781001007387 */ /* 0x000fe80000100a00 */
[----:B0-----:R-:W-:-:S02]  /*79f60*/  IMAD.MOV.U32 R18, RZ, RZ, R14 ;  /* 0x000000ffff127224 */ /* 0x001fc400078e000e */
[----:B------:R-:W-:Y:S11]  /*79f70*/  IMAD.MOV.U32 R19, RZ, RZ, R15 ;  /* 0x000000ffff137224 */ /* 0x000ff600078e000f */
[----:B------:R-:W-:Y:S03]  /*79f80*/  @!UPT UIADD3 URZ, URZ, URZ, URZ ;  /* 0x0000003f3f3ff290 */ /* 0x000fe6000fffe03f */
[----:B------:R-:W-:Y:S01]  /*79f90*/  STL.64 [R1+0xc10], R4 ;  /* 0x000c100401007387 */ /* 0x000fe20000100a00 */
[----:B------:R-:W-:Y:S02]  /*79fa0*/  STL.64 [R1+0xc18], R6 ;  /* 0x000c180601007387 */ /* 0x000fe40000100a00 */
[----:B------:R-:W2:Y:S02]  /*79fb0*/  LDL.LU R14, [R1+0x65fc] ;  /* 0x0065fc00010e7983 */ /* 0x000ea40000300800 */
[----:B------:R-:W2:Y:S01]  /*79fc0*/  LDL.LU R15, [R1+0x65f8] ;  /* 0x0065f800010f7983 */ /* 0x000ea20000300800 */
[----:B------:R4:W-:Y:S02]  /*79fd0*/  STL.64 [R1+0x6588], R18 ;  /* 0x0065881201007387 */ /* 0x0009e40000100a00 */
[----:B----4-:R-:W-:Y:S02]  /*79fe0*/  IMAD.MOV.U32 R18, RZ, RZ, R27 ;  /* 0x000000ffff127224 */ /* 0x010fe400078e001b */
[----:B------:R-:W-:-:S05]  /*79ff0*/  IMAD.MOV.U32 R19, RZ, RZ, R26 ;  /* 0x000000ffff137224 */ /* 0x000fca00078e001a */
[----:B------:R3:W-:Y:S01]  /*7a000*/  STL.64 [R1+0x65a0], R18 ;  /* 0x0065a01201007387 */ /* 0x0007e20000100a00 */
[----:B------:R-:W4:Y:S02]  /*7a010*/  LDL.LU R4, [R1+0xbf0] ;  /* 0x000bf00001047983 */ /* 0x000f240000300800 */
[----:B------:R-:W4:Y:S02]  /*7a020*/  LDL.LU R5, [R1+0xbf4] ;  /* 0x000bf40001057983 */ /* 0x000f240000300800 */
[----:B------:R-:W4:Y:S01]  /*7a030*/  LDL.LU R6, [R1+0xbf8] ;  /* 0x000bf80001067983 */ /* 0x000f220000300800 */
[----:B------:R-:W4:Y:S01]  /*7a040*/  LDL.LU R7, [R1+0xbfc] ;  /* 0x000bfc0001077983 */ /* 0x000f220000300800 */
[----:B---3--:R-:W-:Y:S02]  /*7a050*/  IMAD.MOV.U32 R18, RZ, RZ, R25 ;  /* 0x000000ffff127224 */ /* 0x008fe400078e0019 */
[----:B------:R-:W-:Y:S02]  /*7a060*/  IMAD.MOV.U32 R19, RZ, RZ, R24 ;  /* 0x000000ffff137224 */ /* 0x000fe400078e0018 */
[----:B------:R-:W3:Y:S01]  /*7a070*/  LDL.LU R24, [R1+0x550] ;  /* 0x0005500001187983 */ /* 0x000ee20000300800 */
[----:B------:R-:W3:Y:S02]  /*7a080*/  LDL.LU R25, [R1+0x554] ;  /* 0x0005540001197983 */ /* 0x000ee40000300800 */
[----:B------:R-:W3:Y:S02]  /*7a090*/  LDL.LU R26, [R1+0x558] ;  /* 0x00055800011a7983 */ /* 0x000ee40000300800 */
[----:B------:R-:W3:Y:S01]  /*7a0a0*/  LDL.LU R27, [R1+0x55c] ;  /* 0x00055c00011b7983 */ /* 0x000ee20000300800 */
[----:B------:R-:W-:Y:S01]  /*7a0b0*/  STL.64 [R1+0x65b8], R18 ;  /* 0x0065b81201007387 */ /* 0x000fe20000100a00 */
[C---:B--2---:R-:W-:Y:S11]  /*7a0c0*/  HMMA.16816.F32.BF16 R8, R20.reuse, R14, R8 ;  /* 0x0000000e1408723c */ /* 0x044ff60000041808 */
[----:B------:R-:W-:Y:S11]  /*7a0d0*/  @!UPT UIADD3 URZ, URZ, URZ, URZ ;  /* 0x0000003f3f3ff290 */ /* 0x000ff6000fffe03f */
[----:B------:R-:W-:Y:S01]  /*7a0e0*/  @!UPT UIADD3 URZ, URZ, URZ, URZ ;  /* 0x0000003f3f3ff290 */ /* 0x000fe2000fffe03f */
[----:B------:R-:W-:Y:S01]  /*7a0f0*/  STL.64 [R1+0xc00], R8 ;  /* 0x000c000801007387 */ /* 0x000fe20000100a00 */
[----:B------:R0:W-:Y:S03]  /*7a100*/  STL.64 [R1+0xc08], R10 ;  /* 0x000c080a01007387 */ /* 0x0001e60000100a00 */
[----:B0-----:R-:W4:Y:S01]  /*7a110*/  LDL.LU.64 R10, [R1+0x65f0] ;  /* 0x0065f000010a7983 */ /* 0x001f220000300a00 */
[----:B------:R-:W-:Y:S02]  /*7a120*/  STL.64 [R1+0x64c8], R14 ;  /* 0x0064c80e01007387 */ /* 0x000fe40000100a00 */
[----:B------:R-:W-:Y:S02]  /*7a130*/  STL [R1+0x64c0], R13 ;  /* 0x0064c00d01007387 */ /* 0x000fe40000100800 */
[----:B------:R0:W-:Y:S02]  /*7a140*/  STL [R1+0x6580], R12 ;  /* 0x0065800c01007387 */ /* 0x0001e40000100800 */
        /* <DEDUP_REMOVED lines=10> */
[C---:B----4-:R-:W-:Y:S01]  /*7a1f0*/  HMMA.16816.F32.BF16 R4, R20.reuse, R10, R4 ;  /* 0x0000000a1404723c */ /* 0x050fe20000041804 */
[----:B--2---:R-:W-:Y:S01]  /*7a200*/  STL.64 [R1+0x65b0], R14 ;  /* 0x0065b00e01007387 */ /* 0x004fe20000100a00 */
[----:B------:R0:W-:Y:S03]  /*7a210*/  STL.64 [R1+0x65a8], R12 ;  /* 0x0065a80c01007387 */ /* 0x0001e60000100a00 */
        /* <DEDUP_REMOVED lines=13> */
[----:B------:R-:W2:Y:S02]  /*7a2f0*/  LDL.LU.64 R4, [R1+0x65e0] ;  /* 0x0065e00001047983 */ /* 0x000ea40000300a00 */
[----:B------:R0:W-:Y:S02]  /*7a300*/  STL.64 [R1+0x62b0], R10 ;  /* 0x0062b00a01007387 */ /* 0x0001e40000100a00 */
[----:B0-----:R-:W2:Y:S01]  /*7a310*/  LDL.64 R10, [R1+0x178] ;  /* 0x00017800010a7983 */ /* 0x001ea20000100a00 */
[----:B---3--:R-:W-:Y:S03]  /*7a320*/  HMMA.16816.F32.BF16 R20, R20, R6, R24 ;  /* 0x000000061414723c */ /* 0x008fe60000041818 */
[----:B------:R-:W2:Y:S01]  /*7a330*/  LDL.LU.64 R26, [R1+0x65d8] ;  /* 0x0065d800011a7983 */ /* 0x000ea20000300a00 */
[----:B------:R-:W2:Y:S02]  /*7a340*/  LDL.LU.64 R24, [R1+0x65d0] ;  /* 0x0065d00001187983 */ /* 0x000ea40000300a00 */
[----:B------:R-:W-:-:S02]  /*7a350*/  IMAD.MOV.U32 R18, RZ, RZ, R2 ;  /* 0x000000ffff127224 */ /* 0x000fc400078e0002 */
[----:B------:R-:W-:Y:S11]  /*7a360*/  IMAD.MOV.U32 R19, RZ, RZ, R0 ;  /* 0x000000ffff137224 */ /* 0x000ff600078e0000 */
[----:B------:R-:W-:Y:S04]  /*7a370*/  @!UPT UIADD3 URZ, URZ, URZ, URZ ;  /* 0x0000003f3f3ff290 */ /* 0x000fe8000fffe03f */
[----:B------:R0:W-:Y:S01]  /*7a380*/  STL.64 [R1+0x550], R20 ;  /* 0x0005501401007387 */ /* 0x0001e20000100a00 */
[----:B------:R1:W-:Y:S03]  /*7a390*/  STL.64 [R1+0x558], R22 ;  /* 0x0005581601007387 */ /* 0x0003e60000100a00 */
[----:B0-----:R-:W3:Y:S01]  /*7a3a0*/  LDL.LU R20, [R1+0x3f0] ;  /* 0x0003f00001147983 */ /* 0x001ee20000300800 */
[----:B------:R-:W3:Y:S02]  /*7a3b0*/  LDL.LU R21, [R1+0x3f4] ;  /* 0x0003f40001157983 */ /* 0x000ee40000300800 */
[----:B-1----:R-:W3:Y:S02]  /*7a3c0*/  LDL.LU R22, [R1+0x3f8] ;  /* 0x0003f80001167983 */ /* 0x002ee40000300800 */
[----:B------:R-:W3:Y:S01]  /*7a3d0*/  LDL.LU R23, [R1+0x3fc] ;  /* 0x0003fc0001177983 */ /* 0x000ee20000300800 */
[----:B------:R-:W-:Y:S01]  /*7a3e0*/  STL.64 [R1+0x62a8], R6 ;  /* 0x0062a80601007387 */ /* 0x000fe20000100a00 */
[C---:B--2---:R-:W-:Y:S03]  /*7a3f0*/  HMMA.16816.F32.BF16 R16, R24.reuse, R18, R12 ;  /* 0x000000121810723c */ /* 0x044fe6000004180c */
[----:B------:R-:W2:Y:S01]  /*7a400*/  LDL.LU.64 R14, [R1+0x65c8] ;  /* 0x0065c800010e7983 */ /* 0x000ea20000300a00 */
[----:B------:R-:W2:Y:S11]  /*7a410*/  LDL.LU.64 R12, [R1+0x65c0] ;  /* 0x0065c000010c7983 */ /* 0x000eb60000300a00 */
[----:B------:R-:W-:Y:S08]  /*7a420*/  @!UPT UIADD3 URZ, URZ, URZ, URZ ;  /* 0x0000003f3f3ff290 */ /* 0x000ff0000fffe03f */
        /* <DEDUP_REMOVED lines=17> */
[----:B---3--:R-:W-:Y:S01]  /*7a540*/  HMMA.16816.F32.BF16 R20, R24, R10, R20 ;  /* 0x0000000a1814723c */ /* 0x008fe20000041814 */
[----:B------:R-:W-:Y:S02]  /*7a550*/  IMAD.MOV.U32 R2, RZ, RZ, R10 ;  /* 0x000000ffff027224 */ /* 0x000fe400078e000a */
[----:B------:R-:W-:-:S05]  /*7a560*/  IMAD.MOV.U32 R0, RZ, RZ, R11 ;  /* 0x000000ffff007224 */ /* 0x000fca00078e000b */
[----:B--2---:R-:W-:Y:S01]  /*7a570*/  HMMA.16816.F32.BF16 R16, R24, R18, R12 ;  /* 0x000000121810723c */ /* 0x004fe2000004180c */
[----:B------:R-:W2:Y:S11]  /*7a580*/  LDL.LU R12, [R1+0x6580] ;  /* 0x00658000010c7983 */ /* 0x000eb60000300800 */
[----:B------:R-:W-:Y:S11]  /*7a590*/  @!UPT UIADD3 URZ, URZ, URZ, URZ ;  /* 0x0000003f3f3ff290 */ /* 0x000ff6000fffe03f */
[----:B------:R0:W-:Y:S01]  /*7a5a0*/  STL.64 [R1+0x400], R16 ;  /* 0x0004001001007387 */ /* 0x0001e20000100a00 */
[----:B------:R1:W-:Y:S03]  /*7a5b0*/  STL.64 [R1+0x408], R18 ;  /* 0x0004081201007387 */ /* 0x0003e60000100a00 */
[----:B0-----:R-:W1:Y:S01]  /*7a5c0*/  LDL.LU.64 R16, [R1+0x6578] ;  /* 0x0065780001107983 */ /* 0x001e620000300a00 */
[----:B------:R-:W-:Y:S02]  /*7a5d0*/  STL.64 [R1+0x3f0], R20 ;  /* 0x0003f01401007387 */ /* 0x000fe40000100a00 */
[----:B------:R-:W-:Y:S02]  /*7a5e0*/  STL.64 [R1+0x3f8], R22 ;  /* 0x0003f81601007387 */ /* 0x000fe40000100a00 */
[----:B------:R-:W3:Y:S01]  /*7a5f0*/  LDL.LU R8, [R1+0x590] ;  /* 0x0005900001087983 */ /* 0x000ee20000300800 */
[----:B------:R-:W3:Y:S01]  /*7a600*/  LDL.LU R9, [R1+0x594] ;  /* 0x0005940001097983 */ /* 0x000ee20000300800 */
[----:B------:R-:W2:Y:S02]  /*7a610*/  LDL.LU R10, [R1+0x598] ;  /* 0x00059800010a7983 */ /* 0x000ea40000300800 */
[----:B------:R-:W2:Y:S02]  /*7a620*/  LDL.LU R11, [R1+0x59c] ;  /* 0x00059c00010b7983 */ /* 0x000ea40000300800 */
[----:B-1----:R-:W-:-:S02]  /*7a630*/  IMAD.MOV.U32 R18, RZ, RZ, R16 ;  /* 0x000000ffff127224 */ /* 0x002fc400078e0010 */
[----:B------:R-:W-:Y:S01]  /*7a640*/  IMAD.MOV.U32 R19, RZ, RZ, R17 ;  /* 0x000000ffff137224 */ /* 0x000fe200078e0011 */
[----:B------:R-:W4:Y:S01]  /*7a650*/  LDL.LU R16, [R1+0x6574] ;  /* 0x0065740001107983 */ /* 0x000f220000300800 */
[----:B------:R-:W4:Y:S03]  /*7a660*/  LDL.LU R17, [R1+0x6570] ;  /* 0x0065700001117983 */ /* 0x000f260000300800 */
[----:B------:R-:W-:Y:S01]  /*7a670*/  STL.64 [R1+0x62e0], R18 ;  /* 0x0062e01201007387 */ /* 0x000fe20000100a00 */
[----:B--2---:R-:W-:Y:S02]  /*7a680*/  STL.64 [R1+0x62c0], R10 ;  /* 0x0062c00a01007387 */ /* 0x004fe40000100a00 */
[----:B---3--:R0:W-:Y:S02]  /*7a690*/  STL.64 [R1+0x62b8], R8 ;  /* 0x0062b80801007387 */ /* 0x0081e40000100a00 */
        /* <DEDUP_REMOVED lines=90> */
[----:B------:R0:W-:Y:S02]  /*7ac40*/  STL.64 [R1+0x63b8], R18 ;  /* 0x0063b81201007387 */ /* 0x0001e40000100a00 */
[----:B0-----:R-:W-:Y:S02]  /*7ac50*/  IMAD.MOV.U32 R18, RZ, RZ, R3 ;  /* 0x000000ffff127224 */ /* 0x001fe400078e0003 */
        /* <DEDUP_REMOVED lines=93> */
[----:B------:R-:W-:-:S05]  /*7b230*/  IMAD.MOV.U32 R19, RZ, RZ, R28 ;  /* 0x000000ffff137224 */ /* 0x000fca00078e001c */
[----:B------:R-:W-:Y:S01]  /*7b240*/  STL.64 [R1+0x64a8], R18 ;  /* 0x0064a81201007387 */ /* 0x000fe20000100a00 */
[----:B----4-:R-:W-:Y:S02]  /*7b250*/  IMAD.MOV.U32 R22, RZ, RZ, R12 ;  /* 0x000000ffff167224 */ /* 0x010fe400078e000c */
[----:B------:R-:W-:Y:S01]  /*7b260*/  IMAD.MOV.U32 R23, RZ, RZ, R5 ;  /* 0x000000ffff177224 */ /* 0x000fe200078e0005 */
        /* <DEDUP_REMOVED lines=9> */
[----:B------:R0:W-:Y:S02]  /*7b300*/  STL.64 [R1+0x64d8], R22 ;  /* 0x0064d81601007387 */ /* 0x0001e40000100a00 */
[----:B------:R-:W4:Y:S02]  /*7b310*/  LDL.LU R12, [R1+0x3d0] ;  /* 0x0003d000010c7983 */ /* 0x000f240000300800 */
[----:B------:R-:W4:Y:S01]  /*7b320*/  LDL.LU R13, [R1+0x3d4] ;  /* 0x0003d400010d7983 */ /* 0x000f220000300800 */
[----:B------:R-:W4:Y:S01]  /*7b330*/  LDL.LU R14, [R1+0x3d8] ;  /* 0x0003d800010e7983 */ /* 0x000f220000300800 */
[----:B------:R-:W4:Y:S02]  /*7b340*/  LDL.LU R15, [R1+0x3dc] ;  /* 0x0003dc00010f7983 */ /* 0x000f240000300800 */
[----:B------:R-:W4:Y:S02]  /*7b350*/  LDL.LU R20, [R1+0x3e0] ;  /* 0x0003e00001147983 */ /* 0x000f240000300800 */
[----:B------:R-:W4:Y:S01]  /*7b360*/  LDL.LU R21, [R1+0x3e4] ;  /* 0x0003e40001157983 */ /* 0x000f220000300800 */
[----:B0-----:R-:W4:Y:S01]  /*7b370*/  LDL.LU R22, [R1+0x3e8] ;  /* 0x0003e80001167983 */ /* 0x001f220000300800 */
[----:B------:R-:W4:Y:S03]  /*7b380*/  LDL.LU R23, [R1+0x3ec] ;  /* 0x0003ec0001177983 */ /* 0x000f260000300800 */
        /* <DEDUP_REMOVED lines=37> */
[----:B------:R-:W4:Y:S06]  /*7b5e0*/  LDL.LU.64 R22, [R1+0x64d8] ;  /* 0x0064d80001167983 */ /* 0x000f2c0000300a00 */
[----:B------:R-:W-:Y:S02]  /*7b5f0*/  STL.64 [R1+0x3e0], R16 ;  /* 0x0003e01001007387 */ /* 0x000fe40000100a00 */
[----:B------:R0:W-:Y:S02]  /*7b600*/  STL.64 [R1+0x3e8], R18 ;  /* 0x0003e81201007387 */ /* 0x0001e40000100a00 */
[----:B0-----:R-:W2:Y:S01]  /*7b610*/  LDL.LU.64 R18, [R1+0x64d0] ;  /* 0x0064d00001127983 */ /* 0x001ea20000300a00 */
[C---:B----4-:R-:W-:Y:S03]  /*7b620*/  HMMA.16816.F32.BF16 R20, R24.reuse, R22, R12 ;  /* 0x000000161814723c */ /* 0x050fe6000004180c */
[----:B------:R-:W4:Y:S01]  /*7b630*/  LDL.LU.64 R14, [R1+0x64c8] ;  /* 0x0064c800010e7983 */ /* 0x000f220000300a00 */
[----:B------:R-:W3:Y:S04]  /*7b640*/  LDL.LU R13, [R1+0x64c0] ;  /* 0x0064c000010d7983 */ /* 0x000ee80000300800 */
[C---:B--2---:R-:W-:Y:S11]  /*7b650*/  HMMA.16816.F32.BF16 R16, R24.reuse, R18, R8 ;  /* 0x000000121810723c */ /* 0x044ff60000041808 */
[----:B------:R-:W-:Y:S04]  /*7b660*/  @!UPT UIADD3 URZ, URZ, URZ, URZ ;  /* 0x0000003f3f3ff290 */ /* 0x000fe8000fffe03f */
[----:B------:R-:W-:Y:S01]  /*7b670*/  STL.64 [R1+0x3d0], R20 ;  /* 0x0003d01401007387 */ /* 0x000fe20000100a00 */
[----:B------:R-:W-:Y:S02]  /*7b680*/  STL.64 [R1+0x3d8], R22 ;  /* 0x0003d81601007387 */ /* 0x000fe40000100a00 */
[----:B------:R-:W2:Y:S02]  /*7b690*/  LDL.LU.64 R10, [R1+0x64b8] ;  /* 0x0064b800010a7983 */ /* 0x000ea40000300a00 */
[----:B------:R-:W2:Y:S03]  /*7b6a0*/  LDL.LU.64 R8, [R1+0x64b0] ;  /* 0x0064b00001087983 */ /* 0x000ea60000300a00 */
[----:B------:R-:W-:Y:S01]  /*7b6b0*/  STL.64 [R1+0x6f0], R16 ;  /* 0x0006f01001007387 */ /* 0x000fe20000100a00 */
[----:B------:R0:W-:Y:S03]  /*7b6c0*/  STL.64 [R1+0x6f8], R18 ;  /* 0x0006f81201007387 */ /* 0x0001e60000100a00 */
[----:B0-----:R-:W2:Y:S04]  /*7b6d0*/  LDL.LU.64 R18, [R1+0x64a8] ;  /* 0x0064a80001127983 */ /* 0x001ea80000300a00 */
[----:B---3--:R-:W-:Y:S01]  /*7b6e0*/  LDSM.16.MT88.4 R20, [R13+0x11000] ;  /* 0x011000000d14783b */ /* 0x008fe20000004200 */
        /* <DEDUP_REMOVED lines=145> */
[----:B0-----:R-:W4:Y:S01]  /*7c000*/  LDL.LU.64 R10, [R1+0x62c0] ;  /* 0x0062c000010a7983 */ /* 0x001f220000300a00 */
[----:B------:R-:W4:Y:S02]  /*7c010*/  LDL.LU.64 R8, [R1+0x62b8] ;  /* 0x0062b80001087983 */ /* 0x000f240000300a00 */
[----:B------:R0:W-:Y:S02]  /*7c020*/  STL.64 [R1+0x6238], R18 ;  /* 0x0062381201007387 */ /* 0x0001e40000100a00 */
[----:B0-----:R-:W2:Y:S01]  /*7c030*/  LDL.LU.64 R18, [R1+0x1a8] ;  /* 0x0001a80001127983 */ /* 0x001ea20000300a00 */
[C---:B----4-:R-:W-:Y:S11]  /*7c040*/  HMMA.16816.F32.BF16 R8, R24.reuse, R14, R8 ;  /* 0x0000000e1808723c */ /* 0x050ff60000041808 */
[----:B------:R-:W-:Y:S11]  /*7c050*/  @!UPT UIADD3 URZ, URZ, URZ, URZ ;  /* 0x0000003f3f3ff290 */ /* 0x000ff6000fffe03f */
[----:B------:R-:W-:Y:S01]  /*7c060*/  @!UPT UIADD3 URZ, URZ, URZ, URZ ;  /* 0x0000003f3f3ff290 */ /* 0x000fe2000fffe03f */
[----:B------:R-:W-:Y:S01]  /*7c070*/  STL.64 [R1+0x590], R8 ;  /* 0x0005900801007387 */ /* 0x000fe20000100a00 */
[----:B------:R0:W-:Y:S03]  /*7c080*/  STL.64 [R1+0x598], R10 ;  /* 0x0005980a01007387 */ /* 0x0001e60000100a00 */
[----:B0-----:R-:W3:Y:S01]  /*7c090*/  LDL.LU.64 R10, [R1+0x62b0] ;  /* 0x0062b000010a7983 */ /* 0x001ee20000300a00 */
[----:B------:R-:W-:Y:S02]  /*7c0a0*/  STL [R1+0x60dc], R15 ;  /* 0x0060dc0f01007387 */ /* 0x000fe40000100800 */
[----:B------:R-:W-:Y:S01]  /*7c0b0*/  STL [R1+0x6288], R14 ;  /* 0x0062880e01007387 */ /* 0x000fe20000100800 */
[C---:B---3--:R-:W-:Y:S11]  /*7c0c0*/  HMMA.16816.F32.BF16 R4, R24.reuse, R10, R4 ;  /* 0x0000000a1804723c */ /* 0x048ff60000041804 */
[----:B------:R-:W-:Y:S11]  /*7c0d0*/  @!UPT UIADD3 URZ, URZ, URZ, URZ ;  /* 0x0000003f3f3ff290 */ /* 0x000ff6000fffe03f */
[----:B------:R-:W-:Y:S01]  /*7c0e0*/  @!UPT UIADD3 URZ, URZ, URZ, URZ ;  /* 0x0000003f3f3ff290 */ /* 0x000fe2000fffe03f */
[----:B------:R-:W-:Y:S01]  /*7c0f0*/  STL.64 [R1+0x580], R4 ;  /* 0x0005800401007387 */ /* 0x000fe20000100a00 */
[----:B------:R0:W-:Y:S03]  /*7c100*/  STL.64 [R1+0x588], R6 ;  /* 0x0005880601007387 */ /* 0x0001e60000100a00 */
[----:B0-----:R-:W3:Y:S01]  /*7c110*/  LDL.LU.64 R6, [R1+0x62a8] ;  /* 0x0062a80001067983 */ /* 0x001ee20000300a00 */
[----:B------:R0:W-:Y:S02]  /*7c120*/  STL.64 [R1+0x6290], R10 ;  /* 0x0062900a01007387 */ /* 0x0001e40000100a00 */
[----:B------:R-:W3:Y:S02]  /*7c130*/  LDL.LU R8, [R1+0x3c0] ;  /* 0x0003c00001087983 */ /* 0x000ee40000300800 */
[----:B------:R-:W3:Y:S01]  /*7c140*/  LDL.LU R9, [R1+0x3c4] ;  /* 0x0003c40001097983 */ /* 0x000ee20000300800 */
[----:B0-----:R-:W3:Y:S01]  /*7c150*/  LDL.LU R10, [R1+0x3c8] ;  /* 0x0003c800010a7983 */ /* 0x001ee20000300800 */
[----:B------:R-:W3:Y:S02]  /*7c160*/  LDL.LU R11, [R1+0x3cc] ;  /* 0x0003cc00010b7983 */ /* 0x000ee40000300800 */
[----:B---3--:R-:W-:Y:S01]  /*7c170*/  HMMA.16816.F32.BF16 R8, R24, R6, R8 ;  /* 0x000000061808723c */ /* 0x008fe20000041808 */
[----:B------:R0:W-:Y:S04]  /*7c180*/  STL.64 [R1+0x6260], R6 ;  /* 0x0062600601007387 */ /* 0x0001e80000100a00 */
[----:B------:R-:W1:Y:S04]  /*7c190*/  LDSM.16.MT88.4 R24, [R13+0x11080] ;  /* 0x011080000d18783b */ /* 0x000e680000004200 */
[----:B0-----:R-:W3:Y:S11]  /*7c1a0*/  LDL.LU.64 R6, [R1+0x1b8] ;  /* 0x0001b80001067983 */ /* 0x001ef60000300a00 */
[----:B------:R-:W-:Y:S03]  /*7c1b0*/  @!UPT UIADD3 URZ, URZ, URZ, URZ ;  /* 0x0000003f3f3ff290 */ /* 0x000fe6000fffe03f */
[----:B------:R0:W-:Y:S01]  /*7c1c0*/  STL.64 [R1+0x3c0], R8 ;  /* 0x0003c00801007387 */ /* 0x0001e20000100a00 */
[----:B------:R4:W-:Y:S03]  /*7c1d0*/  STL.64 [R1+0x3c8], R10 ;  /* 0x0003c80a01007387 */ /* 0x0009e60000100a00 */
[----:B0-----:R-:W2:Y:S01]  /*7c1e0*/  LDL.LU R8, [R1+0xbc0] ;  /* 0x000bc00001087983 */ /* 0x001ea20000300800 */
[----:B------:R-:W2:Y:S02]  /*7c1f0*/  LDL.LU R9, [R1+0xbc4] ;  /* 0x000bc40001097983 */ /* 0x000ea40000300800 */
[----:B----4-:R-:W4:Y:S02]  /*7c200*/  LDL.LU R10, [R1+0xbc8] ;  /* 0x000bc800010a7983 */ /* 0x010f240000300800 */
[----:B------:R-:W4:Y:S02]  /*7c210*/  LDL.LU R11, [R1+0xbcc] ;  /* 0x000bcc00010b7983 */ /* 0x000f240000300800 */
[----:B----4-:R-:W-:Y:S01]  /*7c220*/  STL.64 [R1+0x62a0], R10 ;  /* 0x0062a00a01007387 */ /* 0x010fe20000100a00 */
[----:B--2---:R0:W-:Y:S03]  /*7c230*/  STL.64 [R1+0x6298], R8 ;  /* 0x0062980801007387 */ /* 0x0041e60000100a00 */
[----:B0-----:R-:W2:Y:S01]  /*7c240*/  LDL.LU R8, [R1+0xbd0] ;  /* 0x000bd00001087983 */ /* 0x001ea20000300800 */
[----:B------:R-:W2:Y:S02]  /*7c250*/  LDL.LU R9, [R1+0xbd4] ;  /* 0x000bd40001097983 */ /* 0x000ea40000300800 */
[----:B------:R-:W2:Y:S02]  /*7c260*/  LDL.LU R10, [R1+0xbd8] ;  /* 0x000bd800010a7983 */ /* 0x000ea40000300800 */
[----:B------:R-:W2:Y:S01]  /*7c270*/  LDL.LU R11, [R1+0xbdc] ;  /* 0x000bdc00010b7983 */ /* 0x000ea20000300800 */
[----:B------:R-:W4:Y:S01]  /*7c280*/  LDL.LU.64 R14, [R1+0x198] ;  /* 0x00019800010e7983 */ /* 0x000f220000300a00 */
[----:B-1----:R-:W-:Y:S02]  /*7c290*/  STL.64 [R1+0x60b0], R26 ;  /* 0x0060b01a01007387 */ /* 0x002fe40000100a00 */
[----:B------:R0:W-:Y:S02]  /*7c2a0*/  STL.64 [R1+0x60a8], R24 ;  /* 0x0060a81801007387 */ /* 0x0001e40000100a00 */
[----:B0-----:R-:W3:Y:S01]  /*7c2b0*/  LDL.LU R24, [R1+0xbe0] ;  /* 0x000be00001187983 */ /* 0x001ee20000300800 */
[----:B------:R-:W3:Y:S02]  /*7c2c0*/  LDL.LU R25, [R1+0xbe4] ;  /* 0x000be40001197983 */ /* 0x000ee40000300800 */
[----:B------:R-:W3:Y:S02]  /*7c2d0*/  LDL.LU R26, [R1+0xbe8] ;  /* 0x000be800011a7983 */ /* 0x000ee40000300800 */
[----:B------:R-:W3:Y:S01]  /*7c2e0*/  LDL.LU R27, [R1+0xbec] ;  /* 0x000bec00011b7983 */ /* 0x000ee20000300800 */
        /* <DEDUP_REMOVED lines=8> */
[----:B------:R-:W-:Y:S02]  /*7c370*/  IMAD.MOV.U32 R6, RZ, RZ, R2 ;  /* 0x000000ffff067224 */ /* 0x000fe400078e0002 */
[----:B------:R-:W-:-:S05]  /*7c380*/  IMAD.MOV.U32 R7, RZ, RZ, R0 ;  /* 0x000000ffff077224 */ /* 0x000fca00078e0000 */
[----:B------:R0:W-:Y:S01]  /*7c390*/  STL.64 [R1+0x6270], R6 ;  /* 0x0062700601007387 */ /* 0x0001e20000100a00 */
[----:B-1----:R-:W-:Y:S02]  /*7c3a0*/  IMAD.MOV.U32 R27, RZ, RZ, R18 ;  /* 0x000000ffff1b7224 */ /* 0x002fe400078e0012 */
[----:B------:R-:W-:Y:S01]  /*7c3b0*/  IMAD.MOV.U32 R26, RZ, RZ, R19 ;  /* 0x000000ffff1a7224 */ /* 0x000fe200078e0013 */
[----:B0-----:R-:W2:Y:S01]  /*7c3c0*/  LDL.LU.64 R6, [R1+0x188] ;  /* 0x0001880001067983 */ /* 0x001ea20000300a00 */
[----:B------:R-:W-:Y:S02]  /*7c3d0*/  STL.64 [R1+0xbd0], R8 ;  /* 0x000bd00801007387 */ /* 0x000fe40000100a00 */
[----:B------:R0:W-:Y:S02]  /*7c3e0*/  STL.64 [R1+0xbd8], R10 ;  /* 0x000bd80a01007387 */ /* 0x0001e40000100a00 */
[----:B0-----:R-:W4:Y:S01]  /*7c3f0*/  LDL.LU.64 R10, [R1+0x62a0] ;  /* 0x0062a000010a7983 */ /* 0x001f220000300a00 */
[----:B------:R-:W4:Y:S02]  /*7c400*/  LDL.LU.64 R8, [R1+0x6298] ;  /* 0x0062980001087983 */ /* 0x000f240000300a00 */
[----:B------:R-:W3:Y:S02]  /*7c410*/  LDL.LU R16, [R1+0xb70] ;  /* 0x000b700001107983 */ /* 0x000ee40000300800 */
[----:B------:R-:W3:Y:S01]  /*7c420*/  LDL.LU R17, [R1+0xb74] ;  /* 0x000b740001117983 */ /* 0x000ee20000300800 */
[----:B------:R-:W2:Y:S01]  /*7c430*/  LDL.LU R18, [R1+0xb78] ;  /* 0x000b780001127983 */ /* 0x000ea20000300800 */
[----:B------:R-:W2:Y:S03]  /*7c440*/  LDL.LU R19, [R1+0xb7c] ;  /* 0x000b7c0001137983 */ /* 0x000ea60000300800 */
[----:B--2---:R0:W-:Y:S01]  /*7c450*/  STL.64 [R1+0x6248], R18 ;  /* 0x0062481201007387 */ /* 0x0041e20000100a00 */
[----:B---3--:R1:W-:Y:S03]  /*7c460*/  STL.64 [R1+0x6240], R16 ;  /* 0x0062401001007387 */ /* 0x0083e60000100a00 */
[----:B0-----:R-:W2:Y:S04]  /*7c470*/  LDL.LU.64 R18, [R1+0x158] ;  /* 0x0001580001127983 */ /* 0x001ea80000300a00 */
[----:B--2---:R0:W-:Y:S01]  /*7c480*/  STL.64 [R1+0x6268], R18 ;  /* 0x0062681201007387 */ /* 0x0041e20000100a00 */
[----:B-1----:R-:W2:Y:S02]  /*7c490*/  LDL.LU R16, [R1+0xba0] ;  /* 0x000ba00001107983 */ /* 0x002ea40000300800 */
[----:B------:R-:W2:Y:S01]  /*7c4a0*/  LDL.LU R17, [R1+0xba4] ;  /* 0x000ba40001117983 */ /* 0x000ea20000300800 */
[----:B0-----:R-:W3:Y:S01]  /*7c4b0*/  LDL.LU R18, [R1+0xba8] ;  /* 0x000ba80001127983 */ /* 0x001ee20000300800 */
[----:B------:R-:W3:Y:S01]  /*7c4c0*/  LDL.LU R19, [R1+0xbac] ;  /* 0x000bac0001137983 */ /* 0x000ee20000300800 */
[----:B----4-:R-:W-:Y:S02]  /*7c4d0*/  HMMA.16816.F32.BF16 R8, R20, R14, R8 ;  /* 0x0000000e1408723c */ /* 0x010fe40000041808 */
[----:B---3--:R-:W-:Y:S01]  /*7c4e0*/  STL.64 [R1+0x6280], R18 ;  /* 0x0062801201007387 */ /* 0x008fe20000100a00 */
[----:B--2---:R0:W-:Y:S03]  /*7c4f0*/  STL.64 [R1+0x6278], R16 ;  /* 0x0062781001007387 */ /* 0x0041e60000100a00 */
[----:B0-----:R-:W2:Y:S01]  /*7c500*/  LDL.LU R16, [R1+0xbb0] ;  /* 0x000bb00001107983 */ /* 0x001ea20000300800 */
[----:B------:R-:W2:Y:S02]  /*7c510*/  LDL.LU R17, [R1+0xbb4] ;  /* 0x000bb40001117983 */ /* 0x000ea40000300800 */
[----:B------:R-:W2:Y:S02]  /*7c520*/  LDL.LU R18, [R1+0xbb8] ;  /* 0x000bb80001127983 */ /* 0x000ea40000300800 */
[----:B------:R-:W2:Y:S01]  /*7c530*/  LDL.LU R19, [R1+0xbbc] ;  /* 0x000bbc0001137983 */ /* 0x000ea20000300800 */
[----:B------:R0:W-:Y:S01]  /*7c540*/  STL.64 [R1+0x60e8], R26 ;  /* 0x0060e81a01007387 */ /* 0x0001e20000100a00 */
[----:B------:R-:W-:Y:S03]  /*7c550*/  STL.64 [R1+0x60e0], R24 ;  /* 0x0060e01801007387 */ /* 0x000fe60000100a00 */
[----:B0-----:R-:W3:Y:S07]  /*7c560*/  LDL.LU.64 R26, [R1+0x168] ;  /* 0x00016800011a7983 */ /* 0x001eee0000300a00 */
[----:B------:R0:W-:Y:S02]  /*7c570*/  STL.64 [R1+0xbc0], R8 ;  /* 0x000bc00801007387 */ /* 0x0001e40000100a00 */
[----:B------:R1:W-:Y:S02]  /*7c580*/  STL.64 [R1+0xbc8], R10 ;  /* 0x000bc80a01007387 */ /* 0x0003e40000100a00 */
[----:B0-----:R-:W-:Y:S01]  /*7c590*/  IMAD.MOV.U32 R9, RZ, RZ, R14 ;  /* 0x000000ffff097224 */ /* 0x001fe200078e000e */
[----:B-1----:R-:W4:Y:S01]  /*7c5a0*/  LDL.LU.64 R10, [R1+0x6290] ;  /* 0x00629000010a7983 */ /* 0x002f220000300a00 */
[----:B------:R-:W3:Y:S02]  /*7c5b0*/  LDL.LU R14, [R1+0x6288] ;  /* 0x00628800010e7983 */ /* 0x000ee40000300800 */
[----:B------:R-:W-:-:S02]  /*7c5c0*/  IMAD.MOV.U32 R12, RZ, RZ, R15 ;  /* 0x000000ffff0c7224 */ /* 0x000fc400078e000f */
[----:B------:R-:W-:Y:S02]  /*7c5d0*/  IMAD.MOV.U32 R15, RZ, RZ, R6 ;  /* 0x000000ffff0f7224 */ /* 0x000fe400078e0006 */
        /* <DEDUP_REMOVED lines=9> */
[----:B---3--:R-:W-:Y:S01]  /*7c670*/  STL.64 [R1+0x6258], R14 ;  /* 0x0062580e01007387 */ /* 0x008fe20000100a00 */
[----:B------:R0:W-:Y:S04]  /*7c680*/  STL [R1+0x6250], R12 ;  /* 0x0062500c01007387 */ /* 0x0001e80000100800 */
[----:B0-----:R-:W3:Y:S01]  /*7c690*/  LDL.LU R12, [R1+0xb80] ;  /* 0x000b8000010c7983 */ /* 0x001ee20000300800 */
[----:B------:R-:W3:Y:S02]  /*7c6a0*/  LDL.LU R13, [R1+0xb84] ;  /* 0x000b8400010d7983 */ /* 0x000ee40000300800 */
[----:B------:R-:W3:Y:S02]  /*7c6b0*/  LDL.LU R14, [R1+0xb88] ;  /* 0x000b8800010e7983 */ /* 0x000ee40000300800 */
[----:B------:R-:W3:Y:S01]  /*7c6c0*/  LDL.LU R15, [R1+0xb8c] ;  /* 0x000b8c00010f7983 */ /* 0x000ee20000300800 */
[----:B----4-:R-:W-:Y:S01]  /*7c6d0*/  STL.64 [R1+0x60f8], R10 ;  /* 0x0060f80a01007387 */ /* 0x010fe20000100a00 */
[----:B------:R0:W-:Y:S03]  /*7c6e0*/  STL.64 [R1+0x60f0], R8 ;  /* 0x0060f00801007387 */ /* 0x0001e60000100a00 */
[----:B0-----:R-:W4:Y:S01]  /*7c6f0*/  LDL.LU R8, [R1+0xb90] ;  /* 0x000b900001087983 */ /* 0x001f220000300800 */
[----:B------:R-:W4:Y:S02]  /*7c700*/  LDL.LU R9, [R1+0xb94] ;  /* 0x000b940001097983 */ /* 0x000f240000300800 */
[----:B------:R-:W4:Y:S02]  /*7c710*/  LDL.LU R10, [R1+0xb98] ;  /* 0x000b9800010a7983 */ /* 0x000f240000300800 */
[----:B------:R-:W4:Y:S01]  /*7c720*/  LDL.LU R11, [R1+0xb9c] ;  /* 0x000b9c00010b7983 */ /* 0x000f220000300800 */
[C---:B--2---:R-:W-:Y:S01]  /*7c730*/  HMMA.16816.F32.BF16 R4, R20.reuse, R6, R16 ;  /* 0x000000061404723c */ /* 0x044fe20000041810 */
[----:B------:R-:W3:Y:S11]  /*7c740*/  LDL.LU.64 R18, [R1+0x6268] ;  /* 0x0062680001127983 */ /* 0x000ef60000300a00 */
[----:B------:R-:W-:Y:S11]  /*7c750*/  @!UPT UIADD3 URZ, URZ, URZ, URZ ;  /* 0x0000003f3f3ff290 */ /* 0x000ff6000fffe03f */
[----:B------:R-:W-:Y:S01]  /*7c760*/  STL.64 [R1+0xba0], R4 ;  /* 0x000ba00401007387 */ /* 0x000fe20000100a00 */
[----:B------:R0:W-:Y:S03]  /*7c770*/  STL.64 [R1+0xba8], R6 ;  /* 0x000ba80601007387 */ /* 0x0001e60000100a00 */
[----:B0-----:R-:W2:Y:S01]  /*7c780*/  LDL.LU.64 R6, [R1+0x6260] ;  /* 0x0062600001067983 */ /* 0x001ea20000300a00 */
[C---:B----4-:R-:W-:Y:S01]  /*7c790*/  HMMA.16816.F32.BF16 R8, R20.reuse, R26, R8 ;  /* 0x0000001a1408723c */ /* 0x050fe20000041808 */
[----:B------:R-:W-:Y:S02]  /*7c7a0*/  IMAD.MOV.U32 R4, RZ, RZ, R26 ;  /* 0x000000ffff047224 */ /* 0x000fe400078e001a */
[----:B------:R-:W-:Y:S11]  /*7c7b0*/  IMAD.MOV.U32 R5, RZ, RZ, R27 ;  /* 0x000000ffff057224 */ /* 0x000ff600078e001b */
[----:B------:R-:W-:Y:S09]  /*7c7c0*/  @!UPT UIADD3 URZ, URZ, URZ, URZ ;  /* 0x0000003f3f3ff290 */ /* 0x000ff2000fffe03f */
[----:B------:R0:W-:Y:S01]  /*7c7d0*/  STL.64 [R1+0xb90], R8 ;  /* 0x000b900801007387 */ /* 0x0001e20000100a00 */
[----:B------:R1:W-:Y:S03]  /*7c7e0*/  STL.64 [R1+0xb98], R10 ;  /* 0x000b980a01007387 */ /* 0x0003e60000100a00 */
[----:B0-----:R-:W4:Y:S01]  /*7c7f0*/  LDL.LU R8, [R1+0xb50] ;  /* 0x000b500001087983 */ /* 0x001f220000300800 */
[----:B------:R-:W4:Y:S02]  /*7c800*/  LDL.LU R9, [R1+0xb54] ;  /* 0x000b540001097983 */ /* 0x000f240000300800 */
[----:B-1----:R-:W4:Y:S02]  /*7c810*/  LDL.LU R10, [R1+0xb58] ;  /* 0x000b5800010a7983 */ /* 0x002f240000300800 */
[----:B------:R-:W4:Y:S01]  /*7c820*/  LDL.LU R11, [R1+0xb5c] ;  /* 0x000b5c00010b7983 */ /* 0x000f220000300800 */
[----:B------:R-:W4:Y:S01]  /*7c830*/  LDL.LU.64 R26, [R1+0x128] ;  /* 0x00012800011a7983 */ /* 0x000f220000300a00 */
[----:B---3--:R-:W-:Y:S01]  /*7c840*/  HMMA.16816.F32.BF16 R12, R20, R18, R12 ;  /* 0x00000012140c723c */ /* 0x008fe2000004180c */
[----:B------:R-:W-:-:S02]  /*7c850*/  IMAD.MOV.U32 R3, RZ, RZ, R18 ;  /* 0x000000ffff037224 */ /* 0x000fc400078e0012 */
[----:B--2---:R0:W-:Y:S01]  /*7c860*/  STL.64 [R1+0x60c8], R6 ;  /* 0x0060c80601007387 */ /* 0x0041e20000100a00 */
[----:B------:R-:W-:Y:S03]  /*7c870*/  STL.64 [R1+0x60c0], R4 ;  /* 0x0060c00401007387 */ /* 0x000fe60000100a00 */
[----:B0-----:R-:W2:Y:S11]  /*7c880*/  LDL.LU.64 R6, [R1+0x148] ;  /* 0x0001480001067983 */ /* 0x001eb60000300a00 */
[----:B------:R-:W-:Y:S05]  /*7c890*/  @!UPT UIADD3 URZ, URZ, URZ, URZ ;  /* 0x0000003f3f3ff290 */ /* 0x000fea000fffe03f */
[----:B------:R0:W-:Y:S02]  /*7c8a0*/  STL.64 [R1+0xb80], R12 ;  /* 0x000b800c01007387 */ /* 0x0001e40000100a00 */
[----:B------:R1:W-:Y:S02]  /*7c8b0*/  STL.64 [R1+0xb88], R14 ;  /* 0x000b880e01007387 */ /* 0x0003e40000100a00 */
[----:B0-----:R-:W-:Y:S01]  /*7c8c0*/  IMAD.MOV.U32 R13, RZ, RZ, R19 ;  /* 0x000000ffff0d7224 */ /* 0x001fe200078e0013 */
[----:B-1----:R-:W3:Y:S01]  /*7c8d0*/  LDL.LU.64 R14, [R1+0x6258] ;  /* 0x00625800010e7983 */ /* 0x002ee20000300a00 */
[----:B------:R-:W2:Y:S02]  /*7c8e0*/  LDL.LU R12, [R1+0x6250] ;  /* 0x00625000010c7983 */ /* 0x000ea40000300800 */
[----:B------:R-:W2:Y:S02]  /*7c8f0*/  LDL.LU.64 R18, [R1+0x6248] ;  /* 0x0062480001127983 */ /* 0x000ea40000300a00 */
[----:B------:R-:W2:Y:S01]  /*7c900*/  LDL.LU.64 R16, [R1+0x6240] ;  /* 0x0062400001107983 */ /* 0x000ea20000300a00 */
[----:B------:R-:W-:Y:S01]  /*7c910*/  STL [R1+0x5fb0], R13 ;  /* 0x005fb00d01007387 */ /* 0x000fe20000100800 */
[----:B--2---:R-:W-:Y:S03]  /*7c920*/  HMMA.16816.F32.BF16 R16, R20, R6, R16 ;  /* 0x000000061410723c */ /* 0x004fe60000041810 */
[----:B---3--:R0:W-:Y:S01]  /*7c930*/  STL.64 [R1+0x6230], R14 ;  /* 0x0062300e01007387 */ /* 0x0081e20000100a00 */
[----:B------:R-:W-:Y:S02]  /*7c940*/  STL [R1+0x6228], R12 ;  /* 0x0062280c01007387 */ /* 0x000fe40000100800 */
[----:B------:R-:W-:-:S02]  /*7c950*/  IMAD.MOV.U32 R0, RZ, RZ, R6 ;  /* 0x000000ffff007224 */ /* 0x000fc400078e0006 */
[----:B------:R-:W-:Y:S01]  /*7c960*/  IMAD.MOV.U32 R2, RZ, RZ, R7 ;  /* 0x000000ffff027224 */ /* 0x000fe200078e0007 */
[----:B0-----:R-:W2:Y:S01]  /*7c970*/  LDL.LU.64 R14, [R1+0x138] ;  /* 0x00013800010e7983 */ /* 0x001ea20000300a00 */
[----:B------:R-:W-:Y:S11]  /*7c980*/  STL [R1+0x5fac], R3 ;  /* 0x005fac0301007387 */ /* 0x000ff60000100800 */
[----:B------:R-:W-:Y:S02]  /*7c990*/  @!UPT UIADD3 URZ, URZ, URZ, URZ ;  /* 0x0000003f3f3ff290 */ /* 0x000fe4000fffe03f */
[----:B------:R-:W-:Y:S01]  /*7c9a0*/  STL.64 [R1+0xb70], R16 ;  /* 0x000b701001007387 */ /* 0x000fe20000100a00 */
[----:B------:R0:W-:Y:S03]  /*7c9b0*/  STL.64 [R1+0xb78], R18 ;  /* 0x000b781201007387 */ /* 0x0001e60000100a00 */
[----:B0-----:R-:W3:Y:S01]  /*7c9c0*/  LDL.LU.64 R18, [R1+0x6238] ;  /* 0x0062380001127983 */ /* 0x001ee20000300a00 */
[----:B------:R-:W2:Y:S03]  /*7c9d0*/  LDL.LU.64 R6, [R1+0xe8] ;  /* 0x0000e80001067983 */ /* 0x000ea60000300a00 */
[----:B--2---:R0:W-:Y:S04]  /*7c9e0*/  STL.64 [R1+0x61f0], R6 ;  /* 0x0061f00601007387 */ /* 0x0041e80000100a00 */
[----:B0-----:R-:W2:Y:S04]  /*7c9f0*/  LDL.LU.64 R6, [R1+0xf8] ;  /* 0x0000f80001067983 */ /* 0x001ea80000300a00 */
[----:B--2---:R0:W-:Y:S04]  /*7ca00*/  STL.64 [R1+0x6208], R6 ;  /* 0x0062080601007387 */ /* 0x0041e80000100a00 */
[----:B0-----:R-:W2:Y:S04]  /*7ca10*/  LDL.LU.64 R6, [R1+0x108] ;  /* 0x0001080001067983 */ /* 0x001ea80000300a00 */
[----:B--2---:R0:W-:Y:S01]  /*7ca20*/  STL.64 [R1+0x6220], R6 ;  /* 0x0062200601007387 */ /* 0x0041e20000100a00 */
[----:B------:R-:W2:Y:S02]  /*7ca30*/  LDL.LU R4, [R1+0xb60] ;  /* 0x000b600001047983 */ /* 0x000ea40000300800 */
[----:B------:R-:W2:Y:S01]  /*7ca40*/  LDL.LU R5, [R1+0xb64] ;  /* 0x000b640001057983 */ /* 0x000ea20000300800 */
[----:B0-----:R-:W2:Y:S01]  /*7ca50*/  LDL.LU R6, [R1+0xb68] ;  /* 0x000b680001067983 */ /* 0x001ea20000300800 */
[----:B------:R-:W2:Y:S01]  /*7ca60*/  LDL.LU R7, [R1+0xb6c] ;  /* 0x000b6c0001077983 */ /* 0x000ea20000300800 */
[----:B----4-:R-:W-:Y:S01]  /*7ca70*/  HMMA.16816.F32.BF16 R8, R20, R26, R8 ;  /* 0x0000001a1408723c */ /* 0x010fe20000041808 */
[----:B------:R-:W-:Y:S01]  /*7ca80*/  STL [R1+0x5fb8], R2 ;  /* 0x005fb80201007387 */ /* 0x000fe20000100800 */
[----:B------:R-:W-:Y:S01]  /*7ca90*/  STL [R1+0x5fb4], R0 ;  /* 0x005fb40001007387 */ /* 0x000fe20000100800 */
[----:B------:R-:W-:-:S02]  /*7caa0*/  IMAD.MOV.U32 R28, RZ, RZ, R15 ;  /* 0x000000ffff1c7224 */ /* 0x000fc400078e000f */
[----:B------:R-:W-:-:S03]  /*7cab0*/  IMAD.MOV.U32 R29, RZ, RZ, R14 ;  /* 0x000000ffff1d7224 */ /* 0x000fc600078e000e */
[C---:B--2---:R-:W-:Y:S11]  /*7cac0*/  HMMA.16816.F32.BF16 R4, R20.reuse, R14, R4 ;  /* 0x0000000e1404723c */ /* 0x044ff60000041804 */
[----:B------:R-:W-:Y:S11]  /*7cad0*/  @!UPT UIADD3 URZ, URZ, URZ, URZ ;  /* 0x0000003f3f3ff290 */ /* 0x000ff6000fffe03f */
[----:B------:R-:W-:Y:S01]  /*7cae0*/  @!UPT UIADD3 URZ, URZ, URZ, URZ ;  /* 0x0000003f3f3ff290 */ /* 0x000fe2000fffe03f */
[----:B------:R-:W-:Y:S01]  /*7caf0*/  STL.64 [R1+0xb60], R4 ;  /* 0x000b600401007387 */ /* 0x000fe20000100a00 */
[----:B------:R0:W-:Y:S02]  /*7cb00*/  STL.64 [R1+0xb68], R6 ;  /* 0x000b680601007387 */ /* 0x0001e40000100a00 */
[----:B------:R-:W2:Y:S02]  /*7cb10*/  LDL.LU R12, [R1+0xb40] ;  /* 0x000b4000010c7983 */ /* 0x000ea40000300800 */
[----:B------:R-:W2:Y:S01]  /*7cb20*/  LDL.LU R13, [R1+0xb44] ;  /* 0x000b4400010d7983 */ /* 0x000ea20000300800 */
[----:B------:R-:W2:Y:S01]  /*7cb30*/  LDL.LU R14, [R1+0xb48] ;  /* 0x000b4800010e7983 */ /* 0x000ea20000300800 */
[----:B------:R-:W2:Y:S03]  /*7cb40*/  LDL.LU R15, [R1+0xb4c] ;  /* 0x000b4c00010f7983 */ /* 0x000ea60000300800 */
[----:B0-----:R-:W2:Y:S01]  /*7cb50*/  LDL.LU.64 R6, [R1+0x118] ;  /* 0x0001180001067983 */ /* 0x001ea20000300a00 */
[----:B------:R-:W-:Y:S02]  /*7cb60*/  STL [R1+0x5fc0], R28 ;  /* 0x005fc01c01007387 */ /* 0x000fe40000100800 */
[----:B------:R-:W-:Y:S02]  /*7cb70*/  STL [R1+0x5fbc], R29 ;  /* 0x005fbc1d01007387 */ /* 0x000fe40000100800 */
[----:B------:R0:W-:Y:S01]  /*7cb80*/  STL.64 [R1+0xb50], R8 ;  /* 0x000b500801007387 */ /* 0x0001e20000100a00 */
[----:B------:R1:W-:Y:S04]  /*7cb90*/  STL.64 [R1+0xb58], R10 ;  /* 0x000b580a01007387 */ /* 0x0003e80000100a00 */
[----:B0-----:R-:W4:Y:S01]  /*7cba0*/  LDL.LU R8, [R1+0xb00] ;  /* 0x000b000001087983 */ /* 0x001f220000300800 */
[----:B------:R-:W4:Y:S02]  /*7cbb0*/  LDL.LU R9, [R1+0xb04] ;  /* 0x000b040001097983 */ /* 0x000f240000300800 */
[----:B-1----:R-:W2:Y:S02]  /*7cbc0*/  LDL.LU R10, [R1+0xb08] ;  /* 0x000b0800010a7983 */ /* 0x002ea40000300800 */
[----:B------:R-:W2:Y:S02]  /*7cbd0*/  LDL.LU R11, [R1+0xb0c] ;  /* 0x000b0c00010b7983 */ /* 0x000ea40000300800 */
[----:B--2---:R-:W-:Y:S01]  /*7cbe0*/  STL.64 [R1+0x61e8], R10 ;  /* 0x0061e80a01007387 */ /* 0x004fe20000100a00 */
[----:B----4-:R0:W-:Y:S03]  /*7cbf0*/  STL.64 [R1+0x61e0], R8 ;  /* 0x0061e00801007387 */ /* 0x0101e60000100a00 */
[----:B0-----:R-:W2:Y:S01]  /*7cc00*/  LDL.LU R8, [R1+0xb10] ;  /* 0x000b100001087983 */ /* 0x001ea20000300800 */
[----:B------:R-:W2:Y:S02]  /*7cc10*/  LDL.LU R9, [R1+0xb14] ;  /* 0x000b140001097983 */ /* 0x000ea40000300800 */
[----:B------:R-:W4:Y:S02]  /*7cc20*/  LDL.LU R10, [R1+0xb18] ;  /* 0x000b1800010a7983 */ /* 0x000f240000300800 */
[----:B------:R-:W4:Y:S01]  /*7cc30*/  LDL.LU R11, [R1+0xb1c] ;  /* 0x000b1c00010b7983 */ /* 0x000f220000300800 */
[----:B------:R-:W-:Y:S01]  /*7cc40*/  HMMA.16816.F32.BF16 R12, R20, R6, R12 ;  /* 0x00000006140c723c */ /* 0x000fe2000004180c */
[----:B----4-:R-:W-:Y:S01]  /*7cc50*/  STL.64 [R1+0x6200], R10 ;  /* 0x0062000a01007387 */ /* 0x010fe20000100a00 */
[----:B--2---:R0:W-:Y:S03]  /*7cc60*/  STL.64 [R1+0x61f8], R8 ;  /* 0x0061f80801007387 */ /* 0x0041e60000100a00 */
[----:B0-----:R-:W2:Y:S01]  /*7cc70*/  LDL.LU R8, [R1+0xb20] ;  /* 0x000b200001087983 */ /* 0x001ea20000300800 */
[----:B------:R-:W2:Y:S02]  /*7cc80*/  LDL.LU R9, [R1+0xb24] ;  /* 0x000b240001097983 */ /* 0x000ea40000300800 */
[----:B------:R-:W4:Y:S02]  /*7cc90*/  LDL.LU R10, [R1+0xb28] ;  /* 0x000b2800010a7983 */ /* 0x000f240000300800 */
[----:B------:R-:W4:Y:S02]  /*7cca0*/  LDL.LU R11, [R1+0xb2c] ;  /* 0x000b2c00010b7983 */ /* 0x000f240000300800 */
[----:B------:R-:W-:-:S02]  /*7ccb0*/  IMAD.MOV.U32 R17, RZ, RZ, R27 ;  /* 0x000000ffff117224 */ /* 0x000fc400078e001b */
[----:B------:R-:W-:Y:S02]  /*7ccc0*/  IMAD.MOV.U32 R16, RZ, RZ, R26 ;  /* 0x000000ffff107224 */ /* 0x000fe400078e001a */
[----:B------:R-:W-:Y:S01]  /*7ccd0*/  IMAD.MOV.U32 R3, RZ, RZ, R7 ;  /* 0x000000ffff037224 */ /* 0x000fe200078e0007 */
[----:B----4-:R-:W-:Y:S01]  /*7cce0*/  STL.64 [R1+0x6218], R10 ;  /* 0x0062180a01007387 */ /* 0x010fe20000100a00 */
[----:B--2---:R0:W-:Y:S03]  /*7ccf0*/  STL.64 [R1+0x6210], R8 ;  /* 0x0062100801007387 */ /* 0x0041e60000100a00 */
[----:B0-----:R-:W2:Y:S01]  /*7cd00*/  LDL.LU R8, [R1+0xb30] ;  /* 0x000b300001087983 */ /* 0x001ea20000300800 */
[----:B------:R-:W2:Y:S02]  /*7cd10*/  LDL.LU R9, [R1+0xb34] ;  /* 0x000b340001097983 */ /* 0x000ea40000300800 */
[----:B------:R-:W2:Y:S02]  /*7cd20*/  LDL.LU R10, [R1+0xb38] ;  /* 0x000b3800010a7983 */ /* 0x000ea40000300800 */
[----:B------:R-:W2:Y:S01]  /*7cd30*/  LDL.LU R11, [R1+0xb3c] ;  /* 0x000b3c00010b7983 */ /* 0x000ea20000300800 */
[----:B------:R-:W4:Y:S01]  /*7cd40*/  LDL.LU.64 R26, [R1+0xd8] ;  /* 0x0000d800011a7983 */ /* 0x000f220000300a00 */
[----:B------:R-:W-:Y:S02]  /*7cd50*/  STL [R1+0x5fc8], R17 ;  /* 0x005fc81101007387 */ /* 0x000fe40000100800 */
[----:B------:R-:W-:Y:S02]  /*7cd60*/  STL [R1+0x5fc4], R16 ;  /* 0x005fc41001007387 */ /* 0x000fe40000100800 */
[----:B------:R0:W-:Y:S01]  /*7cd70*/  STL.64 [R1+0xb40], R12 ;  /* 0x000b400c01007387 */ /* 0x0001e20000100a00 */
[----:B------:R1:W-:Y:S01]  /*7cd80*/  STL.64 [R1+0xb48], R14 ;  /* 0x000b480e01007387 */ /* 0x0003e20000100a00 */
[----:B0-----:R-:W-:-:S03]  /*7cd90*/  IMAD.MOV.U32 R13, RZ, RZ, R6 ;  /* 0x000000ffff0d7224 */ /* 0x001fc600078e0006 */
[----:B-1----:R-:W2:Y:S01]  /*7cda0*/  LDL.LU.64 R14, [R1+0x6230] ;  /* 0x00623000010e7983 */ /* 0x002ea20000300a00 */
[----:B------:R-:W2:Y:S02]  /*7cdb0*/  LDL.LU R12, [R1+0x6228] ;  /* 0x00622800010c7983 */ /* 0x000ea40000300800 */
[----:B------:R-:W2:Y:S02]  /*7cdc0*/  LDL.LU.64 R6, [R1+0x6220] ;  /* 0x0062200001067983 */ /* 0x000ea40000300a00 */
        /* <DEDUP_REMOVED lines=31> */
[----:B------:R-:W4:Y:S02]  /*7cfc0*/  LDL.LU.64 R8, [R1+0x61e0] ;  /* 0x0061e00001087983 */ /* 0x000f240000300a00 */
[----:B------:R0:W-:Y:S02]  /*7cfd0*/  STL [R1+0x5fe8], R16 ;  /* 0x005fe81001007387 */ /* 0x0001e40000100800 */
[----:B------:R1:W-:Y:S01]  /*7cfe0*/  STL [R1+0x5fe4], R17 ;  /* 0x005fe41101007387 */ /* 0x0003e20000100800 */
[----:B---3--:R2:W-:Y:S04]  /*7cff0*/  STL.64 [R1+0x61a8], R18 ;  /* 0x0061a81201007387 */ /* 0x0085e80000100a00 */
[----:B0-----:R-:W3:Y:S01]  /*7d000*/  LDL.LU R16, [R1+0xad0] ;  /* 0x000ad00001107983 */ /* 0x001ee20000300800 */
[----:B-1----:R-:W3:Y:S03]  /*7d010*/  LDL.LU R17, [R1+0xad4] ;  /* 0x000ad40001117983 */ /* 0x002ee60000300800 */
[----:B--2---:R-:W2:Y:S01]  /*7d020*/  LDL.LU R18, [R1+0xad8] ;  /* 0x000ad80001127983 */ /* 0x004ea20000300800 */
[----:B------:R-:W2:Y:S03]  /*7d030*/  LDL.LU R19, [R1+0xadc] ;  /* 0x000adc0001137983 */ /* 0x000ea60000300800 */
[----:B--2---:R0:W-:Y:S01]  /*7d040*/  STL.64 [R1+0x61b8], R18 ;  /* 0x0061b81201007387 */ /* 0x0041e20000100a00 */
[----:B---3--:R-:W-:Y:S03]  /*7d050*/  STL.64 [R1+0x61b0], R16 ;  /* 0x0061b01001007387 */ /* 0x008fe60000100a00 */
[----:B0-----:R-:W2:Y:S01]  /*7d060*/  LDL.LU.64 R18, [R1+0xb8] ;  /* 0x0000b80001127983 */ /* 0x001ea20000300a00 */
[----:B----4-:R-:W-:Y:S03]  /*7d070*/  HMMA.16816.F32.BF16 R4, R20, R26, R8 ;  /* 0x0000001a1404723c */ /* 0x010fe60000041808 */
[----:B--2---:R0:W-:Y:S04]  /*7d080*/  STL.64 [R1+0x61c8], R18 ;  /* 0x0061c81201007387 */ /* 0x0041e80000100a00 */
[----:B0-----:R-:W2:Y:S11]  /*7d090*/  LDL.LU.64 R18, [R1+0xc8] ;  /* 0x0000c80001127983 */ /* 0x001eb60000300a00 */
[----:B------:R-:W-:Y:S05]  /*7d0a0*/  @!UPT UIADD3 URZ, URZ, URZ, URZ ;  /* 0x0000003f3f3ff290 */ /* 0x000fea000fffe03f */
[----:B------:R-:W-:Y:S02]  /*7d0b0*/  STL.64 [R1+0xb00], R4 ;  /* 0x000b000401007387 */ /* 0x000fe40000100a00 */
[----:B------:R0:W-:Y:S02]  /*7d0c0*/  STL.64 [R1+0xb08], R6 ;  /* 0x000b080601007387 */ /* 0x0001e40000100a00 */
[----:B0-----:R-:W3:Y:S04]  /*7d0d0*/  LDL.LU.64 R6, [R1+0x88] ;  /* 0x0000880001067983 */ /* 0x001ee80000300a00 */
[----:B---3--:R0:W-:Y:S04]  /*7d0e0*/  STL.64 [R1+0x6188], R6 ;  /* 0x0061880601007387 */ /* 0x0081e80000100a00 */
[----:B0-----:R-:W3:Y:S04]  /*7d0f0*/  LDL.LU.64 R6, [R1+0x98] ;  /* 0x0000980001067983 */ /* 0x001ee80000300a00 */
[----:B---3--:R0:W-:Y:S04]  /*7d100*/  STL.64 [R1+0x61a0], R6 ;  /* 0x0061a00601007387 */ /* 0x0081e80000100a00 */
[----:B0-----:R-:W3:Y:S04]  /*7d110*/  LDL.LU.64 R6, [R1+0xa8] ;  /* 0x0000a80001067983 */ /* 0x001ee80000300a00 */
        /* <DEDUP_REMOVED lines=9> */
[----:B------:R-:W3:Y:S02]  /*7d1b0*/  LDL.LU R6, [R1+0xaf8] ;  /* 0x000af80001067983 */ /* 0x000ee40000300800 */
[----:B------:R-:W3:Y:S01]  /*7d1c0*/  LDL.LU R7, [R1+0xafc] ;  /* 0x000afc0001077983 */ /* 0x000ee20000300800 */
[----:B------:R-:W4:Y:S01]  /*7d1d0*/  LDL.LU R8, [R1+0xaa0] ;  /* 0x000aa00001087983 */ /* 0x000f220000300800 */
[----:B------:R-:W4:Y:S02]  /*7d1e0*/  LDL.LU R9, [R1+0xaa4] ;  /* 0x000aa40001097983 */ /* 0x000f240000300800 */
[----:B------:R-:W4:Y:S02]  /*7d1f0*/  LDL.LU R10, [R1+0xaa8] ;  /* 0x000aa800010a7983 */ /* 0x000f240000300800 */
[----:B------:R-:W4:Y:S02]  /*7d200*/  LDL.LU R11, [R1+0xaac] ;  /* 0x000aac00010b7983 */ /* 0x000f240000300800 */
[----:B------:R-:W-:-:S02]  /*7d210*/  IMAD.MOV.U32 R13, RZ, RZ, R27 ;  /* 0x000000ffff0d7224 */ /* 0x000fc400078e001b */
[----:B------:R-:W-:Y:S02]  /*7d220*/  IMAD.MOV.U32 R3, RZ, RZ, R26 ;  /* 0x000000ffff037224 */ /* 0x000fe400078e001a */
[----:B--2---:R-:W-:Y:S02]  /*7d230*/  IMAD.MOV.U32 R0, RZ, RZ, R18 ;  /* 0x000000ffff007224 */ /* 0x004fe400078e0012 */
[----:B------:R-:W-:Y:S01]  /*7d240*/  IMAD.MOV.U32 R2, RZ, RZ, R19 ;  /* 0x000000ffff027224 */ /* 0x000fe200078e0013 */
[C---:B---3--:R-:W-:Y:S01]  /*7d250*/  HMMA.16816.F32.BF16 R4, R20.reuse, R18, R4 ;  /* 0x000000121404723c */ /* 0x048fe20000041804 */
[----:B----4-:R-:W-:Y:S01]  /*7d260*/  STL.64 [R1+0x6198], R10 ;  /* 0x0061980a01007387 */ /* 0x010fe20000100a00 */
[----:B------:R0:W-:Y:S03]  /*7d270*/  STL.64 [R1+0x6190], R8 ;  /* 0x0061900801007387 */ /* 0x0001e60000100a00 */
[----:B0-----:R-:W2:Y:S01]  /*7d280*/  LDL.LU R8, [R1+0xac0] ;  /* 0x000ac00001087983 */ /* 0x001ea20000300800 */
[----:B------:R-:W2:Y:S02]  /*7d290*/  LDL.LU R9, [R1+0xac4] ;  /* 0x000ac40001097983 */ /* 0x000ea40000300800 */
[----:B------:R-:W2:Y:S02]  /*7d2a0*/  LDL.LU R10, [R1+0xac8] ;  /* 0x000ac800010a7983 */ /* 0x000ea40000300800 */
[----:B------:R-:W2:Y:S01]  /*7d2b0*/  LDL.LU R11, [R1+0xacc] ;  /* 0x000acc00010b7983 */ /* 0x000ea20000300800 */
[----:B------:R-:W3:Y:S01]  /*7d2c0*/  LDL.LU.64 R26, [R1+0x78] ;  /* 0x00007800011a7983 */ /* 0x000ee20000300a00 */
[----:B------:R-:W-:Y:S02]  /*7d2d0*/  STL [R1+0x5ff0], R13 ;  /* 0x005ff00d01007387 */ /* 0x000fe40000100800 */
[----:B------:R-:W-:Y:S09]  /*7d2e0*/  STL [R1+0x5fec], R3 ;  /* 0x005fec0301007387 */ /* 0x000ff20000100800 */
[----:B------:R-:W-:Y:S01]  /*7d2f0*/  STL.64 [R1+0xaf0], R4 ;  /* 0x000af00401007387 */ /* 0x000fe20000100a00 */
[----:B------:R0:W-:Y:S04]  /*7d300*/  STL.64 [R1+0xaf8], R6 ;  /* 0x000af80601007387 */ /* 0x0001e80000100a00 */
        /* <DEDUP_REMOVED lines=16> */
[C---:B----4-:R-:W-:Y:S11]  /*7d410*/  HMMA.16816.F32.BF16 R16, R20.reuse, R6, R16 ;  /* 0x000000061410723c */ /* 0x050ff60000041810 */
[----:B------:R-:W-:Y:S11]  /*7d420*/  @!UPT UIADD3 URZ, URZ, URZ, URZ ;  /* 0x0000003f3f3ff290 */ /* 0x000ff6000fffe03f */
[----:B------:R-:W-:Y:S01]  /*7d430*/  @!UPT UIADD3 URZ, URZ, URZ, URZ ;  /* 0x0000003f3f3ff290 */ /* 0x000fe2000fffe03f */
[----:B------:R0:W-:Y:S01]  /*7d440*/  STL.64 [R1+0xad0], R16 ;  /* 0x000ad01001007387 */ /* 0x0001e20000100a00 */
[----:B------:R1:W-:Y:S02]  /*7d450*/  STL.64 [R1+0xad8], R18 ;  /* 0x000ad81201007387 */ /* 0x0003e40000100a00 */
[----:B0-----:R-:W-:Y:S01]  /*7d460*/  IMAD.MOV.U32 R16, RZ, RZ, R6 ;  /* 0x000000ffff107224 */ /* 0x001fe200078e0006 */
[----:B-1----:R-:W4:Y:S01]  /*7d470*/  LDL.LU.64 R18, [R1+0x61a8] ;  /* 0x0061a80001127983 */ /* 0x002f220000300a00 */
[----:B------:R-:W-:Y:S02]  /*7d480*/  IMAD.MOV.U32 R17, RZ, RZ, R7 ;  /* 0x000000ffff117224 */ /* 0x000fe400078e0007 */
[----:B------:R-:W2:Y:S03]  /*7d490*/  LDL.LU.64 R6, [R1+0x61a0] ;  /* 0x0061a00001067983 */ /* 0x000ea60000300a00 */
[----:B------:R-:W-:Y:S01]  /*7d4a0*/  STL [R1+0x6008], R17 ;  /* 0x0060081101007387 */ /* 0x000fe20000100800 */
[----:B------:R0:W-:Y:S01]  /*7d4b0*/  STL [R1+0x6004], R16 ;  /* 0x0060041001007387 */ /* 0x0001e20000100800 */
[----:B--2---:R-:W-:Y:S02]  /*7d4c0*/  HMMA.16816.F32.BF16 R8, R20, R6, R8 ;  /* 0x000000061408723c */ /* 0x004fe40000041808 */
[----:B----4-:R1:W-:Y:S01]  /*7d4d0*/  STL.64 [R1+0x6180], R18 ;  /* 0x0061801201007387 */ /* 0x0103e20000100a00 */
[----:B0-----:R-:W2:Y:S02]  /*7d4e0*/  LDL.LU R16, [R1+0xab0] ;  /* 0x000ab00001107983 */ /* 0x001ea40000300800 */
[----:B------:R-:W2:Y:S02]  /*7d4f0*/  LDL.LU R17, [R1+0xab4] ;  /* 0x000ab40001117983 */ /* 0x000ea40000300800 */
[----:B------:R-:W-:-:S02]  /*7d500*/  IMAD.MOV.U32 R13, RZ, RZ, R6 ;  /* 0x000000ffff0d7224 */ /* 0x000fc400078e0006 */
[----:B------:R-:W-:Y:S01]  /*7d510*/  IMAD.MOV.U32 R3, RZ, RZ, R7 ;  /* 0x000000ffff037224 */ /* 0x000fe200078e0007 */
[----:B-1----:R-:W2:Y:S01]  /*7d520*/  LDL.LU R18, [R1+0xab8] ;  /* 0x000ab80001127983 */ /* 0x002ea20000300800 */
[----:B------:R-:W2:Y:S11]  /*7d530*/  LDL.LU R19, [R1+0xabc] ;  /* 0x000abc0001137983 */ /* 0x000eb60000300800 */
[----:B------:R-:W-:Y:S01]  /*7d540*/  @!UPT UIADD3 URZ, URZ, URZ, URZ ;  /* 0x0000003f3f3ff290 */ /* 0x000fe2000fffe03f */
[----:B------:R-:W-:Y:S01]  /*7d550*/  STL.64 [R1+0xac0], R8 ;  /* 0x000ac00801007387 */ /* 0x000fe20000100a00 */
[----:B------:R0:W-:Y:S03]  /*7d560*/  STL.64 [R1+0xac8], R10 ;  /* 0x000ac80a01007387 */ /* 0x0001e60000100a00 */
[----:B0-----:R-:W4:Y:S01]  /*7d570*/  LDL.LU.64 R10, [R1+0x6198] ;  /* 0x00619800010a7983 */ /* 0x001f220000300a00 */
[----:B------:R-:W4:Y:S02]  /*7d580*/  LDL.LU.64 R8, [R1+0x6190] ;  /* 0x0061900001087983 */ /* 0x000f240000300a00 */
[----:B------:R-:W2:Y:S02]  /*7d590*/  LDL.LU.64 R6, [R1+0x6188] ;  /* 0x0061880001067983 */ /* 0x000ea40000300a00 */
[----:B------:R-:W-:Y:S01]  /*7d5a0*/  STL [R1+0x6010], R3 ;  /* 0x0060100301007387 */ /* 0x000fe20000100800 */
[----:B------:R-:W-:Y:S01]  /*7d5b0*/  STL [R1+0x600c], R13 ;  /* 0x00600c0d01007387 */ /* 0x000fe20000100800 */
[----:B------:R-:W-:Y:S02]  /*7d5c0*/  STL.64 [R1+0x6168], R14 ;  /* 0x0061680e01007387 */ /* 0x000fe40000100a00 */
[----:B------:R2:W-:Y:S02]  /*7d5d0*/  STL [R1+0x6160], R12 ;  /* 0x0061600c01007387 */ /* 0x0005e40000100800 */
[----:B---3--:R-:W-:-:S02]  /*7d5e0*/  IMAD.MOV.U32 R28, RZ, RZ, R26 ;  /* 0x000000ffff1c7224 */ /* 0x008fc400078e001a */
[----:B------:R-:W-:Y:S01]  /*7d5f0*/  IMAD.MOV.U32 R29, RZ, RZ, R27 ;  /* 0x000000ffff1d7224 */ /* 0x000fe200078e001b */
[----:B--2---:R-:W-:Y:S01]  /*7d600*/  HMMA.16816.F32.BF16 R12, R20, R6, R16 ;  /* 0x00000006140c723c */ /* 0x004fe20000041810 */
[----:B------:R-:W-:Y:S02]  /*7d610*/  IMAD.MOV.U32 R2, RZ, RZ, R6 ;  /* 0x000000ffff027224 */ /* 0x000fe400078e0006 */
[----:B------:R-:W-:-:S05]  /*7d620*/  IMAD.MOV.U32 R0, RZ, RZ, R7 ;  /* 0x000000ffff007224 */ /* 0x000fca00078e0007 */
[C---:B----4-:R-:W-:Y:S11]  /*7d630*/  HMMA.16816.F32.BF16 R4, R20.reuse, R26, R8 ;  /* 0x0000001a1404723c */ /* 0x050ff60000041808 */
[----:B------:R-:W-:Y:S04]  /*7d640*/  @!UPT UIADD3 URZ, URZ, URZ, URZ ;  /* 0x0000003f3f3ff290 */ /* 0x000fe8000fffe03f */
[----:B------:R-:W-:Y:S01]  /*7d650*/  STL.64 [R1+0xab0], R12 ;  /* 0x000ab00c01007387 */ /* 0x000fe20000100a00 */
[----:B------:R-:W-:Y:S02]  /*7d660*/  STL.64 [R1+0xab8], R14 ;  /* 0x000ab80e01007387 */ /* 0x000fe40000100a00 */
[----:B------:R-:W-:Y:S02]  /*7d670*/  STL [R1+0x6018], R0 ;  /* 0x0060180001007387 */ /* 0x000fe40000100800 */
[----:B------:R-:W-:Y:S03]  /*7d680*/  STL [R1+0x6014], R2 ;  /* 0x0060140201007387 */ /* 0x000fe60000100800 */
        /* <DEDUP_REMOVED lines=12> */
[----:B------:R-:W4:Y:S04]  /*7d750*/  LDL.LU.64 R14, [R1+0x58] ;  /* 0x00005800010e7983 */ /* 0x000f280000300a00 */
[----:B----4-:R-:W-:Y:S01]  /*7d760*/  STL.64 [R1+0x6178], R14 ;  /* 0x0061780e01007387 */ /* 0x010fe20000100a00 */
[----:B------:R-:W4:Y:S03]  /*7d770*/  LDL.LU.64 R6, [R1+0x48] ;  /* 0x0000480001067983 */ /* 0x000f260000300a00 */
[----:B----4-:R0:W-:Y:S01]  /*7d780*/  STL.64 [R1+0x6170], R6 ;  /* 0x0061700601007387 */ /* 0x0101e20000100a00 */
[----:B------:R-:W4:Y:S02]  /*7d790*/  LDL.LU R4, [R1+0xa80] ;  /* 0x000a800001047983 */ /* 0x000f240000300800 */
[----:B------:R-:W4:Y:S01]  /*7d7a0*/  LDL.LU R5, [R1+0xa84] ;  /* 0x000a840001057983 */ /* 0x000f220000300800 */
[----:B0-----:R-:W4:Y:S01]  /*7d7b0*/  LDL.LU R6, [R1+0xa88] ;  /* 0x000a880001067983 */ /* 0x001f220000300800 */
[----:B------:R-:W4:Y:S02]  /*7d7c0*/  LDL.LU R7, [R1+0xa8c] ;  /* 0x000a8c0001077983 */ /* 0x000f240000300800 */
[----:B------:R-:W4:Y:S02]  /*7d7d0*/  LDL.LU R16, [R1+0xa90] ;  /* 0x000a900001107983 */ /* 0x000f240000300800 */
[----:B------:R-:W4:Y:S01]  /*7d7e0*/  LDL.LU R17, [R1+0xa94] ;  /* 0x000a940001117983 */ /* 0x000f220000300800 */
[----:B------:R-:W4:Y:S01]  /*7d7f0*/  LDL.LU R18, [R1+0xa98] ;  /* 0x000a980001127983 */ /* 0x000f220000300800 */
[----:B------:R-:W4:Y:S02]  /*7d800*/  LDL.LU R19, [R1+0xa9c] ;  /* 0x000a9c0001137983 */ /* 0x000f240000300800 */
[----:B------:R-:W4:Y:S02]  /*7d810*/  LDL.LU.64 R14, [R1+0x68] ;  /* 0x00006800010e7983 */ /* 0x000f240000300a00 */
[----:B---3--:R0:W-:Y:S01]  /*7d820*/  STL.64 [R1+0x6118], R26 ;  /* 0x0061181a01007387 */ /* 0x0081e20000100a00 */
[----:B--2---:R-:W-:Y:S04]  /*7d830*/  STL.64 [R1+0x6110], R24 ;  /* 0x0061101801007387 */ /* 0x004fe80000100a00 */
[----:B0-----:R-:W2:Y:S04]  /*7d840*/  LDL.LU.64 R26, [R1+0x18] ;  /* 0x00001800011a7983 */ /* 0x001ea80000300a00 */
        /* <DEDUP_REMOVED lines=8> */
[----:B------:R-:W2:Y:S02]  /*7d8d0*/  LDL.LU R27, [R1+0xa7c] ;  /* 0x000a7c00011b7983 */ /* 0x000ea40000300800 */
[----:B------:R-:W3:Y:S02]  /*7d8e0*/  LDL.LU.64 R10, [R1+0x8] ;  /* 0x00000800010a7983 */ /* 0x000ee40000300a00 */
[----:B---3--:R0:W-:Y:S01]  /*7d8f0*/  STL.64 [R1+0x6120], R10 ;  /* 0x0061200a01007387 */ /* 0x0081e20000100a00 */
[----:B------:R-:W3:Y:S02]  /*7d900*/  LDL.LU R8, [R1+0xa40] ;  /* 0x000a400001087983 */ /* 0x000ee40000300800 */
[----:B------:R-:W3:Y:S01]  /*7d910*/  LDL.LU R9, [R1+0xa44] ;  /* 0x000a440001097983 */ /* 0x000ee20000300800 */
[----:B0-----:R-:W2:Y:S01]  /*7d920*/  LDL.LU R10, [R1+0xa48] ;  /* 0x000a4800010a7983 */ /* 0x001ea20000300800 */
[----:B------:R-:W2:Y:S01]  /*7d930*/  LDL.LU R11, [R1+0xa4c] ;  /* 0x000a4c00010b7983 */ /* 0x000ea20000300800 */
[----:B----4-:R-:W-:Y:S02]  /*7d940*/  HMMA.16816.F32.BF16 R16, R20, R14, R16 ;  /* 0x0000000e1410723c */ /* 0x010fe40000041810 */
[----:B--2---:R-:W-:Y:S01]  /*7d950*/  STL.64 [R1+0x6138], R10 ;  /* 0x0061380a01007387 */ /* 0x004fe20000100a00 */
[----:B---3--:R0:W-:Y:S03]  /*7d960*/  STL.64 [R1+0x6130], R8 ;  /* 0x0061300801007387 */ /* 0x0081e60000100a00 */
        /* <DEDUP_REMOVED lines=16> */
[----:B------:R-:W-:-:S02]  /*7da70*/  IMAD.MOV.U32 R16, RZ, RZ, R15 ;  /* 0x000000ffff107224 */ /* 0x000fc400078e000f */
[----:B------:R-:W4:Y:S03]  /*7da80*/  LDL.LU.64 R14, [R1+0x6178] ;  /* 0x00617800010e7983 */ /* 0x000f260000300a00 */
[----:B------:R-:W-:Y:S01]  /*7da90*/  STL [R1+0x6028], R16 ;  /* 0x0060281001007387 */ /* 0x000fe20000100800 */
[----:B------:R-:W-:Y:S01]  /*7daa0*/  STL [R1+0x6024], R17 ;  /* 0x0060241101007387 */ /* 0x000fe20000100800 */
[C---:B----4-:R-:W-:Y:S11]  /*7dab0*/  HMMA.16816.F32.BF16 R4, R20.reuse, R14, R4 ;  /* 0x0000000e1404723c */ /* 0x050ff60000041804 */
[----:B------:R-:W-:Y:S11]  /*7dac0*/  @!UPT UIADD3 URZ, URZ, URZ, URZ ;  /* 0x0000003f3f3ff290 */ /* 0x000ff6000fffe03f */
[----:B------:R-:W-:Y:S01]  /*7dad0*/  @!UPT UIADD3 URZ, URZ, URZ, URZ ;  /* 0x0000003f3f3ff290 */ /* 0x000fe2000fffe03f */
[----:B------:R-:W-:Y:S01]  /*7dae0*/  STL.64 [R1+0xa80], R4 ;  /* 0x000a800401007387 */ /* 0x000fe20000100a00 */
[----:B------:R0:W-:Y:S03]  /*7daf0*/  STL.64 [R1+0xa88], R6 ;  /* 0x000a880601007387 */ /* 0x0001e60000100a00 */
[----:B0-----:R-:W4:Y:S01]  /*7db00*/  LDL.LU.64 R6, [R1+0x6170] ;  /* 0x0061700001067983 */ /* 0x001f220000300a00 */
[----:B------:R-:W-:Y:S02]  /*7db10*/  IMAD.MOV.U32 R13, RZ, RZ, R15 ;  /* 0x000000ffff0d7224 */ /* 0x000fe400078e000f */
[----:B------:R-:W-:Y:S02]  /*7db20*/  IMAD.MOV.U32 R3, RZ, RZ, R14 ;  /* 0x000000ffff037224 */ /* 0x000fe400078e000e */
[----:B------:R-:W2:Y:S01]  /*7db30*/  LDL.LU.64 R14, [R1+0x6168] ;  /* 0x00616800010e7983 */ /* 0x000ea20000300a00 */
[----:B------:R-:W2:Y:S02]  /*7db40*/  LDL.LU R12, [R1+0x6160] ;  /* 0x00616000010c7983 */ /* 0x000ea40000300800 */
[----:B------:R-:W-:Y:S02]  /*7db50*/  STL [R1+0x6030], R13 ;  /* 0x0060300d01007387 */ /* 0x000fe40000100800 */
[----:B------:R-:W-:Y:S01]  /*7db60*/  STL [R1+0x602c], R3 ;  /* 0x00602c0301007387 */ /* 0x000fe20000100800 */
        /* <DEDUP_REMOVED lines=8> */
[----:B------:R-:W4:Y:S01]  /*7dbf0*/  LDL.LU R4, [R1+0xa10] ;  /* 0x000a100001047983 */ /* 0x000f220000300800 */
[----:B------:R-:W4:Y:S01]  /*7dc00*/  LDL.LU R5, [R1+0xa14] ;  /* 0x000a140001057983 */ /* 0x000f220000300800 */
[----:B------:R-:W4:Y:S02]  /*7dc10*/  LDL.LU R6, [R1+0xa18] ;  /* 0x000a180001067983 */ /* 0x000f240000300800 */
[----:B------:R-:W4:Y:S02]  /*7dc20*/  LDL.LU R7, [R1+0xa1c] ;  /* 0x000a1c0001077983 */ /* 0x000f240000300800 */
        /* <DEDUP_REMOVED lines=46> */
[----:B------:R-:W2:Y:S02]  /*7df10*/  LDL.LU.64 R24, [R1+0x60e0] ;  /* 0x0060e00001187983 */ /* 0x000ea40000300a00 */
[----:B------:R-:W-:Y:S02]  /*7df20*/  STL.64 [R1+0x5d90], R18 ;  /* 0x005d901201007387 */ /* 0x000fe40000100a00 */
[----:B------:R0:W-:Y:S02]  /*7df30*/  STL.64 [R1+0x6040], R16 ;  /* 0x0060401001007387 */ /* 0x0001e40000100a00 */
[----:B0-----:R-:W2:Y:S01]  /*7df40*/  LDL.LU R16, [R1+0x370] ;  /* 0x0003700001107983 */ /* 0x001ea20000300800 */
[----:B------:R-:W2:Y:S02]  /*7df50*/  LDL.LU R17, [R1+0x374] ;  /* 0x0003740001117983 */ /* 0x000ea40000300800 */
[----:B------:R-:W2:Y:S02]  /*7df60*/  LDL.LU R18, [R1+0x378] ;  /* 0x0003780001127983 */ /* 0x000ea40000300800 */
[----:B------:R-:W2:Y:S02]  /*7df70*/  LDL.LU R19, [R1+0x37c] ;  /* 0x00037c0001137983 */ /* 0x000ea40000300800 */
[----:B--2---:R0:W-:Y:S01]  /*7df80*/  STL.64 [R1+0x6050], R18 ;  /* 0x0060501201007387 */ /* 0x0041e20000100a00 */
[----:B------:R-:W-:Y:S02]  /*7df90*/  STL.64 [R1+0x6048], R16 ;  /* 0x0060481001007387 */ /* 0x000fe40000100a00 */
[----:B0-----:R-:W-:-:S02]  /*7dfa0*/  IMAD.MOV.U32 R18, RZ, RZ, R15 ;  /* 0x000000ffff127224 */ /* 0x001fc400078e000f */
[----:B------:R-:W4:Y:S01]  /*7dfb0*/  LDL.LU R15, [R1+0x60dc] ;  /* 0x0060dc00010f7983 */ /* 0x000f220000300800 */
[----:B------:R-:W-:Y:S02]  /*7dfc0*/  IMAD.MOV.U32 R19, RZ, RZ, R8 ;  /* 0x000000ffff137224 */ /* 0x000fe400078e0008 */
[----:B------:R-:W2:Y:S03]  /*7dfd0*/  LDL.LU R8, [R1+0x60d8] ;  /* 0x0060d80001087983 */ /* 0x000ea60000300800 */
[----:B------:R0:W-:Y:S02]  /*7dfe0*/  STL.64 [R1+0x6060], R18 ;  /* 0x0060601201007387 */ /* 0x0001e40000100a00 */
[----:B0-----:R-:W-:Y:S02]  /*7dff0*/  IMAD.MOV.U32 R18, RZ, RZ, R9 ;  /* 0x000000ffff127224 */ /* 0x001fe400078e0009 */
[----:B------:R-:W-:Y:S01]  /*7e000*/  IMAD.MOV.U32 R19, RZ, RZ, R12 ;  /* 0x000000ffff137224 */ /* 0x000fe200078e000c */
[----:B------:R-:W2:Y:S01]  /*7e010*/  LDL.LU R9, [R1+0x60d4] ;  /* 0x0060d40001097983 */ /* 0x000ea20000300800 */
[----:B------:R-:W2:Y:S03]  /*7e020*/  LDL.LU R12, [R1+0x60d0] ;  /* 0x0060d000010c7983 */ /* 0x000ea60000300800 */
[----:B------:R3:W-:Y:S02]  /*7e030*/  STL.64 [R1+0x6078], R18 ;  /* 0x0060781201007387 */ /* 0x0007e40000100a00 */
[----:B---3--:R-:W-:-:S02]  /*7e040*/  IMAD.MOV.U32 R18, RZ, RZ, R27 ;  /* 0x000000ffff127224 */ /* 0x008fc400078e001b */
[----:B------:R-:W-:-:S05]  /*7e050*/  IMAD.MOV.U32 R19, RZ, RZ, R26 ;  /* 0x000000ffff137224 */ /* 0x000fca00078e001a */
[----:B------:R4:W-:Y:S02]  /*7e060*/  STL.64 [R1+0x6090], R18 ;  /* 0x0060901201007387 */ /* 0x0009e40000100a00 */
[C---:B----4-:R-:W-:Y:S02]  /*7e070*/  HMMA.16816.F32.BF16 R16, R20.reuse, R14, R4 ;  /* 0x0000000e1410723c */ /* 0x050fe40000041804 */
[----:B------:R-:W3:Y:S11]  /*7e080*/  LDL.LU R4, [R1+0xa00] ;  /* 0x000a000001047983 */ /* 0x000ef60000300800 */
[----:B------:R-:W-:Y:S10]  /*7e090*/  @!UPT UIADD3 URZ, URZ, URZ, URZ ;  /* 0x0000003f3f3ff290 */ /* 0x000ff4000fffe03f */
[----:B------:R-:W-:Y:S01]  /*7e0a0*/  STL.64 [R1+0xa10], R16 ;  /* 0x000a101001007387 */ /* 0x000fe20000100a00 */
[----:B------:R0:W-:Y:S02]  /*7e0b0*/  STL.64 [R1+0xa18], R18 ;  /* 0x000a181201007387 */ /* 0x0001e40000100a00 */
[----:B------:R-:W3:Y:S02]  /*7e0c0*/  LDL.LU R5, [R1+0xa04] ;  /* 0x000a040001057983 */ /* 0x000ee40000300800 */
[----:B------:R-:W3:Y:S01]  /*7e0d0*/  LDL.LU R6, [R1+0xa08] ;  /* 0x000a080001067983 */ /* 0x000ee20000300800 */
[----:B------:R-:W3:Y:S01]  /*7e0e0*/  LDL.LU R7, [R1+0xa0c] ;  /* 0x000a0c0001077983 */ /* 0x000ee20000300800 */
[----:B0-----:R-:W-:Y:S02]  /*7e0f0*/  IMAD.MOV.U32 R19, RZ, RZ, R24 ;  /* 0x000000ffff137224 */ /* 0x001fe400078e0018 */
[----:B------:R-:W-:Y:S01]  /*7e100*/  IMAD.MOV.U32 R18, RZ, RZ, R25 ;  /* 0x000000ffff127224 */ /* 0x000fe200078e0019 */
[----:B------:R-:W4:Y:S01]  /*7e110*/  LDL.LU R24, [R1+0x540] ;  /* 0x0005400001187983 */ /* 0x000f220000300800 */
[----:B------:R-:W4:Y:S02]  /*7e120*/  LDL.LU R25, [R1+0x544] ;  /* 0x0005440001197983 */ /* 0x000f240000300800 */
[----:B------:R-:W4:Y:S02]  /*7e130*/  LDL.LU R26, [R1+0x548] ;  /* 0x00054800011a7983 */ /* 0x000f240000300800 */
[----:B------:R-:W4:Y:S01]  /*7e140*/  LDL.LU R27, [R1+0x54c] ;  /* 0x00054c00011b7983 */ /* 0x000f220000300800 */
[----:B------:R-:W-:Y:S01]  /*7e150*/  STL.64 [R1+0x5d88], R14 ;  /* 0x005d880e01007387 */ /* 0x000fe20000100a00 */
[----:B--2---:R0:W-:Y:S02]  /*7e160*/  STL [R1+0x5d80], R12 ;  /* 0x005d800c01007387 */ /* 0x0041e40000100800 */
[----:B------:R1:W-:Y:S01]  /*7e170*/  STL [R1+0x6058], R13 ;  /* 0x0060580d01007387 */ /* 0x0003e20000100800 */
[----:B0-----:R-:W2:Y:S01]  /*7e180*/  LDL.LU R12, [R1+0x380] ;  /* 0x00038000010c7983 */ /* 0x001ea20000300800 */
[----:B-1----:R-:W2:Y:S02]  /*7e190*/  LDL.LU R13, [R1+0x384] ;  /* 0x00038400010d7983 */ /* 0x002ea40000300800 */
        /* <DEDUP_REMOVED lines=8> */
[----:B---3--:R-:W-:Y:S01]  /*7e220*/  HMMA.16816.F32.BF16 R4, R20, R10, R4 ;  /* 0x0000000a1404723c */ /* 0x008fe20000041804 */
[----:B--2---:R-:W-:Y:S01]  /*7e230*/  STL.64 [R1+0x6088], R14 ;  /* 0x0060880e01007387 */ /* 0x004fe20000100a00 */
[----:B------:R0:W-:Y:S03]  /*7e240*/  STL.64 [R1+0x6080], R12 ;  /* 0x0060800c01007387 */ /* 0x0001e60000100a00 */
        /* <DEDUP_REMOVED lines=12> */
[----:B0-----:R-:W4:Y:S01]  /*7e310*/  LDL.LU.64 R6, [R1+0x60c8] ;  /* 0x0060c80001067983 */ /* 0x001f220000300a00 */
[----:B------:R-:W3:Y:S02]  /*7e320*/  LDL.LU.64 R4, [R1+0x60c0] ;  /* 0x0060c00001047983 */ /* 0x000ee40000300a00 */
[----:B------:R3:W-:Y:S02]  /*7e330*/  STL.64 [R1+0x5d78], R10 ;  /* 0x005d780a01007387 */ /* 0x0007e40000100a00 */
[----:B------:R-:W-:Y:S02]  /*7e340*/  STL.64 [R1+0x5d70], R8 ;  /* 0x005d700801007387 */ /* 0x000fe40000100a00 */
[----:B---3--:R-:W-:-:S02]  /*7e350*/  IMAD.MOV.U32 R10, RZ, RZ, R4 ;  /* 0x000000ffff0a7224 */ /* 0x008fc400078e0004 */
[----:B------:R-:W-:Y:S01]  /*7e360*/  IMAD.MOV.U32 R11, RZ, RZ, R5 ;  /* 0x000000ffff0b7224 */ /* 0x000fe200078e0005 */
[----:B------:R-:W3:Y:S01]  /*7e370*/  LDL.LU R4, [R1+0x60bc] ;  /* 0x0060bc0001047983 */ /* 0x000ee20000300800 */
[----:B------:R-:W3:Y:S01]  /*7e380*/  LDL.LU R5, [R1+0x60b8] ;  /* 0x0060b80001057983 */ /* 0x000ee20000300800 */
[----:B----4-:R-:W-:Y:S01]  /*7e390*/  HMMA.16816.F32.BF16 R20, R20, R6, R24 ;  /* 0x000000061414723c */ /* 0x010fe20000041818 */
[----:B------:R-:W2:Y:S01]  /*7e3a0*/  LDL.LU.64 R26, [R1+0x60b0] ;  /* 0x0060b000011a7983 */ /* 0x000ea20000300a00 */
[----:B------:R-:W2:Y:S11]  /*7e3b0*/  LDL.LU.64 R24, [R1+0x60a8] ;  /* 0x0060a80001187983 */ /* 0x000eb60000300a00 */
[----:B------:R-:W-:Y:S10]  /*7e3c0*/  @!UPT UIADD3 URZ, URZ, URZ, URZ ;  /* 0x0000003f3f3ff290 */ /* 0x000ff4000fffe03f */
[----:B------:R0:W-:Y:S01]  /*7e3d0*/  STL.64 [R1+0x540], R20 ;  /* 0x0005401401007387 */ /* 0x0001e20000100a00 */
[----:B------:R1:W-:Y:S03]  /*7e3e0*/  STL.64 [R1+0x548], R22 ;  /* 0x0005481601007387 */ /* 0x0003e60000100a00 */
[----:B0-----:R-:W4:Y:S01]  /*7e3f0*/  LDL.LU R20, [R1+0x360] ;  /* 0x0003600001147983 */ /* 0x001f220000300800 */
[----:B------:R-:W4:Y:S02]  /*7e400*/  LDL.LU R21, [R1+0x364] ;  /* 0x0003640001157983 */ /* 0x000f240000300800 */
[----:B-1----:R-:W4:Y:S02]  /*7e410*/  LDL.LU R22, [R1+0x368] ;  /* 0x0003680001167983 */ /* 0x002f240000300800 */
[----:B------:R-:W4:Y:S01]  /*7e420*/  LDL.LU R23, [R1+0x36c] ;  /* 0x00036c0001177983 */ /* 0x000f220000300800 */
[----:B------:R0:W-:Y:S01]  /*7e430*/  STL.64 [R1+0x5da0], R6 ;  /* 0x005da00601007387 */ /* 0x0001e20000100a00 */
[C---:B--2---:R-:W-:Y:S03]  /*7e440*/  HMMA.16816.F32.BF16 R16, R24.reuse, R18, R12 ;  /* 0x000000121810723c */ /* 0x044fe6000004180c */
[----:B---3--:R-:W-:Y:S01]  /*7e450*/  STL.64 [R1+0x5d98], R4 ;  /* 0x005d980401007387 */ /* 0x008fe20000100a00 */
[----:B0-----:R-:W2:Y:S02]  /*7e460*/  LDL.LU R6, [R1+0x178] ;  /* 0x0001780001067983 */ /* 0x001ea40000300800 */
[----:B------:R-:W2:Y:S02]  /*7e470*/  LDL.LU R7, [R1+0x17c] ;  /* 0x00017c0001077983 */ /* 0x000ea40000300800 */
[----:B------:R-:W3:Y:S01]  /*7e480*/  LDL.LU.64 R14, [R1+0x60a0] ;  /* 0x0060a000010e7983 */ /* 0x000ee20000300a00 */
[----:B------:R-:W3:Y:S11]  /*7e490*/  LDL.LU.64 R12, [R1+0x6098] ;  /* 0x00609800010c7983 */ /* 0x000ef60000300a00 */
[----:B------:R-:W-:Y:S03]  /*7e4a0*/  @!UPT UIADD3 URZ, URZ, URZ, URZ ;  /* 0x0000003f3f3ff290 */ /* 0x000fe6000fffe03f */
[----:B------:R-:W-:Y:S01]  /*7e4b0*/  STL.64 [R1+0x3b0], R16 ;  /* 0x0003b01001007387 */ /* 0x000fe20000100a00 */
        /* <DEDUP_REMOVED lines=17> */
[----:B------:R-:W3:Y:S11]  /*7e5d0*/  LDL.LU R13, [R1+0x6058] ;  /* 0x00605800010d7983 */ /* 0x000ef60000300800 */
[----:B------:R-:W-:Y:S10]  /*7e5e0*/  @!UPT UIADD3 URZ, URZ, URZ, URZ ;  /* 0x0000003f3f3ff290 */ /* 0x000ff4000fffe03f */
[----:B------:R-:W-:Y:S01]  /*7e5f0*/  STL.64 [R1+0x380], R16 ;  /* 0x0003801001007387 */ /* 0x000fe20000100a00 */
[----:B------:R0:W-:Y:S03]  /*7e600*/  STL.64 [R1+0x388], R18 ;  /* 0x0003881201007387 */ /* 0x0001e60000100a00 */
[----:B0-----:R-:W2:Y:S01]  /*7e610*/  LDL.LU.64 R18, [R1+0x6050] ;  /* 0x0060500001127983 */ /* 0x001ea20000300a00 */
[----:B------:R-:W2:Y:S02]  /*7e620*/  LDL.LU.64 R16, [R1+0x6048] ;  /* 0x0060480001107983 */ /* 0x000ea40000300a00 */
[C---:B--2---:R-:W-:Y:S01]  /*7e630*/  HMMA.16816.F32.BF16 R4, R24.reuse, R6, R16 ;  /* 0x000000061804723c */ /* 0x044fe20000041810 */
[----:B------:R-:W2:Y:S11]  /*7e640*/  LDL.LU.64 R16, [R1+0x6040] ;  /* 0x0060400001107983 */ /* 0x000eb60000300a00 */
[----:B------:R-:W-:Y:S11]  /*7e650*/  @!UPT UIADD3 URZ, URZ, URZ, URZ ;  /* 0x0000003f3f3ff290 */ /* 0x000ff6000fffe03f */
[----:B------:R-:W-:Y:S01]  /*7e660*/  STL.64 [R1+0x370], R4 ;  /* 0x0003700401007387 */ /* 0x000fe20000100a00 */
[----:B------:R4:W-:Y:S02]  /*7e670*/  STL.64 [R1+0x378], R6 ;  /* 0x0003780601007387 */ /* 0x0009e40000100a00 */
[----:B----4-:R-:W-:Y:S01]  /*7e680*/  HMMA.16816.F32.BF16 R4, R24, R10, R20 ;  /* 0x0000000a1804723c */ /* 0x010fe20000041814 */
[----:B------:R-:W-:Y:S02]  /*7e690*/  IMAD.MOV.U32 R18, RZ, RZ, R2 ;  /* 0x000000ffff127224 */ /* 0x000fe400078e0002 */
[----:B------:R-:W-:Y:S01]  /*7e6a0*/  IMAD.MOV.U32 R19, RZ, RZ, R0 ;  /* 0x000000ffff137224 */ /* 0x000fe200078e0000 */
[----:B------:R-:W4:Y:S11]  /*7e6b0*/  LDL.LU R2, [R1+0x6038] ;  /* 0x0060380001027983 */ /* 0x000f360000300800 */
[----:B------:R-:W-:Y:S08]  /*7e6c0*/  @!UPT UIADD3 URZ, URZ, URZ, URZ ;  /* 0x0000003f3f3ff290 */ /* 0x000ff0000fffe03f */
[----:B------:R0:W-:Y:S01]  /*7e6d0*/  STL.64 [R1+0x360], R4 ;  /* 0x0003600401007387 */ /* 0x0001e20000100a00 */
[----:B------:R1:W-:Y:S02]  /*7e6e0*/  STL.64 [R1+0x368], R6 ;  /* 0x0003680601007387 */ /* 0x0003e40000100a00 */
[----:B------:R-:W2:Y:S02]  /*7e6f0*/  LDL.LU R0, [R1+0x6034] ;  /* 0x0060340001007983 */ /* 0x000ea40000300800 */
[----:B------:R3:W-:Y:S01]  /*7e700*/  STL.64 [R1+0x5da8], R18 ;  /* 0x005da81201007387 */ /* 0x0007e20000100a00 */
[----:B0-----:R-:W2:Y:S01]  /*7e710*/  LDL.LU R4, [R1+0x200] ;  /* 0x0002000001047983 */ /* 0x001ea20000300800 */
[----:B------:R-:W2:Y:S02]  /*7e720*/  LDL.LU R5, [R1+0x204] ;  /* 0x0002040001057983 */ /* 0x000ea40000300800 */
[----:B-1----:R-:W2:Y:S02]  /*7e730*/  LDL.LU R6, [R1+0x208] ;  /* 0x0002080001067983 */ /* 0x002ea40000300800 */
[----:B------:R-:W2:Y:S02]  /*7e740*/  LDL.LU R7, [R1+0x20c] ;  /* 0x00020c0001077983 */ /* 0x000ea40000300800 */
[----:B---3--:R-:W-:-:S02]  /*7e750*/  IMAD.MOV.U32 R18, RZ, RZ, R13 ;  /* 0x000000ffff127224 */ /* 0x008fc400078e000d */
[----:B------:R-:W-:Y:S01]  /*7e760*/  IMAD.MOV.U32 R19, RZ, RZ, R3 ;  /* 0x000000ffff137224 */ /* 0x000fe200078e0003 */
[----:B--2---:R-:W-:Y:S01]  /*7e770*/  STL.64 [R1+0x5db8], R6 ;  /* 0x005db80601007387 */ /* 0x004fe20000100a00 */
        /* <DEDUP_REMOVED lines=11> */
[----:B------:R0:W-:Y:S02]  /*7e830*/  STL.64 [R1+0x5dc8], R4 ;  /* 0x005dc80401007387 */ /* 0x0001e40000100a00 */
[----:B------:R-:W2:Y:S02]  /*7e840*/  LDL.LU R16, [R1+0x6028] ;  /* 0x0060280001107983 */ /* 0x000ea40000300800 */
[----:B------:R-:W2:Y:S01]  /*7e850*/  LDL.LU R17, [R1+0x6024] ;  /* 0x0060240001117983 */ /* 0x000ea20000300800 */
        /* <DEDUP_REMOVED lines=13> */
[----:B----4-:R-:W-:Y:S01]  /*7e930*/  IMAD.MOV.U32 R19, RZ, RZ, R2 ;  /* 0x000000ffff137224 */ /* 0x010fe200078e0002 */
[----:B------:R-:W4:Y:S01]  /*7e940*/  LDL.LU R0, [R1+0x6018] ;  /* 0x0060180001007983 */ /* 0x000f220000300800 */
[----:B------:R-:W2:Y:S03]  /*7e950*/  LDL.LU R2, [R1+0x6014] ;  /* 0x0060140001027983 */ /* 0x000ea60000300800 */
[----:B------:R3:W-:Y:S01]  /*7e960*/  STL.64 [R1+0x5e08], R18 ;  /* 0x005e081201007387 */ /* 0x0007e20000100a00 */
[----:B------:R-:W2:Y:S02]  /*7e970*/  LDL.LU R4, [R1+0x230] ;  /* 0x0002300001047983 */ /* 0x000ea40000300800 */
[----:B------:R-:W2:Y:S02]  /*7e980*/  LDL.LU R5, [R1+0x234] ;  /* 0x0002340001057983 */ /* 0x000ea40000300800 */
[----:B------:R-:W2:Y:S01]  /*7e990*/  LDL.LU R6, [R1+0x238] ;  /* 0x0002380001067983 */ /* 0x000ea20000300800 */
[----:B------:R-:W2:Y:S01]  /*7e9a0*/  LDL.LU R7, [R1+0x23c] ;  /* 0x00023c0001077983 */ /* 0x000ea20000300800 */
        /* <DEDUP_REMOVED lines=110> */
[----:B----4-:R-:W-:Y:S01]  /*7f090*/  IMAD.MOV.U32 R19, RZ, RZ, R0 ;  /* 0x000000ffff137224 */ /* 0x010fe200078e0000 */
        /* <DEDUP_REMOVED lines=24> */
[----:B------:R-:W-:Y:S01]  /*7f220*/  STL.64 [R1+0x5f58], R18 ;  /* 0x005f581201007387 */ /* 0x000fe20000100a00 */
[----:B----4-:R-:W-:Y:S02]  /*7f230*/  IMAD.MOV.U32 R22, RZ, RZ, R0 ;  /* 0x000000ffff167224 */ /* 0x010fe400078e0000 */
[----:B------:R-:W-:Y:S01]  /*7f240*/  IMAD.MOV.U32 R23, RZ, RZ, R2 ;  /* 0x000000ffff177224 */ /* 0x000fe200078e0002 */
[----:B--2---:R-:W-:Y:S01]  /*7f250*/  STL.64 [R1+0x5f08], R6 ;  /* 0x005f080601007387 */ /* 0x004fe20000100a00 */
[----:B------:R0:W-:Y:S03]  /*7f260*/  STL.64 [R1+0x5f00], R4 ;  /* 0x005f000401007387 */ /* 0x0001e60000100a00 */
[----:B0-----:R-:W2:Y:S01]  /*7f270*/  LDL.LU R4, [R1+0x2f0] ;  /* 0x0002f00001047983 */ /* 0x001ea20000300800 */
[----:B------:R-:W2:Y:S02]  /*7f280*/  LDL.LU R5, [R1+0x2f4] ;  /* 0x0002f40001057983 */ /* 0x000ea40000300800 */
[----:B------:R-:W4:Y:S02]  /*7f290*/  LDL.LU R6, [R1+0x2f8] ;  /* 0x0002f80001067983 */ /* 0x000f240000300800 */
[----:B------:R-:W4:Y:S02]  /*7f2a0*/  LDL.LU R7, [R1+0x2fc] ;  /* 0x0002fc0001077983 */ /* 0x000f240000300800 */
[----:B------:R-:W-:-:S02]  /*7f2b0*/  IMAD.MOV.U32 R18, RZ, RZ, R29 ;  /* 0x000000ffff127224 */ /* 0x000fc400078e001d */
[----:B------:R-:W-:Y:S01]  /*7f2c0*/  IMAD.MOV.U32 R19, RZ, RZ, R28 ;  /* 0x000000ffff137224 */ /* 0x000fe200078e001c */
[----:B------:R-:W2:Y:S01]  /*7f2d0*/  LDL.LU R29, [R1+0x5fa0] ;  /* 0x005fa000011d7983 */ /* 0x000ea20000300800 */
[----:B------:R-:W2:Y:S03]  /*7f2e0*/  LDL.LU R28, [R1+0x5f9c] ;  /* 0x005f9c00011c7983 */ /* 0x000ea60000300800 */
[----:B------:R-:W-:Y:S01]  /*7f2f0*/  STL.64 [R1+0x5f80], R18 ;  /* 0x005f801201007387 */ /* 0x000fe20000100a00 */
[----:B---3--:R-:W-:Y:S02]  /*7f300*/  STL.64 [R1+0x5f78], R16 ;  /* 0x005f781001007387 */ /* 0x008fe40000100a00 */
[----:B------:R-:W3:Y:S02]  /*7f310*/  LDL.LU R0, [R1+0x5f98] ;  /* 0x005f980001007983 */ /* 0x000ee40000300800 */
[----:B------:R-:W3:Y:S01]  /*7f320*/  LDL.LU R2, [R1+0x5f94] ;  /* 0x005f940001027983 */ /* 0x000ee20000300800 */
[----:B------:R0:W-:Y:S01]  /*7f330*/  STL.64 [R1+0x5f88], R22 ;  /* 0x005f881601007387 */ /* 0x0001e20000100a00 */
[----:B------:R-:W-:-:S02]  /*7f340*/  IMAD.MOV.U32 R10, RZ, RZ, R3 ;  /* 0x000000ffff0a7224 */ /* 0x000fc400078e0003 */
[----:B------:R-:W3:Y:S02]  /*7f350*/  LDL.LU R3, [R1+0x5f90] ;  /* 0x005f900001037983 */ /* 0x000ee40000300800 */
[----:B------:R-:W3:Y:S01]  /*7f360*/  LDL.LU R20, [R1+0x350] ;  /* 0x0003500001147983 */ /* 0x000ee20000300800 */
[----:B------:R-:W3:Y:S04]  /*7f370*/  LDL.LU R21, [R1+0x354] ;  /* 0x0003540001157983 */ /* 0x000ee80000300800 */
[----:B0-----:R-:W3:Y:S01]  /*7f380*/  LDL.LU R22, [R1+0x358] ;  /* 0x0003580001167983 */ /* 0x001ee20000300800 */
[----:B------:R-:W3:Y:S02]  /*7f390*/  LDL.LU R23, [R1+0x35c] ;  /* 0x00035c0001177983 */ /* 0x000ee40000300800 */
[----:B------:R-:W3:Y:S02]  /*7f3a0*/  LDL.LU R16, [R1+0x340] ;  /* 0x0003400001107983 */ /* 0x000ee40000300800 */
[----:B------:R-:W3:Y:S01]  /*7f3b0*/  LDL.LU R17, [R1+0x344] ;  /* 0x0003440001117983 */ /* 0x000ee20000300800 */
[----:B------:R-:W3:Y:S01]  /*7f3c0*/  LDL.LU R18, [R1+0x348] ;  /* 0x0003480001127983 */ /* 0x000ee20000300800 */
[----:B------:R-:W3:Y:S03]  /*7f3d0*/  LDL.LU R19, [R1+0x34c] ;  /* 0x00034c0001137983 */ /* 0x000ee60000300800 */
        /* <DEDUP_REMOVED lines=18> */
[----:B------:R-:W-:-:S07]  /*7f500*/  IMAD.MOV.U32 R11, RZ, RZ, R13 ;  /* 0x000000ffff0b7224 */ /* 0x000fce00078e000d */
[C---:B---3--:R-:W-:Y:S01]  /*7f510*/  HMMA.16816.F32.BF16 R8, R24.reuse, R10, R20 ;  /* 0x0000000a1808723c */ /* 0x048fe20000041814 */
[----:B----4-:R-:W-:Y:S01]  /*7f520*/  STL.64 [R1+0x5f68], R6 ;  /* 0x005f680601007387 */ /* 0x010fe20000100a00 */
        /* <DEDUP_REMOVED lines=10> */
[----:B------:R0:W-:Y:S02]  /*7f5d0*/  STL.64 [R1+0x350], R8 ;  /* 0x0003500801007387 */ /* 0x0001e40000100a00 */
[----:B------:R1:W-:Y:S01]  /*7f5e0*/  STL.64 [R1+0x358], R10 ;  /* 0x0003580a01007387 */ /* 0x0003e20000100a00 */
[----:B0-----:R-:W2:Y:S01]  /*7f5f0*/  LDL.LU R8, [R1+0x1e0] ;  /* 0x0001e00001087983 */ /* 0x001ea20000300800 */
[----:B------:R-:W2:Y:S02]  /*7f600*/  LDL.LU R9, [R1+0x1e4] ;  /* 0x0001e40001097983 */ /* 0x000ea40000300800 */
[----:B-1----:R-:W2:Y:S02]  /*7f610*/  LDL.LU R10, [R1+0x1e8] ;  /* 0x0001e800010a7983 */ /* 0x002ea40000300800 */
[----:B------:R-:W2:Y:S01]  /*7f620*/  LDL.LU R11, [R1+0x1ec] ;  /* 0x0001ec00010b7983 */ /* 0x000ea20000300800 */
[----:B----4-:R-:W-:Y:S01]  /*7f630*/  HMMA.16816.F32.BF16 R20, R24, R22, R16 ;  /* 0x000000161814723c */ /* 0x010fe20000041810 */
[----:B------:R-:W2:Y:S01]  /*7f640*/  LDL.LU.64 R18, [R1+0x5f80] ;  /* 0x005f800001127983 */ /* 0x000ea20000300a00 */
[----:B------:R-:W4:Y:S11]  /*7f650*/  LDL.LU.64 R16, [R1+0x5f78] ;  /* 0x005f780001107983 */ /* 0x000f360000300a00 */
[----:B------:R-:W-:Y:S10]  /*7f660*/  @!UPT UIADD3 URZ, URZ, URZ, URZ ;  /* 0x0000003f3f3ff290 */ /* 0x000ff4000fffe03f */
[----:B------:R0:W-:Y:S01]  /*7f670*/  STL.64 [R1+0x340], R20 ;  /* 0x0003401401007387 */ /* 0x0001e20000100a00 */
[----:B------:R4:W-:Y:S03]  /*7f680*/  STL.64 [R1+0x348], R22 ;  /* 0x0003481601007387 */ /* 0x0009e60000100a00 */
[----:B0-----:R-:W3:Y:S01]  /*7f690*/  LDL.LU R20, [R1+0x1c0] ;  /* 0x0001c00001147983 */ /* 0x001ee20000300800 */
[----:B------:R-:W-:Y:S02]  /*7f6a0*/  IMAD.MOV.U32 R21, RZ, RZ, R28 ;  /* 0x000000ffff157224 */ /* 0x000fe400078e001c */
[----:B------:R-:W3:Y:S02]  /*7f6b0*/  LDL.LU R28, [R1+0x5f70] ;  /* 0x005f7000011c7983 */ /* 0x000ee40000300800 */
[----:B----4-:R-:W-:Y:S02]  /*7f6c0*/  IMAD.MOV.U32 R22, RZ, RZ, R17 ;  /* 0x000000ffff167224 */ /* 0x010fe400078e0011 */
[----:B------:R-:W-:-:S02]  /*7f6d0*/  IMAD.MOV.U32 R23, RZ, RZ, R16 ;  /* 0x000000ffff177224 */ /* 0x000fc400078e0010 */
        /* <DEDUP_REMOVED lines=135> */
[----:B------:R-:W4:Y:S11]  /*7ff50*/  LDL.LU.64 R4, [R1+0x5d98] ;  /* 0x005d980001047983 */ /* 0x000f360000300a00 */
[----:B------:R-:W-:Y:S09]  /*7ff60*/  @!UPT UIADD3 URZ, URZ, URZ, URZ ;  /* 0x0000003f3f3ff290 */ /* 0x000ff2000fffe03f */
[----:B------:R-:W-:Y:S01]  /*7ff70*/  STL.64 [R1+0x200], R16 ;  /* 0x0002001001007387 */ /* 0x000fe20000100a00 */
[----:B------:R0:W-:Y:S03]  /*7ff80*/  STL.64 [R1+0x208], R18 ;  /* 0x0002081201007387 */ /* 0x0001e60000100a00 */
[----:B0-----:R-:W3:Y:S02]  /*7ff90*/  LDL.LU.64 R18, [R1+0x5d90] ;  /* 0x005d900001127983 */ /* 0x001ee40000300a00 */
[C---:B---3--:R-:W-:Y:S02]  /*7ffa0*/  HMMA.16816.F32.BF16 R16, R24.reuse, R18, R12 ;  /* 0x000000121810723c */ /* 0x048fe4000004180c */
[----:B------:R-:W3:Y:S01]  /*7ffb0*/  LDL.LU.64 R14, [R1+0x5d88] ;  /* 0x005d8800010e7983 */ /* 0x000ee20000300a00 */
[----:B------:R-:W2:Y:S11]  /*7ffc0*/  LDL.LU R12, [R1+0x5d80] ;  /* 0x005d8000010c7983 */ /* 0x000eb60000300800 */
[----:B------:R-:W-:Y:S09]  /*7ffd0*/  @!UPT UIADD3 URZ, URZ, URZ, URZ ;  /* 0x0000003f3f3ff290 */ /* 0x000ff2000fffe03f */
[----:B------:R2:W-:Y:S01]  /*7ffe0*/  STL.64 [R1+0x1f0], R16 ;  /* 0x0001f01001007387 */ /* 0x0005e20000100a00 */
[----:B------:R0:W-:Y:S02]  /*7fff0*/  STL.64 [R1+0x1f8], R18 ;  /* 0x0001f81201007387 */ /* 0x0001e40000100a00 */
[----:B--2---:R-:W-:Y:S02]  /*80000*/  IMAD.MOV.U32 R16, RZ, RZ, R12 ;  /* 0x000000ffff107224 */ /* 0x004fe400078e000c */
[C---:B---3--:R-:W-:Y:S01]  /*80010*/  HMMA.16816.F32.BF16 R12, R24.reuse, R14, R8 ;  /* 0x0000000e180c723c */ /* 0x048fe20000041808 */
[----:B------:R-:W2:Y:S01]  /*80020*/  LDL.LU.64 R10, [R1+0x5d78] ;  /* 0x005d7800010a7983 */ /* 0x000ea20000300a00 */
[----:B------:R-:W-:Y:S02]  /*80030*/  IMAD.MOV.U32 R17, RZ, RZ, R3 ;  /* 0x000000ffff117224 */ /* 0x000fe400078e0003 */
[----:B0-----:R-:W-:Y:S02]  /*80040*/  IMAD.MOV.U32 R18, RZ, RZ, R2 ;  /* 0x000000ffff127224 */ /* 0x001fe400078e0002 */
[----:B------:R-:W-:Y:S01]  /*80050*/  IMAD.MOV.U32 R19, RZ, RZ, R0 ;  /* 0x000000ffff137224 */ /* 0x000fe200078e0000 */
[----:B------:R-:W3:Y:S11]  /*80060*/  LDL.LU.64 R8, [R1+0x5d70] ;  /* 0x005d700001087983 */ /* 0x000ef60000300a00 */
[----:B------:R-:W-:Y:S05]  /*80070*/  @!UPT UIADD3 URZ, URZ, URZ, URZ ;  /* 0x0000003f3f3ff290 */ /* 0x000fea000fffe03f */
[----:B------:R-:W-:Y:S01]  /*80080*/  STL.64 [R1+0x1e0], R12 ;  /* 0x0001e00c01007387 */ /* 0x000fe20000100a00 */
[----:B------:R0:W-:Y:S02]  /*80090*/  STL.64 [R1+0x1e8], R14 ;  /* 0x0001e80e01007387 */ /* 0x0001e40000100a00 */
[C---:B0-----:R-:W-:Y:S08]  /*800a0*/  HMMA.16816.F32.BF16 R12, R24.reuse, R6, R20 ;  /* 0x00000006180c723c */ /* 0x041ff00000041814 */
[----:B--2---:R-:W-:Y:S01]  /*800b0*/  HMMA.16816.F32.BF16 R16, R24, R10, R16 ;  /* 0x0000000a1810723c */ /* 0x004fe20000041810 */
[----:B------:R-:W0:Y:S11]  /*800c0*/  LDSM.16.M88.4 R24, [R28] ;  /* 0x000000001c18783b */ /* 0x000e360000000200 */
[----:B------:R-:W-:Y:S11]  /*800d0*/  @!UPT UIADD3 URZ, URZ, URZ, URZ ;  /* 0x0000003f3f3ff290 */ /* 0x000ff6000fffe03f */
[----:B------:R-:W-:Y:S01]  /*800e0*/  @!UPT UIADD3 URZ, URZ, URZ, URZ ;  /* 0x0000003f3f3ff290 */ /* 0x000fe2000fffe03f */
[----:B------:R-:W-:Y:S02]  /*800f0*/  IMAD.MOV.U32 R0, RZ, RZ, R19 ;  /* 0x000000ffff007224 */ /* 0x000fe400078e0013 */
[----:B------:R-:W-:Y:S02]  /*80100*/  IMAD.MOV.U32 R2, RZ, RZ, R18 ;  /* 0x000000ffff027224 */ /* 0x000fe400078e0012 */
[----:B------:R-:W-:Y:S01]  /*80110*/  IMAD.MOV.U32 R3, RZ, RZ, R17 ;  /* 0x000000ffff037224 */ /* 0x000fe200078e0011 */
[----:B------:R-:W-:Y:S01]  /*80120*/  STL [R1+0x1d0], R16 ;  /* 0x0001d01001007387 */ /* 0x000fe20000100800 */
[----:B------:R-:W-:Y:S02]  /*80130*/  STL [R1+0x4b28], R0 ;  /* 0x004b280001007387 */ /* 0x000fe40000100800 */
[----:B------:R-:W-:Y:S02]  /*80140*/  STL [R1+0x4b24], R2 ;  /* 0x004b240201007387 */ /* 0x000fe40000100800 */
[----:B------:R-:W1:Y:S01]  /*80150*/  LDSM.16.M88.4 R16, [R28+0x800] ;  /* 0x000800001c10783b */ /* 0x000e620000000200 */
[----:B------:R2:W-:Y:S04]  /*80160*/  STL [R1+0x4b20], R3 ;  /* 0x004b200301007387 */ /* 0x0005e80000100800 */
[----:B--2---:R-:W2:Y:S01]  /*80170*/  LDL R3, [R1+0x11cc] ;  /* 0x0011cc0001037983 */ /* 0x004ea20000100800 */
[----:B------:R-:W-:Y:S02]  /*80180*/  STL.64 [R1+0x1c0], R12 ;  /* 0x0001c00c01007387 */ /* 0x000fe40000100a00 */
[----:B------:R-:W-:Y:S02]  /*80190*/  STL.64 [R1+0x1c8], R14 ;  /* 0x0001c80e01007387 */ /* 0x000fe40000100a00 */
[----:B------:R-:W3:Y:S04]  /*801a0*/  LDSM.16.M88.4 R12, [R28+0x1000] ;  /* 0x001000001c0c783b */ /* 0x000ee80000000200 */
[----:B0-----:R-:W-:Y:S01]  /*801b0*/  STL.64 [R1+0x1b0], R24 ;  /* 0x0001b01801007387 */ /* 0x001fe20000100a00 */
[----:B------:R-:W-:Y:S02]  /*801c0*/  STL.64 [R1+0x1b8], R26 ;  /* 0x0001b81a01007387 */ /* 0x000fe40000100a00 */
[----:B------:R-:W0:Y:S01]  /*801d0*/  LDSM.16.M88.4 R24, [R28+0x1800] ;  /* 0x001800001c18783b */ /* 0x000e220000000200 */
[----:B-1----:R-:W-:Y:S03]  /*801e0*/  STL.64 [R1+0x1a0], R16 ;  /* 0x0001a01001007387 */ /* 0x002fe60000100a00 */
[----:B------:R-:W-:Y:S02]  /*801f0*/  STL.64 [R1+0x1a8], R18 ;  /* 0x0001a81201007387 */ /* 0x000fe40000100a00 */
[----:B------:R-:W1:Y:S01]  /*80200*/  LDSM.16.M88.4 R16, [R28+0x2000] ;  /* 0x002000001c10783b */ /* 0x000e620000000200 */
[----:B---3--:R-:W-:Y:S03]  /*80210*/  STL.64 [R1+0x190], R12 ;  /* 0x0001900c01007387 */ /* 0x008fe60000100a00 */
[----:B------:R-:W-:Y:S02]  /*80220*/  STL.64 [R1+0x198], R14 ;  /* 0x0001980e01007387 */ /* 0x000fe40000100a00 */
[----:B------:R-:W3:Y:S04]  /*80230*/  LDSM.16.M88.4 R12, [R28+0x2800] ;  /* 0x002800001c0c783b */ /* 0x000ee80000000200 */
[----:B0-----:R-:W-:Y:S01]  /*80240*/  STL.64 [R1+0x180], R24 ;  /* 0x0001801801007387 */ /* 0x001fe20000100a00 */
[----:B------:R-:W-:Y:S02]  /*80250*/  STL.64 [R1+0x188], R26 ;  /* 0x0001881a01007387 */ /* 0x000fe40000100a00 */
[----:B------:R-:W0:Y:S02]  /*80260*/  LDSM.16.M88.4 R24, [R28+0x3000] ;  /* 0x003000001c18783b */ /* 0x000e240000000200 */
[----:B-1----:R-:W-:Y:S02]  /*80270*/  STL.64 [R1+0x170], R16 ;  /* 0x0001701001007387 */ /* 0x002fe40000100a00 */
[----:B------:R-:W-:Y:S02]  /*80280*/  STL.64 [R1+0x178], R18 ;  /* 0x0001781201007387 */ /* 0x000fe40000100a00 */
[----:B------:R-:W1:Y:S01]  /*80290*/  LDSM.16.M88.4 R16, [R28+0x3800] ;  /* 0x003800001c10783b */ /* 0x000e620000000200 */
[----:B---3--:R-:W-:Y:S03]  /*802a0*/  STL.64 [R1+0x160], R12 ;  /* 0x0001600c01007387 */ /* 0x008fe60000100a00 */
[----:B------:R-:W-:Y:S02]  /*802b0*/  STL.64 [R1+0x168], R14 ;  /* 0x0001680e01007387 */ /* 0x000fe40000100a00 */
[----:B------:R-:W3:Y:S04]  /*802c0*/  LDSM.16.M88.4 R12, [R28+0x4000] ;  /* 0x004000001c0c783b */ /* 0x000ee80000000200 */
[----:B0-----:R-:W-:Y:S01]  /*802d0*/  STL.64 [R1+0x150], R24 ;  /* 0x0001501801007387 */ /* 0x001fe20000100a00 */
[----:B------:R-:W-:Y:S02]  /*802e0*/  STL.64 [R1+0x158], R26 ;  /* 0x0001581a01007387 */ /* 0x000fe40000100a00 */
[----:B------:R-:W-:Y:S02]  /*802f0*/  LDSM.16.M88.4 R24, [R28+0x5800] ;  /* 0x005800001c18783b */ /* 0x000fe40000000200 */
[----:B-1----:R-:W-:Y:S02]  /*80300*/  STL.64 [R1+0x140], R16 ;  /* 0x0001401001007387 */ /* 0x002fe40000100a00 */
[----:B------:R-:W-:Y:S02]  /*80310*/  STL.64 [R1+0x148], R18 ;  /* 0x0001481201007387 */ /* 0x000fe40000100a00 */
[----:B------:R-:W-:Y:S01]  /*80320*/  LDSM.16.M88.4 R16, [R28+0x5000] ;  /* 0x005000001c10783b */ /* 0x000fe20000000200 */
[----:B---3--:R-:W-:Y:S03]  /*80330*/  STL.64 [R1+0x130], R12 ;  /* 0x0001300c01007387 */ /* 0x008fe60000100a00 */
[----:B------:R-:W-:-:S02]  /*80340*/  IMAD.MOV.U32 R2, RZ, RZ, R12 ;  /* 0x000000ffff027224 */ /* 0x000fc400078e000c */
[----:B------:R-:W-:Y:S02]  /*80350*/  STL.64 [R1+0x138], R14 ;  /* 0x0001380e01007387 */ /* 0x000fe40000100a00 */
[----:B------:R-:W-:Y:S02]  /*80360*/  IMAD.MOV.U32 R0, RZ, RZ, R13 ;  /* 0x000000ffff007224 */ /* 0x000fe400078e000d */
[----:B------:R-:W0:Y:S04]  /*80370*/  LDSM.16.M88.4 R12, [R28+0x4800] ;  /* 0x004800001c0c783b */ /* 0x000e280000000200 */
[----:B0-----:R-:W-:Y:S01]  /*80380*/  STL.64 [R1+0x120], R12 ;  /* 0x0001200c01007387 */ /* 0x001fe20000100a00 */
[----:B------:R-:W-:Y:S02]  /*80390*/  STL.64 [R1+0x128], R14 ;  /* 0x0001280e01007387 */ /* 0x000fe40000100a00 */
[----:B------:R-:W0:Y:S04]  /*803a0*/  LDSM.16.M88.4 R12, [R28+0x6000] ;  /* 0x006000001c0c783b */ /* 0x000e280000000200 */
[----:B------:R-:W-:Y:S01]  /*803b0*/  STL.64 [R1+0x110], R16 ;  /* 0x0001101001007387 */ /* 0x000fe20000100a00 */
[----:B------:R-:W-:Y:S02]  /*803c0*/  STL.64 [R1+0x118], R18 ;  /* 0x0001181201007387 */ /* 0x000fe40000100a00 */
[----:B------:R-:W1:Y:S04]  /*803d0*/  LDSM.16.M88.4 R16, [R28+0x6800] ;  /* 0x006800001c10783b */ /* 0x000e680000000200 */
[----:B------:R-:W-:Y:S02]  /*803e0*/  STL.64 [R1+0x100], R24 ;  /* 0x0001001801007387 */ /* 0x000fe40000100a00 */
[----:B------:R-:W-:Y:S02]  /*803f0*/  STL.64 [R1+0x108], R26 ;  /* 0x0001081a01007387 */ /* 0x000fe40000100a00 */
[----:B------:R-:W3:Y:S04]  /*80400*/  LDSM.16.M88.4 R24, [R28+0x7000] ;  /* 0x007000001c18783b */ /* 0x000ee80000000200 */
[----:B0-----:R-:W-:Y:S01]  /*80410*/  STL.64 [R1+0xf0], R12 ;  /* 0x0000f00c01007387 */ /* 0x001fe20000100a00 */
[----:B------:R-:W-:Y:S02]  /*80420*/  STL.64 [R1+0xf8], R14 ;  /* 0x0000f80e01007387 */ /* 0x000fe40000100a00 */
[----:B------:R-:W0:Y:S04]  /*80430*/  LDSM.16.M88.4 R12, [R28+0x7800] ;  /* 0x007800001c0c783b */ /* 0x000e280000000200 */
[----:B-1----:R-:W-:Y:S01]  /*80440*/  STL.64 [R1+0xe0], R16 ;  /* 0x0000e01001007387 */ /* 0x002fe20000100a00 */
[----:B------:R-:W-:Y:S02]  /*80450*/  STL.64 [R1+0xe8], R18 ;  /* 0x0000e81201007387 */ /* 0x000fe40000100a00 */
[----:B------:R-:W1:Y:S04]  /*80460*/  LDSM.16.M88.4 R16, [R28+0x8000] ;  /* 0x008000001c10783b */ /* 0x000e680000000200 */
[----:B---3--:R-:W-:Y:S01]  /*80470*/  STL.64 [R1+0xd0], R24 ;  /* 0x0000d01801007387 */ /* 0x008fe20000100a00 */
[----:B------:R-:W-:Y:S04]  /*80480*/  STL.64 [R1+0xd8], R26 ;  /* 0x0000d81a01007387 */ /* 0x000fe80000100a00 */
[----:B------:R-:W3:Y:S04]  /*80490*/  LDSM.16.M88.4 R24, [R28+0x8800] ;  /* 0x008800001c18783b */ /* 0x000ee80000000200 */
[----:B0-----:R-:W-:Y:S01]  /*804a0*/  STL.64 [R1+0xc0], R12 ;  /* 0x0000c00c01007387 */ /* 0x001fe20000100a00 */
[----:B------:R-:W-:Y:S02]  /*804b0*/  STL.64 [R1+0xc8], R14 ;  /* 0x0000c80e01007387 */ /* 0x000fe40000100a00 */
[----:B------:R-:W0:Y:S04]  /*804c0*/  LDSM.16.M88.4 R12, [R28+0x9000] ;  /* 0x009000001c0c783b */ /* 0x000e280000000200 */
[----:B-1----:R-:W-:Y:S01]  /*804d0*/  STL.64 [R1+0xb0], R16 ;  /* 0x0000b01001007387 */ /* 0x002fe20000100a00 */
[----:B------:R-:W-:Y:S02]  /*804e0*/  STL.64 [R1+0xb8], R18 ;  /* 0x0000b81201007387 */ /* 0x000fe40000100a00 */
[----:B------:R-:W1:Y:S04]  /*804f0*/  LDSM.16.M88.4 R16, [R28+0x9800] ;  /* 0x009800001c10783b */ /* 0x000e680000000200 */
[----:B---3--:R-:W-:Y:S02]  /*80500*/  STL.64 [R1+0xa0], R24 ;  /* 0x0000a01801007387 */ /* 0x008fe40000100a00 */
        /* <DEDUP_REMOVED lines=11> */
[----:B--2---:R-:W-:Y:S04]  /*805c0*/  LDSM.16.MT88.4 R20, [R3+0x12000] ;  /* 0x012000000314783b */ /* 0x004fe80000004200 */
        /* <DEDUP_REMOVED lines=8> */
[----:B------:R-:W2:Y:S04]  /*80650*/  LDSM.16.M88.4 R24, [R28+0xd000] ;  /* 0x00d000001c18783b */ /* 0x000ea80000000200 */
[----:B0-----:R-:W-:Y:S01]  /*80660*/  STL.64 [R1+0x30], R12 ;  /* 0x0000300c01007387 */ /* 0x001fe20000100a00 */
[----:B------:R-:W-:Y:S02]  /*80670*/  STL.64 [R1+0x38], R14 ;  /* 0x0000380e01007387 */ /* 0x000fe40000100a00 */
[----:B-1----:R-:W-:Y:S02]  /*80680*/  STL.64 [R1+0x20], R16 ;  /* 0x0000201001007387 */ /* 0x002fe40000100a00 */
[----:B------:R-:W-:Y:S02]  /*80690*/  STL.64 [R1+0x28], R18 ;  /* 0x0000281201007387 */ /* 0x000fe40000100a00 */
[----:B------:R-:W0:Y:S04]  /*806a0*/  LDSM.16.M88.4 R16, [R28+0xe000] ;  /* 0x00e000001c10783b */ /* 0x000e280000000200 */
[----:B------:R-:W1:Y:S04]  /*806b0*/  LDSM.16.M88.4 R12, [R28+0xd800] ;  /* 0x00d800001c0c783b */ /* 0x000e680000000200 */
[----:B--2---:R-:W-:Y:S01]  /*806c0*/  STL.64 [R1+0x10], R24 ;  /* 0x0000101801007387 */ /* 0x004fe20000100a00 */
[----:B------:R-:W-:Y:S02]  /*806d0*/  STL.64 [R1+0x18], R26 ;  /* 0x0000181a01007387 */ /* 0x000fe40000100a00 */
[----:B------:R-:W-:Y:S01]  /*806e0*/  LDSM.16.MT88.4 R24, [R3+0x12080] ;  /* 0x012080000318783b */ /* 0x000fe20000004200 */
[----:B0-----:R-:W-:Y:S03]  /*806f0*/  STL [R1+0x4724], R18 ;  /* 0x0047241201007387 */ /* 0x001fe60000100800 */
[----:B-1----:R-:W-:Y:S02]  /*80700*/  STL.64 [R1], R12 ;  /* 0x0000000c01007387 */ /* 0x002fe40000100a00 */
[----:B------:R-:W-:Y:S02]  /*80710*/  STL.64 [R1+0x8], R14 ;  /* 0x0000080e01007387 */ /* 0x000fe40000100a00 */
[----:B------:R-:W-:Y:S01]  /*80720*/  STL [R1+0x4720], R19 ;  /* 0x0047201301007387 */ /* 0x000fe20000100800 */
[----:B------:R0:W-:Y:S04]  /*80730*/  STL.64 [R1+0x5bc8], R16 ;  /* 0x005bc81001007387 */ /* 0x0001e80000100a00 */
[----:B------:R-:W1:Y:S04]  /*80740*/  LDSM.16.M88.4 R12, [R28+0xe800] ;  /* 0x00e800001c0c783b */ /* 0x000e680000000200 */
[----:B0-----:R-:W2:Y:S01]  /*80750*/  LDL.64 R16, [R1+0x1a0] ;  /* 0x0001a00001107983 */ /* 0x001ea20000100a00 */
[----:B----4-:R-:W-:-:S02]  /*80760*/  IMAD.MOV.U32 R18, RZ, RZ, R5 ;  /* 0x000000ffff127224 */ /* 0x010fc400078e0005 */
[----:B------:R-:W-:Y:S02]  /*80770*/  IMAD.MOV.U32 R19, RZ, RZ, R4 ;  /* 0x000000ffff137224 */ /* 0x000fe400078e0004 */
[----:B------:R-:W-:Y:S04]  /*80780*/  LDSM.16.M88.4 R4, [R28+0xf800] ;  /* 0x00f800001c04783b */ /* 0x000fe80000000200 */
[----:B--2---:R0:W-:Y:S02]  /*80790*/  STL.64 [R1+0x5d68], R16 ;  /* 0x005d681001007387 */ /* 0x0041e40000100a00 */
[----:B0-----:R-:W-:Y:S02]  /*807a0*/  IMAD.MOV.U32 R16, RZ, RZ, R9 ;  /* 0x000000ffff107224 */ /* 0x001fe400078e0009 */
[----:B------:R-:W-:-:S02]  /*807b0*/  IMAD.MOV.U32 R17, RZ, RZ, R8 ;  /* 0x000000ffff117224 */ /* 0x000fc400078e0008 */
[----:B------:R-:W0:Y:S04]  /*807c0*/  LDSM.16.M88.4 R8, [R28+0xf000] ;  /* 0x00f000001c08783b */ /* 0x000e280000000200 */
[----:B-1----:R-:W-:Y:S01]  /*807d0*/  STL [R1+0x46d0], R14 ;  /* 0x0046d00e01007387 */ /* 0x002fe20000100800 */
[----:B------:R-:W-:Y:S03]  /*807e0*/  STL [R1+0x46cc], R15 ;  /* 0x0046cc0f01007387 */ /* 0x000fe60000100800 */
[----:B0-----:R-:W-:Y:S01]  /*807f0*/  STL [R1+0x46c4], R10 ;  /* 0x0046c40a01007387 */ /* 0x001fe20000100800 */
[----:B------:R-:W-:Y:S02]  /*80800*/  STL [R1+0x46c0], R11 ;  /* 0x0046c00b01007387 */ /* 0x000fe40000100800 */
[----:B------:R-:W-:Y:S02]  /*80810*/  STL [R1+0x46ac], R6 ;  /* 0x0046ac0601007387 */ /* 0x000fe40000100800 */
[----:B------:R-:W-:Y:S01]  /*80820*/  STL [R1+0x46a8], R7 ;  /* 0x0046a80701007387 */ /* 0x000fe20000100800 */
[----:B------:R0:W-:Y:S04]  /*80830*/  STL.64 [R1+0x5d50], R4 ;  /* 0x005d500401007387 */ /* 0x0001e80000100a00 */
[----:B0-----:R-:W2:Y:S01]  /*80840*/  LDL.LU R4, [R1+0x11a0] ;  /* 0x0011a00001047983 */ /* 0x001ea20000300800 */
[----:B------:R-:W2:Y:S02]  /*80850*/  LDL.LU R5, [R1+0x11a4] ;  /* 0x0011a40001057983 */ /* 0x000ea40000300800 */
[----:B------:R-:W2:Y:S02]  /*80860*/  LDL.LU R6, [R1+0x11a8] ;  /* 0x0011a80001067983 */ /* 0x000ea40000300800 */
[----:B------:R-:W2:Y:S01]  /*80870*/  LDL.LU R7, [R1+0x11ac] ;  /* 0x0011ac0001077983 */ /* 0x000ea20000300800 */
[----:B------:R-:W-:Y:S01]  /*80880*/  STL [R1+0x32d4], R28 ;  /* 0x0032d41c01007387 */ /* 0x000fe20000100800 */
[----:B------:R-:W-:Y:S02]  /*80890*/  STL.64 [R1+0x5b80], R26 ;  /* 0x005b801a01007387 */ /* 0x000fe40000100a00 */
[----:B------:R0:W-:Y:S02]  /*808a0*/  STL.64 [R1+0x5b78], R24 ;  /* 0x005b781801007387 */ /* 0x0001e40000100a00 */
[----:B0-----:R-:W3:Y:S02]  /*808b0*/  LDL.64 R24, [R1+0x1b0] ;  /* 0x0001b00001187983 */ /* 0x001ee40000100a00 */
[----:B---3--:R-:W-:Y:S11]  /*808c0*/  HMMA.16816.F32.BF16 R16, R20, R24, R16 ;  /* 0x000000181410723c */ /* 0x008ff60000041810 */
[----:B------:R-:W-:Y:S11]  /*808d0*/  @!UPT UIADD3 URZ, URZ, URZ, URZ ;  /* 0x0000003f3f3ff290 */ /* 0x000ff6000fffe03f */
[----:B------:R-:W-:Y:S01]  /*808e0*/  @!UPT UIADD3 URZ, URZ, URZ, URZ ;  /* 0x0000003f3f3ff290 */ /* 0x000fe2000fffe03f */
[----:B------:R0:W-:Y:S01]  /*808f0*/  STL.64 [R1+0x11b0], R16 ;  /* 0x0011b01001007387 */ /* 0x0001e20000100a00 */
[----:B------:R-:W-:Y:S03]  /*80900*/  STL.64 [R1+0x11b8], R18 ;  /* 0x0011b81201007387 */ /* 0x000fe60000100a00 */
[----:B0-----:R-:W2:Y:S01]  /*80910*/  LDL.LU.64 R16, [R1+0x5d68] ;  /* 0x005d680001107983 */ /* 0x001ea20000300a00 */
[----:B------:R-:W-:Y:S02]  /*80920*/  IMAD.MOV.U32 R11, RZ, RZ, R24 ;  /* 0x000000ffff0b7224 */ /* 0x000fe400078e0018 */
[----:B------:R-:W-:-:S05]  /*80930*/  IMAD.MOV.U32 R10, RZ, RZ, R25 ;  /* 0x000000ffff0a7224 */ /* 0x000fca00078e0019 */
[----:B------:R-:W-:Y:S01]  /*80940*/  STL.64 [R1+0x5ba0], R10 ;  /* 0x005ba00a01007387 */ /* 0x000fe20000100a00 */
[----:B------:R-:W-:Y:S01]  /*80950*/  STL.64 [R1+0x5b98], R8 ;  /* 0x005b980801007387 */ /* 0x000fe20000100a00 */
[----:B--2---:R-:W-:Y:S01]  /*80960*/  HMMA.16816.F32.BF16 R4, R20, R16, R4 ;  /* 0x000000101404723c */ /* 0x004fe20000041804 */
[----:B------:R-:W-:Y:S02]  /*80970*/  IMAD.MOV.U32 R15, RZ, RZ, R16 ;  /* 0x000000ffff0f7224 */ /* 0x000fe400078e0010 */
[----:B------:R-:W-:-:S04]  /*80980*/  IMAD.MOV.U32 R14, RZ, RZ, R17 ;  /* 0x000000ffff0e7224 */ /* 0x000fc800078e0011 */
[----:B------:R-:W-:Y:S02]  /*80990*/  IMAD.MOV.U32 R16, RZ, RZ, R2 ;  /* 0x000000ffff107224 */ /* 0x000fe400078e0002 */
[----:B------:R-:W-:Y:S11]  /*809a0*/  IMAD.MOV.U32 R17, RZ, RZ, R0 ;  /* 0x000000ffff117224 */ /* 0x000ff600078e0000 */
[----:B------:R-:W-:Y:S03]  /*809b0*/  @!UPT UIADD3 URZ, URZ, URZ, URZ ;  /* 0x0000003f3f3ff290 */ /* 0x000fe6000fffe03f */
[----:B------:R-:W-:Y:S01]  /*809c0*/  STL.64 [R1+0x11a0], R4 ;  /* 0x0011a00401007387 */ /* 0x000fe20000100a00 */
[----:B------:R-:W-:Y:S02]  /*809d0*/  STL.64 [R1+0x11a8], R6 ;  /* 0x0011a80601007387 */ /* 0x000fe40000100a00 */
[----:B------:R0:W-:Y:S02]  /*809e0*/  STL.64 [R1+0x5d00], R16 ;  /* 0x005d001001007387 */ /* 0x0001e40000100a00 */
        /* <DEDUP_REMOVED lines=12> */
[----:B--2---:R-:W-:Y:S01]  /*80ab0*/  STL.64 [R1+0x5d60], R6 ;  /* 0x005d600601007387 */ /* 0x004fe20000100a00 */
[----:B----4-:R0:W-:Y:S03]  /*80ac0*/  STL.64 [R1+0x5d58], R4 ;  /* 0x005d580401007387 */ /* 0x0101e60000100a00 */
[----:B0-----:R-:W2:Y:S01]  /*80ad0*/  LDL.64 R4, [R1+0x190] ;  /* 0x0001900001047983 */ /* 0x001ea20000100a00 */
[----:B---3--:R-:W-:Y:S02]  /*80ae0*/  STL.64 [R1+0x5d10], R18 ;  /* 0x005d101201007387 */ /* 0x008fe40000100a00 */
[----:B------:R0:W-:Y:S02]  /*80af0*/  STL.64 [R1+0x5d08], R16 ;  /* 0x005d081001007387 */ /* 0x0001e40000100a00 */
[----:B0-----:R-:W3:Y:S04]  /*80b00*/  LDL.64 R16, [R1+0x160] ;  /* 0x0001600001107983 */ /* 0x001ee80000100a00 */
[----:B---3--:R0:W-:Y:S04]  /*80b10*/  STL.64 [R1+0x5d28], R16 ;  /* 0x005d281001007387 */ /* 0x0081e80000100a00 */
[----:B0-----:R-:W3:Y:S01]  /*80b20*/  LDL.LU R16, [R1+0x1170] ;  /* 0x0011700001107983 */ /* 0x001ee20000300800 */
[----:B------:R-:W3:Y:S02]  /*80b30*/  LDL.LU R17, [R1+0x1174] ;  /* 0x0011740001117983 */ /* 0x000ee40000300800 */
[----:B------:R-:W4:Y:S02]  /*80b40*/  LDL.LU R18, [R1+0x1178] ;  /* 0x0011780001127983 */ /* 0x000f240000300800 */
[----:B------:R-:W4:Y:S02]  /*80b50*/  LDL.LU R19, [R1+0x117c] ;  /* 0x00117c0001137983 */ /* 0x000f240000300800 */
[----:B----4-:R-:W-:Y:S01]  /*80b60*/  STL.64 [R1+0x5d48], R18 ;  /* 0x005d481201007387 */ /* 0x010fe20000100a00 */
[----:B---3--:R0:W-:Y:S03]  /*80b70*/  STL.64 [R1+0x5d40], R16 ;  /* 0x005d401001007387 */ /* 0x0081e60000100a00 */
[----:B0-----:R-:W3:Y:S01]  /*80b80*/  LDL.64 R16, [R1+0x180] ;  /* 0x0001800001107983 */ /* 0x001ee20000100a00 */
[----:B------:R-:W4:Y:S02]  /*80b90*/  LDL.LU R8, [R1+0x1130] ;  /* 0x0011300001087983 */ /* 0x000f240000300800 */
[----:B------:R-:W4:Y:S02]  /*80ba0*/  LDL.LU R9, [R1+0x1134] ;  /* 0x0011340001097983 */ /* 0x000f240000300800 */
[----:B------:R-:W3:Y:S01]  /*80bb0*/  LDL.LU R10, [R1+0x1138] ;  /* 0x00113800010a7983 */ /* 0x000ee20000300800 */
[----:B------:R-:W3:Y:S01]  /*80bc0*/  LDL.LU R11, [R1+0x113c] ;  /* 0x00113c00010b7983 */ /* 0x000ee20000300800 */
[----:B--2---:R-:W-:Y:S03]  /*80bd0*/  HMMA.16816.F32.BF16 R24, R20, R4, R24 ;  /* 0x000000041418723c */ /* 0x004fe60000041818 */
[----:B---3--:R-:W-:Y:S01]  /*80be0*/  STL.64 [R1+0x5d20], R10 ;  /* 0x005d200a01007387 */ /* 0x008fe20000100a00 */
[----:B----4-:R0:W-:Y:S03]  /*80bf0*/  STL.64 [R1+0x5d18], R8 ;  /* 0x005d180801007387 */ /* 0x0101e60000100a00 */
[----:B0-----:R-:W2:Y:S01]  /*80c00*/  LDL.LU R8, [R1+0x1160] ;  /* 0x0011600001087983 */ /* 0x001ea20000300800 */
[----:B------:R-:W2:Y:S02]  /*80c10*/  LDL.LU R9, [R1+0x1164] ;  /* 0x0011640001097983 */ /* 0x000ea40000300800 */
[----:B------:R-:W3:Y:S02]  /*80c20*/  LDL.LU R10, [R1+0x1168] ;  /* 0x00116800010a7983 */ /* 0x000ee40000300800 */
[----:B------:R-:W3:Y:S02]  /*80c30*/  LDL.LU R11, [R1+0x116c] ;  /* 0x00116c00010b7983 */ /* 0x000ee40000300800 */
[----:B---3--:R-:W-:Y:S01]  /*80c40*/  STL.64 [R1+0x5d38], R10 ;  /* 0x005d380a01007387 */ /* 0x008fe20000100a00 */
[----:B--2---:R0:W-:Y:S03]  /*80c50*/  STL.64 [R1+0x5d30], R8 ;  /* 0x005d300801007387 */ /* 0x0041e60000100a00 */
[----:B0-----:R-:W2:Y:S01]  /*80c60*/  LDL.64 R8, [R1+0x170] ;  /* 0x0001700001087983 */ /* 0x001ea20000100a00 */
[----:B------:R-:W-:Y:S02]  /*80c70*/  STL.64 [R1+0x5bb0], R14 ;  /* 0x005bb00e01007387 */ /* 0x000fe40000100a00 */
[----:B------:R0:W-:Y:S02]  /*80c80*/  STL.64 [R1+0x5ba8], R12 ;  /* 0x005ba80c01007387 */ /* 0x0001e40000100a00 */
[----:B0-----:R-:W3:Y:S01]  /*80c90*/  LDL.64 R12, [R1+0x140] ;  /* 0x00014000010c7983 */ /* 0x001ee20000100a00 */
[----:B------:R0:W-:Y:S02]  /*80ca0*/  STL.64 [R1+0x1190], R24 ;  /* 0x0011901801007387 */ /* 0x0001e40000100a00 */
[----:B------:R-:W-:Y:S02]  /*80cb0*/  STL.64 [R1+0x1198], R26 ;  /* 0x0011981a01007387 */ /* 0x000fe40000100a00 */
[----:B------:R-:W4:Y:S02]  /*80cc0*/  LDL.LU.64 R6, [R1+0x5d60] ;  /* 0x005d600001067983 */ /* 0x000f240000300a00 */
[----:B0-----:R-:W-:-:S02]  /*80cd0*/  IMAD.MOV.U32 R25, RZ, RZ, R4 ;  /* 0x000000ffff197224 */ /* 0x001fc400078e0004 */
[----:B------:R-:W-:Y:S02]  /*80ce0*/  IMAD.MOV.U32 R24, RZ, RZ, R5 ;  /* 0x000000ffff187224 */ /* 0x000fe400078e0005 */
[----:B------:R-:W4:Y:S02]  /*80cf0*/  LDL.LU.64 R4, [R1+0x5d58] ;  /* 0x005d580001047983 */ /* 0x000f240000300a00 */
[----:B----4-:R-:W-:Y:S11]  /*80d00*/  HMMA.16816.F32.BF16 R4, R20, R16, R4 ;  /* 0x000000101404723c */ /* 0x010ff60000041804 */
[----:B------:R-:W-:Y:S11]  /*80d10*/  @!UPT UIADD3 URZ, URZ, URZ, URZ ;  /* 0x0000003f3f3ff290 */ /* 0x000ff6000fffe03f */
[----:B------:R-:W-:Y:S01]  /*80d20*/  @!UPT UIADD3 URZ, URZ, URZ, URZ ;  /* 0x0000003f3f3ff290 */ /* 0x000fe2000fffe03f */
[----:B------:R0:W-:Y:S01]  /*80d30*/  STL.64 [R1+0x1180], R4 ;  /* 0x0011800401007387 */ /* 0x0001e20000100a00 */
[----:B------:R1:W-:Y:S03]  /*80d40*/  STL.64 [R1+0x1188], R6 ;  /* 0x0011880601007387 */ /* 0x0003e60000100a00 */
[----:B0-----:R-:W4:Y:S01]  /*80d50*/  LDL.LU.64 R4, [R1+0x5d50] ;  /* 0x005d500001047983 */ /* 0x001f220000300a00 */
[----:B-1----:R-:W-:Y:S02]  /*80d60*/  IMAD.MOV.U32 R7, RZ, RZ, R16 ;  /* 0x000000ffff077224 */ /* 0x002fe400078e0010 */
[----:B------:R-:W-:Y:S02]  /*80d70*/  IMAD.MOV.U32 R6, RZ, RZ, R17 ;  /* 0x000000ffff067224 */ /* 0x000fe400078e0011 */
[----:B------:R-:W3:Y:S01]  /*80d80*/  LDL.LU.64 R18, [R1+0x5d48] ;  /* 0x005d480001127983 */ /* 0x000ee20000300a00 */
[----:B------:R-:W3:Y:S02]  /*80d90*/  LDL.LU.64 R16, [R1+0x5d40] ;  /* 0x005d400001107983 */ /* 0x000ee40000300a00 */
[----:B------:R-:W-:Y:S02]  /*80da0*/  STL.64 [R1+0x5b90], R6 ;  /* 0x005b900601007387 */ /* 0x000fe40000100a00 */
[----:B--2---:R-:W-:-:S02]  /*80db0*/  IMAD.MOV.U32 R27, RZ, RZ, R8 ;  /* 0x000000ffff1b7224 */ /* 0x004fc400078e0008 */
[----:B------:R-:W-:Y:S01]  /*80dc0*/  IMAD.MOV.U32 R26, RZ, RZ, R9 ;  /* 0x000000ffff1a7224 */ /* 0x000fe200078e0009 */
[C---:B---3--:R-:W-:Y:S01]  /*80dd0*/  HMMA.16816.F32.BF16 R16, R20.reuse, R8, R16 ;  /* 0x000000081410723c */ /* 0x048fe20000041810 */
[----:B----4-:R0:W-:Y:S04]  /*80de0*/  STL.64 [R1+0x5b88], R4 ;  /* 0x005b880401007387 */ /* 0x0101e80000100a00 */
[----:B0-----:R-:W2:Y:S01]  /*80df0*/  LDL.LU R4, [R1+0x1140] ;  /* 0x0011400001047983 */ /* 0x001ea20000300800 */
[----:B------:R-:W2:Y:S02]  /*80e00*/  LDL.LU R5, [R1+0x1144] ;  /* 0x0011440001057983 */ /* 0x000ea40000300800 */
[----:B------:R-:W2:Y:S02]  /*80e10*/  LDL.LU R6, [R1+0x1148] ;  /* 0x0011480001067983 */ /* 0x000ea40000300800 */
[----:B------:R-:W3:Y:S01]  /*80e20*/  LDL.LU.64 R10, [R1+0x5d38] ;  /* 0x005d3800010a7983 */ /* 0x000ee20000300a00 */
[----:B------:R-:W3:Y:S11]  /*80e30*/  LDL.LU.64 R8, [R1+0x5d30] ;  /* 0x005d300001087983 */ /* 0x000ef60000300a00 */
[----:B------:R-:W-:Y:S01]  /*80e40*/  @!UPT UIADD3 URZ, URZ, URZ, URZ ;  /* 0x0000003f3f3ff290 */ /* 0x000fe2000fffe03f */
[----:B------:R0:W-:Y:S01]  /*80e50*/  STL.64 [R1+0x1170], R16 ;  /* 0x0011701001007387 */ /* 0x0001e20000100a00 */
[----:B------:R-:W-:Y:S03]  /*80e60*/  STL [R1+0x1178], R18 ;  /* 0x0011781201007387 */ /* 0x000fe60000100800 */
[----:B0-----:R-:W3:Y:S01]  /*80e70*/  LDL.LU.64 R16, [R1+0x5d28] ;  /* 0x005d280001107983 */ /* 0x001ee20000300a00 */
[----:B------:R-:W-:Y:S02]  /*80e80*/  IMAD.MOV.U32 R7, RZ, RZ, R29 ;  /* 0x000000ffff077224 */ /* 0x000fe400078e001d */
[----:B------:R-:W-:Y:S02]  /*80e90*/  IMAD.MOV.U32 R29, RZ, RZ, R19 ;  /* 0x000000ffff1d7224 */ /* 0x000fe400078e0013 */
[----:B------:R-:W-:Y:S01]  /*80ea0*/  STL.64 [R1+0x5bc0], R26 ;  /* 0x005bc01a01007387 */ /* 0x000fe20000100a00 */
[----:B------:R0:W-:Y:S04]  /*80eb0*/  STL.64 [R1+0x5bb8], R24 ;  /* 0x005bb81801007387 */ /* 0x0001e80000100a00 */
[----:B0-----:R-:W4:Y:S01]  /*80ec0*/  LDL.64 R24, [R1+0x150] ;  /* 0x0001500001187983 */ /* 0x001f220000100a00 */
        /* <DEDUP_REMOVED lines=10> */
[----:B------:R-:W3:Y:S01]  /*80f70*/  LDL.LU.64 R16, [R1+0x5d08] ;  /* 0x005d080001107983 */ /* 0x000ee20000300a00 */
[----:B--2---:R-:W-:Y:S01]  /*80f80*/  HMMA.16816.F32.BF16 R4, R20, R12, R4 ;  /* 0x0000000c1404723c */ /* 0x004fe20000041804 */
[----:B------:R0:W-:Y:S01]  /*80f90*/  STL [R1+0x5a9c], R0 ;  /* 0x005a9c0001007387 */ /* 0x0001e20000100800 */
[----:B------:R1:W-:Y:S02]  /*80fa0*/  STL [R1+0x5a98], R2 ;  /* 0x005a980201007387 */ /* 0x0003e40000100800 */
[----:B----4-:R-:W-:-:S02]  /*80fb0*/  IMAD.MOV.U32 R28, RZ, RZ, R25 ;  /* 0x000000ffff1c7224 */ /* 0x010fc400078e0019 */
[----:B0-----:R-:W-:Y:S02]  /*80fc0*/  IMAD.MOV.U32 R0, RZ, RZ, R12 ;  /* 0x000000ffff007224 */ /* 0x001fe400078e000c */
[----:B-1----:R-:W-:Y:S11]  /*80fd0*/  IMAD.MOV.U32 R2, RZ, RZ, R13 ;  /* 0x000000ffff027224 */ /* 0x002ff600078e000d */
[----:B------:R-:W-:Y:S05]  /*80fe0*/  @!UPT UIADD3 URZ, URZ, URZ, URZ ;  /* 0x0000003f3f3ff290 */ /* 0x000fea000fffe03f */
[----:B------:R-:W-:Y:S01]  /*80ff0*/  IMAD.MOV.U32 R29, RZ, RZ, R7 ;  /* 0x000000ffff1d7224 */ /* 0x000fe200078e0007 */
[C---:B---3--:R-:W-:Y:S11]  /*81000*/  HMMA.16816.F32.BF16 R16, R20.reuse, R24, R16 ;  /* 0x000000181410723c */ /* 0x048ff60000041810 */
[----:B------:R-:W-:Y:S11]  /*81010*/  @!UPT UIADD3 URZ, URZ, URZ, URZ ;  /* 0x0000003f3f3ff290 */ /* 0x000ff6000fffe03f */
[----:B------:R-:W-:Y:S01]  /*81020*/  @!UPT UIADD3 URZ, URZ, URZ, URZ ;  /* 0x0000003f3f3ff290 */ /* 0x000fe2000fffe03f */
[----:B------:R0:W-:Y:S01]  /*81030*/  STL.64 [R1+0x1150], R16 ;  /* 0x0011501001007387 */ /* 0x0001e20000100a00 */
[----:B------:R-:W-:Y:S03]  /*81040*/  STL.64 [R1+0x1158], R18 ;  /* 0x0011581201007387 */ /* 0x000fe60000100a00 */
[----:B0-----:R-:W2:Y:S01]  /*81050*/  LDL.LU.64 R16, [R1+0x5d00] ;  /* 0x005d000001107983 */ /* 0x001ea20000300a00 */
[----:B------:R-:W-:Y:S02]  /*81060*/  STL [R1+0x5aa0], R28 ;  /* 0x005aa01c01007387 */ /* 0x000fe40000100800 */
[----:B------:R-:W-:Y:S02]  /*81070*/  STL.64 [R1+0x1140], R4 ;  /* 0x0011400401007387 */ /* 0x000fe40000100a00 */
[----:B------:R2:W-:Y:S01]  /*81080*/  STL [R1+0x1148], R6 ;  /* 0x0011480601007387 */ /* 0x0005e20000100800 */
[----:B------:R-:W-:Y:S01]  /*81090*/  STL [R1+0x5aa8], R2 ;  /* 0x005aa80201007387 */ /* 0x000fe20000100800 */
[----:B------:R-:W-:Y:S02]  /*810a0*/  STL [R1+0x5aa4], R0 ;  /* 0x005aa40001007387 */ /* 0x000fe40000100800 */
[----:B------:R-:W-:Y:S02]  /*810b0*/  STL [R1+0x4b2c], R29 ;  /* 0x004b2c1d01007387 */ /* 0x000fe40000100800 */
[----:B------:R-:W3:Y:S01]  /*810c0*/  LDL.64 R24, [R1+0xe0] ;  /* 0x0000e00001187983 */ /* 0x000ee20000100a00 */
[----:B--2---:R-:W-:Y:S01]  /*810d0*/  HMMA.16816.F32.BF16 R4, R20, R16, R8 ;  /* 0x000000101404723c */ /* 0x004fe20000041808 */
[----:B---3--:R0:W-:Y:S11]  /*810e0*/  STL.64 [R1+0x5ca0], R24 ;  /* 0x005ca01801007387 */ /* 0x0081f60000100a00 */
[----:B------:R-:W-:Y:S11]  /*810f0*/  @!UPT UIADD3 URZ, URZ, URZ, URZ ;  /* 0x0000003f3f3ff290 */ /* 0x000ff6000fffe03f */
[----:B------:R-:W-:Y:S01]  /*81100*/  STL.64 [R1+0x1130], R4 ;  /* 0x0011300401007387 */ /* 0x000fe20000100a00 */
[----:B------:R-:W-:Y:S02]  /*81110*/  STL.64 [R1+0x1138], R6 ;  /* 0x0011380601007387 */ /* 0x000fe40000100a00 */
[----:B0-----:R-:W2:Y:S02]  /*81120*/  LDL.64 R24, [R1+0xf0] ;  /* 0x0000f00001187983 */ /* 0x001ea40000100a00 */
[----:B--2---:R0:W-:Y:S04]  /*81130*/  STL.64 [R1+0x5cb8], R24 ;  /* 0x005cb81801007387 */ /* 0x0041e80000100a00 */
[----:B0-----:R-:W2:Y:S04]  /*81140*/  LDL.64 R24, [R1+0x100] ;  /* 0x0001000001187983 */ /* 0x001ea80000100a00 */
[----:B--2---:R0:W-:Y:S04]  /*81150*/  STL.64 [R1+0x5cd0], R24 ;  /* 0x005cd01801007387 */ /* 0x0041e80000100a00 */
[----:B0-----:R-:W2:Y:S04]  /*81160*/  LDL.64 R24, [R1+0x110] ;  /* 0x0001100001187983 */ /* 0x001ea80000100a00 */
[----:B--2---:R0:W-:Y:S01]  /*81170*/  STL.64 [R1+0x5ce8], R24 ;  /* 0x005ce81801007387 */ /* 0x0041e20000100a00 */
[----:B------:R-:W2:Y:S02]  /*81180*/  LDL.LU R4, [R1+0x10d0] ;  /* 0x0010d00001047983 */ /* 0x000ea40000300800 */
[----:B------:R-:W2:Y:S02]  /*81190*/  LDL.LU R5, [R1+0x10d4] ;  /* 0x0010d40001057983 */ /* 0x000ea40000300800 */
[----:B------:R-:W3:Y:S01]  /*811a0*/  LDL.LU R6, [R1+0x10d8] ;  /* 0x0010d80001067983 */ /* 0x000ee20000300800 */
[----:B------:R-:W3:Y:S04]  /*811b0*/  LDL.LU R7, [R1+0x10dc] ;  /* 0x0010dc0001077983 */ /* 0x000ee80000300800 */
[----:B0-----:R-:W4:Y:S04]  /*811c0*/  LDL.64 R24, [R1+0x120] ;  /* 0x0001200001187983 */ /* 0x001f280000100a00 */
        /* <DEDUP_REMOVED lines=30> */
[----:B------:R-:W3:Y:S01]  /*813b0*/  LDL.64 R12, [R1+0xd0] ;  /* 0x0000d000010c7983 */ /* 0x000ee20000100a00 */
[----:B------:R-:W3:Y:S02]  /*813c0*/  LDL.LU R8, [R1+0x10c0] ;  /* 0x0010c00001087983 */ /* 0x000ee40000300800 */
[----:B------:R-:W3:Y:S02]  /*813d0*/  LDL.LU R9, [R1+0x10c4] ;  /* 0x0010c40001097983 */ /* 0x000ee40000300800 */
[----:B------:R-:W3:Y:S01]  /*813e0*/  LDL.LU R10, [R1+0x10c8] ;  /* 0x0010c800010a7983 */ /* 0x000ee20000300800 */
[----:B------:R-:W3:Y:S01]  /*813f0*/  LDL.LU R11, [R1+0x10cc] ;  /* 0x0010cc00010b7983 */ /* 0x000ee20000300800 */
[----:B------:R-:W3:Y:S02]  /*81400*/  LDL.64 R16, [R1+0xc0] ;  /* 0x0000c00001107983 */ /* 0x000ee40000100a00 */
        /* <DEDUP_REMOVED lines=53> */
[----:B------:R-:W-:-:S03]  /*81760*/  IMAD.MOV.U32 R28, RZ, RZ, R24 ;  /* 0x000000ffff1c7224 */ /* 0x000fc600078e0018 */
[----:B------:R-:W-:Y:S02]  /*81770*/  STL [R1+0x5ad0], R29 ;  /* 0x005ad01d01007387 */ /* 0x000fe40000100800 */
[----:B------:R-:W-:Y:S02]  /*81780*/  STL [R1+0x5acc], R28 ;  /* 0x005acc1c01007387 */ /* 0x000fe40000100800 */
[----:B---3--:R-:W-:Y:S02]  /*81790*/  IMAD.MOV.U32 R0, RZ, RZ, R13 ;  /* 0x000000ffff007224 */ /* 0x008fe400078e000d */
[----:B------:R-:W-:Y:S01]  /*817a0*/  IMAD.MOV.U32 R2, RZ, RZ, R12 ;  /* 0x000000ffff027224 */ /* 0x000fe200078e000c */
[C---:B--2---:R-:W-:Y:S11]  /*817b0*/  HMMA.16816.F32.BF16 R4, R20.reuse, R12, R4 ;  /* 0x0000000c1404723c */ /* 0x044ff60000041804 */
[----:B------:R-:W-:Y:S11]  /*817c0*/  @!UPT UIADD3 URZ, URZ, URZ, URZ ;  /* 0x0000003f3f3ff290 */ /* 0x000ff6000fffe03f */
[----:B------:R-:W-:Y:S01]  /*817d0*/  @!UPT UIADD3 URZ, URZ, URZ, URZ ;  /* 0x0000003f3f3ff290 */ /* 0x000fe2000fffe03f */
[----:B------:R-:W-:Y:S01]  /*817e0*/  STL.64 [R1+0x10d0], R4 ;  /* 0x0010d00401007387 */ /* 0x000fe20000100a00 */
[----:B------:R0:W-:Y:S02]  /*817f0*/  STL.64 [R1+0x10d8], R6 ;  /* 0x0010d80601007387 */ /* 0x0001e40000100a00 */
[----:B0-----:R-:W-:Y:S01]  /*81800*/  HMMA.16816.F32.BF16 R4, R20, R16, R8 ;  /* 0x000000101404723c */ /* 0x001fe20000041808 */
[----:B------:R-:W-:Y:S01]  /*81810*/  STL [R1+0x5ad8], R0 ;  /* 0x005ad80001007387 */ /* 0x000fe20000100800 */
[----:B------:R-:W-:Y:S11]  /*81820*/  STL [R1+0x5ad4], R2 ;  /* 0x005ad40201007387 */ /* 0x000ff60000100800 */
[----:B------:R-:W-:Y:S10]  /*81830*/  @!UPT UIADD3 URZ, URZ, URZ, URZ ;  /* 0x0000003f3f3ff290 */ /* 0x000ff4000fffe03f */
[----:B------:R-:W-:Y:S01]  /*81840*/  STL.64 [R1+0x10c0], R4 ;  /* 0x0010c00401007387 */ /* 0x000fe20000100a00 */
[----:B------:R-:W-:Y:S02]  /*81850*/  STL.64 [R1+0x10c8], R6 ;  /* 0x0010c80601007387 */ /* 0x000fe40000100a00 */
[----:B------:R-:W2:Y:S02]  /*81860*/  LDL.64 R24, [R1+0x70] ;  /* 0x0000700001187983 */ /* 0x000ea40000100a00 */
        /* <DEDUP_REMOVED lines=8> */
[----:B----4-:R0:W-:Y:S04]  /*818f0*/  STL.64 [R1+0x5c60], R24 ;  /* 0x005c601801007387 */ /* 0x0101e80000100a00 */
[----:B0-----:R-:W4:Y:S04]  /*81900*/  LDL.64 R24, [R1+0xa0] ;  /* 0x0000a00001187983 */ /* 0x001f280000100a00 */
[----:B----4-:R0:W-:Y:S04]  /*81910*/  STL.64 [R1+0x5c78], R24 ;  /* 0x005c781801007387 */ /* 0x0101e80000100a00 */
[----:B0-----:R-:W4:Y:S01]  /*81920*/  LDL.64 R24, [R1+0xb0] ;  /* 0x0000b00001187983 */ /* 0x001f220000100a00 */
[----:B---3--:R-:W-:Y:S02]  /*81930*/  STL.64 [R1+0x5c28], R6 ;  /* 0x005c280601007387 */ /* 0x008fe40000100a00 */
[----:B--2---:R0:W-:Y:S02]  /*81940*/  STL.64 [R1+0x5c20], R4 ;  /* 0x005c200401007387 */ /* 0x0041e40000100a00 */
        /* <DEDUP_REMOVED lines=29> */
[----:B------:R-:W-:-:S02]  /*81b20*/  IMAD.MOV.U32 R28, RZ, RZ, R17 ;  /* 0x000000ffff1c7224 */ /* 0x000fc400078e0011 */
[----:B------:R-:W3:Y:S02]  /*81b30*/  LDL.LU R8, [R1+0x1050] ;  /* 0x0010500001087983 */ /* 0x000ee40000300800 */
[----:B------:R-:W-:Y:S01]  /*81b40*/  IMAD.MOV.U32 R29, RZ, RZ, R16 ;  /* 0x000000ffff1d7224 */ /* 0x000fe200078e0010 */
[----:B------:R-:W3:Y:S01]  /*81b50*/  LDL.LU R9, [R1+0x1054] ;  /* 0x0010540001097983 */ /* 0x000ee20000300800 */
[----:B------:R-:W3:Y:S02]  /*81b60*/  LDL.LU R10, [R1+0x1058] ;  /* 0x00105800010a7983 */ /* 0x000ee40000300800 */
[----:B------:R-:W3:Y:S02]  /*81b70*/  LDL.LU R11, [R1+0x105c] ;  /* 0x00105c00010b7983 */ /* 0x000ee40000300800 */
[----:B------:R-:W3:Y:S01]  /*81b80*/  LDL.64 R16, [R1+0x50] ;  /* 0x0000500001107983 */ /* 0x000ee20000100a00 */
        /* <DEDUP_REMOVED lines=69> */
[----:B------:R0:W-:Y:S01]  /*81fe0*/  STL.64 [R1+0x1050], R4 ;  /* 0x0010500401007387 */ /* 0x0001e20000100a00 */
[----:B------:R-:W-:Y:S02]  /*81ff0*/  STL.64 [R1+0x1058], R6 ;  /* 0x0010580601007387 */ /* 0x000fe40000100a00 */
[----:B------:R-:W2:Y:S02]  /*82000*/  LDL.LU R24, [R1+0x1000] ;  /* 0x0010000001187983 */ /* 0x000ea40000300800 */
[----:B------:R-:W2:Y:S01]  /*82010*/  LDL.LU R25, [R1+0x1004] ;  /* 0x0010040001197983 */ /* 0x000ea20000300800 */
[----:B------:R-:W3:Y:S01]  /*82020*/  LDL.LU R26, [R1+0x1008] ;  /* 0x00100800011a7983 */ /* 0x000ee20000300800 */
[----:B------:R-:W3:Y:S03]  /*82030*/  LDL.LU R27, [R1+0x100c] ;  /* 0x00100c00011b7983 */ /* 0x000ee60000300800 */
[----:B0-----:R-:W4:Y:S04]  /*82040*/  LDL.64 R4, [R1+0x20] ;  /* 0x0000200001047983 */ /* 0x001f280000100a00 */
[----:B----4-:R0:W-:Y:S04]  /*82050*/  STL.64 [R1+0x5bf0], R4 ;  /* 0x005bf00401007387 */ /* 0x0101e80000100a00 */
[----:B0-----:R-:W4:Y:S04]  /*82060*/  LDL.64 R4, [R1+0x30] ;  /* 0x0000300001047983 */ /* 0x001f280000100a00 */
[----:B----4-:R0:W-:Y:S04]  /*82070*/  STL.64 [R1+0x5c08], R4 ;  /* 0x005c080401007387 */ /* 0x0101e80000100a00 */
[----:B0-----:R-:W4:Y:S01]  /*82080*/  LDL.64 R4, [R1+0x40] ;  /* 0x0000400001047983 */ /* 0x001f220000100a00 */
[----:B---3--:R-:W-:Y:S02]  /*82090*/  STL.64 [R1+0x5bd8], R26 ;  /* 0x005bd81a01007387 */ /* 0x008fe40000100a00 */
[----:B--2---:R0:W-:Y:S02]  /*820a0*/  STL.64 [R1+0x5bd0], R24 ;  /* 0x005bd01801007387 */ /* 0x0041e40000100a00 */
[----:B0-----:R-:W2:Y:S04]  /*820b0*/  LDL.64 R24, [R1+0x10] ;  /* 0x0000100001187983 */ /* 0x001ea80000100a00 */
[----:B--2---:R0:W-:Y:S04]  /*820c0*/  STL.64 [R1+0x5be8], R24 ;  /* 0x005be81801007387 */ /* 0x0041e80000100a00 */
        /* <DEDUP_REMOVED lines=18> */
[----:B------:R-:W3:Y:S01]  /*821f0*/  LDL.64 R16, [R1] ;  /* 0x0000000001107983 */ /* 0x000ee20000100a00 */
[----:B----4-:R-:W-:-:S02]  /*82200*/  IMAD.MOV.U32 R29, RZ, RZ, R4 ;  /* 0x000000ffff1d7224 */ /* 0x010fc400078e0004 */
[----:B------:R-:W-:Y:S01]  /*82210*/  IMAD.MOV.U32 R28, RZ, RZ, R5 ;  /* 0x000000ffff1c7224 */ /* 0x000fe200078e0005 */
[C---:B--2---:R-:W-:Y:S01]  /*82220*/  HMMA.16816.F32.BF16 R24, R20.reuse, R4, R24 ;  /* 0x000000041418723c */ /* 0x044fe20000041818 */
[----:B---3--:R0:W-:Y:S04]  /*82230*/  STL.64 [R1+0x5be0], R16 ;  /* 0x005be01001007387 */ /* 0x0081e80000100a00 */
        /* <DEDUP_REMOVED lines=12> */
[----:B------:R-:W-:Y:S01]  /*82300*/  STL [R1+0x5b18], R0 ;  /* 0x005b180001007387 */ /* 0x000fe20000100800 */
[----:B------:R-:W-:Y:S02]  /*82310*/  STL [R1+0x5b14], R2 ;  /* 0x005b140201007387 */ /* 0x000fe40000100800 */
[----:B------:R-:W-:Y:S02]  /*82320*/  STL.64 [R1+0x1040], R24 ;  /* 0x0010401801007387 */ /* 0x000fe40000100a00 */
[----:B------:R0:W-:Y:S02]  /*82330*/  STL.64 [R1+0x1048], R26 ;  /* 0x0010481a01007387 */ /* 0x0001e40000100a00 */
        /* <DEDUP_REMOVED lines=16> */
[----:B------:R-:W3:Y:S01]  /*82440*/  LDL R3, [R1+0x2ac8] ;  /* 0x002ac80001037983 */ /* 0x000ee20000100800 */
[C---:B--2---:R-:W-:Y:S02]  /*82450*/  HMMA.16816.F32.BF16 R24, R20.reuse, R4, R24 ;  /* 0x000000041418723c */ /* 0x044fe40000041818 */
[----:B---3--:R-:W-:Y:S11]  /*82460*/  STL [R1+0x5b2c], R3 ;  /* 0x005b2c0301007387 */ /* 0x008ff60000100800 */
[----:B------:R-:W-:Y:S10]  /*82470*/  @!UPT UIADD3 URZ, URZ, URZ, URZ ;  /* 0x0000003f3f3ff290 */ /* 0x000ff4000fffe03f */
[----:B------:R0:W-:Y:S01]  /*82480*/  STL.64 [R1+0x1020], R24 ;  /* 0x0010201801007387 */ /* 0x0001e20000100a00 */
[----:B------:R-:W-:Y:S03]  /*82490*/  STL.64 [R1+0x1028], R26 ;  /* 0x0010281a01007387 */ /* 0x000fe60000100a00 */
[----:B0-----:R-:W2:Y:S01]  /*824a0*/  LDL.LU.64 R24, [R1+0x5be8] ;  /* 0x005be80001187983 */ /* 0x001ea20000300a00 */
[----:B------:R-:W-:Y:S02]  /*824b0*/  IMAD.MOV.U32 R28, RZ, RZ, R4 ;  /* 0x000000ffff1c7224 */ /* 0x000fe400078e0004 */
[----:B------:R-:W-:Y:S02]  /*824c0*/  IMAD.MOV.U32 R29, RZ, RZ, R5 ;  /* 0x000000ffff1d7224 */ /* 0x000fe400078e0005 */
[----:B------:R-:W3:Y:S01]  /*824d0*/  LDL.LU R4, [R1+0xfd0] ;  /* 0x000fd00001047983 */ /* 0x000ee20000300800 */
[----:B------:R-:W3:Y:S01]  /*824e0*/  LDL.LU R5, [R1+0xfd4] ;  /* 0x000fd40001057983 */ /* 0x000ee20000300800 */
[----:B------:R-:W3:Y:S02]  /*824f0*/  LDL.LU R6, [R1+0xfd8] ;  /* 0x000fd80001067983 */ /* 0x000ee40000300800 */
[----:B------:R-:W3:Y:S02]  /*82500*/  LDL.LU R7, [R1+0xfdc] ;  /* 0x000fdc0001077983 */ /* 0x000ee40000300800 */
[----:B------:R-:W-:Y:S01]  /*82510*/  STL [R1+0x5b30], R28 ;  /* 0x005b301c01007387 */ /* 0x000fe20000100800 */
[----:B--2---:R-:W-:Y:S01]  /*82520*/  HMMA.16816.F32.BF16 R16, R20, R24, R16 ;  /* 0x000000181410723c */ /* 0x004fe20000041810 */
[----:B------:R-:W-:-:S02]  /*82530*/  IMAD.MOV.U32 R2, RZ, RZ, R24 ;  /* 0x000000ffff027224 */ /* 0x000fc400078e0018 */
[----:B------:R-:W-:Y:S11]  /*82540*/  IMAD.MOV.U32 R0, RZ, RZ, R25 ;  /* 0x000000ffff007224 */ /* 0x000ff600078e0019 */
[----:B------:R-:W-:Y:S09]  /*82550*/  @!UPT UIADD3 URZ, URZ, URZ, URZ ;  /* 0x0000003f3f3ff290 */ /* 0x000ff2000fffe03f */
[----:B------:R0:W-:Y:S01]  /*82560*/  STL.64 [R1+0x1010], R16 ;  /* 0x0010101001007387 */ /* 0x0001e20000100a00 */
[----:B------:R1:W-:Y:S03]  /*82570*/  STL.64 [R1+0x1018], R18 ;  /* 0x0010181201007387 */ /* 0x0003e60000100a00 */
[----:B0-----:R-:W2:Y:S01]  /*82580*/  LDL.LU.64 R16, [R1+0x5be0] ;  /* 0x005be00001107983 */ /* 0x001ea20000300a00 */
[----:B------:R-:W3:Y:S02]  /*82590*/  LDL.LU.64 R26, [R1+0x5bd8] ;  /* 0x005bd800011a7983 */ /* 0x000ee40000300a00 */
[----:B------:R-:W3:Y:S02]  /*825a0*/  LDL.LU.64 R24, [R1+0x5bd0] ;  /* 0x005bd00001187983 */ /* 0x000ee40000300a00 */
[----:B--2---:R-:W-:Y:S02]  /*825b0*/  IMAD.MOV.U32 R28, RZ, RZ, R16 ;  /* 0x000000ffff1c7224 */ /* 0x004fe400078e0010 */
[----:B------:R-:W-:Y:S01]  /*825c0*/  IMAD.MOV.U32 R3, RZ, RZ, R17 ;  /* 0x000000ffff037224 */ /* 0x000fe200078e0011 */
[C---:B---3--:R-:W-:Y:S01]  /*825d0*/  HMMA.16816.F32.BF16 R24, R20.reuse, R16, R24 ;  /* 0x000000101418723c */ /* 0x048fe20000041818 */
[----:B------:R-:W4:Y:S11]  /*825e0*/  LDL.LU.64 R16, [R1+0x5bc8] ;  /* 0x005bc80001107983 */ /* 0x000f360000300a00 */
[----:B------:R-:W-:Y:S11]  /*825f0*/  @!UPT UIADD3 URZ, URZ, URZ, URZ ;  /* 0x0000003f3f3ff290 */ /* 0x000ff6000fffe03f */
[----:B------:R-:W-:Y:S01]  /*82600*/  @!UPT UIADD3 URZ, URZ, URZ, URZ ;  /* 0x0000003f3f3ff290 */ /* 0x000fe2000fffe03f */
[----:B-1----:R-:W-:Y:S02]  /*82610*/  IMAD.MOV.U32 R18, RZ, RZ, R26 ;  /* 0x000000ffff127224 */ /* 0x002fe400078e001a */
[----:B------:R-:W-:Y:S01]  /*82620*/  IMAD.MOV.U32 R19, RZ, RZ, R27 ;  /* 0x000000ffff137224 */ /* 0x000fe200078e001b */
[----:B------:R0:W-:Y:S01]  /*82630*/  STL.64 [R1+0x1000], R24 ;  /* 0x0010001801007387 */ /* 0x0001e20000100a00 */
[----:B------:R-:W2:Y:S03]  /*82640*/  LDL.LU.64 R26, [R1+0x5bc0] ;  /* 0x005bc000011a7983 */ /* 0x000ea60000300a00 */
[----:B0-----:R-:W3:Y:S01]  /*82650*/  LDL.LU.64 R24, [R1+0x5bb8] ;  /* 0x005bb80001187983 */ /* 0x001ee20000300a00 */
[----:B------:R-:W-:Y:S02]  /*82660*/  STL [R1+0x472c], R18 ;  /* 0x00472c1201007387 */ /* 0x000fe40000100800 */
[----:B------:R-:W-:Y:S01]  /*82670*/  STL [R1+0x4728], R19 ;  /* 0x0047281301007387 */ /* 0x000fe20000100800 */
[C---:B----4-:R-:W-:Y:S11]  /*82680*/  HMMA.16816.F32.BF16 R12, R20.reuse, R16, R12 ;  /* 0x00000010140c723c */ /* 0x050ff6000004180c */
[----:B------:R-:W-:Y:S11]  /*82690*/  @!UPT UIADD3 URZ, URZ, URZ, URZ ;  /* 0x0000003f3f3ff290 */ /* 0x000ff6000fffe03f */
[----:B------:R-:W-:Y:S01]  /*826a0*/  @!UPT UIADD3 URZ, URZ, URZ, URZ ;  /* 0x0000003f3f3ff290 */ /* 0x000fe2000fffe03f */
[----:B------:R-:W-:Y:S01]  /*826b0*/  STL.64 [R1+0xff0], R12 ;  /* 0x000ff00c01007387 */ /* 0x000fe20000100a00 */
[----:B------:R0:W-:Y:S03]  /*826c0*/  STL.64 [R1+0xff8], R14 ;  /* 0x000ff80e01007387 */ /* 0x0001e60000100a00 */
[----:B0-----:R-:W4:Y:S01]  /*826d0*/  LDL.LU.64 R14, [R1+0x5bb0] ;  /* 0x005bb000010e7983 */ /* 0x001f220000300a00 */
[----:B------:R-:W2:Y:S02]  /*826e0*/  LDL.LU.64 R12, [R1+0x5ba8] ;  /* 0x005ba800010c7983 */ /* 0x000ea40000300a00 */
[----:B--2---:R-:W-:Y:S11]  /*826f0*/  HMMA.16816.F32.BF16 R8, R20, R12, R8 ;  /* 0x0000000c1408723c */ /* 0x004ff60000041808 */
[----:B------:R-:W-:Y:S11]  /*82700*/  @!UPT UIADD3 URZ, URZ, URZ, URZ ;  /* 0x0000003f3f3ff290 */ /* 0x000ff6000fffe03f */
[----:B------:R-:W-:Y:S01]  /*82710*/  @!UPT UIADD3 URZ, URZ, URZ, URZ ;  /* 0x0000003f3f3ff290 */ /* 0x000fe2000fffe03f */
[----:B------:R-:W-:Y:S01]  /*82720*/  STL [R1+0xfe0], R8 ;  /* 0x000fe00801007387 */ /* 0x000fe20000100800 */
[----:B------:R0:W-:Y:S02]  /*82730*/  STL [R1+0xfec], R11 ;  /* 0x000fec0b01007387 */ /* 0x0001e40000100800 */
[----:B------:R-:W-:Y:S02]  /*82740*/  IMAD.MOV.U32 R19, RZ, RZ, R10 ;  /* 0x000000ffff137224 */ /* 0x000fe400078e000a */
[----:B------:R-:W-:Y:S01]  /*82750*/  IMAD.MOV.U32 R18, RZ, RZ, R9 ;  /* 0x000000ffff127224 */ /* 0x000fe200078e0009 */
[----:B0-----:R-:W2:Y:S01]  /*82760*/  LDL.LU.64 R10, [R1+0x5ba0] ;  /* 0x005ba000010a7983 */ /* 0x001ea20000300a00 */
[----:B------:R-:W2:Y:S03]  /*82770*/  LDL.LU.64 R8, [R1+0x5b98] ;  /* 0x005b980001087983 */ /* 0x000ea60000300a00 */
[----:B------:R-:W-:Y:S02]  /*82780*/  STL.64 [R1+0x5890], R18 ;  /* 0x0058901201007387 */ /* 0x000fe40000100a00 */
[----:B------:R0:W-:Y:S02]  /*82790*/  STL.64 [R1+0x5888], R16 ;  /* 0x0058881001007387 */ /* 0x0001e40000100a00 */
[----:B0-----:R-:W-:-:S02]  /*827a0*/  IMAD.MOV.U32 R16, RZ, RZ, R27 ;  /* 0x000000ffff107224 */ /* 0x001fc400078e001b */
[----:B------:R-:W-:-:S05]  /*827b0*/  IMAD.MOV.U32 R17, RZ, RZ, R26 ;  /* 0x000000ffff117224 */ /* 0x000fca00078e001a */
[----:B------:R3:W-:Y:S02]  /*827c0*/  STL.64 [R1+0x5b38], R16 ;  /* 0x005b381001007387 */ /* 0x0007e40000100a00 */
[----:B---3--:R-:W-:Y:S02]  /*827d0*/  IMAD.MOV.U32 R16, RZ, RZ, R25 ;  /* 0x000000ffff107224 */ /* 0x008fe400078e0019 */
[----:B------:R-:W-:-:S05]  /*827e0*/  IMAD.MOV.U32 R17, RZ, RZ, R24 ;  /* 0x000000ffff117224 */ /* 0x000fca00078e0018 */
[----:B------:R4:W-:Y:S01]  /*827f0*/  STL.64 [R1+0x5b50], R16 ;  /* 0x005b501001007387 */ /* 0x0009e20000100a00 */
[----:B------:R-:W3:Y:S02]  /*82800*/  LDL.LU R24, [R1+0x570] ;  /* 0x0005700001187983 */ /* 0x000ee40000300800 */
[----:B------:R-:W3:Y:S02]  /*82810*/  LDL.LU R25, [R1+0x574] ;  /* 0x0005740001197983 */ /* 0x000ee40000300800 */
[----:B------:R-:W3:Y:S01]  /*82820*/  LDL.LU R26, [R1+0x578] ;  /* 0x00057800011a7983 */ /* 0x000ee20000300800 */
[----:B------:R-:W3:Y:S01]  /*82830*/  LDL.LU R27, [R1+0x57c] ;  /* 0x00057c00011b7983 */ /* 0x000ee20000300800 */
[----:B----4-:R-:W-:Y:S02]  /*82840*/  IMAD.MOV.U32 R16, RZ, RZ, R15 ;  /* 0x000000ffff107224 */ /* 0x010fe400078e000f */
[----:B------:R-:W-:-:S05]  /*82850*/  IMAD.MOV.U32 R17, RZ, RZ, R14 ;  /* 0x000000ffff117224 */ /* 0x000fca00078e000e */
[----:B------:R0:W-:Y:S01]  /*82860*/  STL.64 [R1+0x5b60], R16 ;  /* 0x005b601001007387 */ /* 0x0001e20000100a00 */
[C---:B--2---:R-:W-:Y:S01]  /*82870*/  HMMA.16816.F32.BF16 R4, R20.reuse, R8, R4 ;  /* 0x000000081404723c */ /* 0x044fe20000041804 */
[----:B0-----:R-:W-:Y:S02]  /*82880*/  IMAD.MOV.U32 R17, RZ, RZ, R10 ;  /* 0x000000ffff117224 */ /* 0x001fe400078e000a */
[----:B------:R-:W-:Y:S11]  /*82890*/  IMAD.MOV.U32 R16, RZ, RZ, R11 ;  /* 0x000000ffff107224 */ /* 0x000ff600078e000b */
[----:B------:R-:W-:Y:S09]  /*828a0*/  @!UPT UIADD3 URZ, URZ, URZ, URZ ;  /* 0x0000003f3f3ff290 */ /* 0x000ff2000fffe03f */
[----:B------:R0:W-:Y:S01]  /*828b0*/  STL.64 [R1+0xfd0], R4 ;  /* 0x000fd00401007387 */ /* 0x0001e20000100a00 */
[----:B------:R-:W-:Y:S02]  /*828c0*/  IMAD.MOV.U32 R14, RZ, RZ, R6 ;  /* 0x000000ffff0e7224 */ /* 0x000fe400078e0006 */
[----:B------:R-:W-:Y:S02]  /*828d0*/  IMAD.MOV.U32 R15, RZ, RZ, R7 ;  /* 0x000000ffff0f7224 */ /* 0x000fe400078e0007 */
[----:B------:R-:W2:Y:S04]  /*828e0*/  LDL.LU.64 R6, [R1+0x5b90] ;  /* 0x005b900001067983 */ /* 0x000ea80000300a00 */
[----:B0-----:R-:W3:Y:S01]  /*828f0*/  LDL.LU.64 R4, [R1+0x5b88] ;  /* 0x005b880001047983 */ /* 0x001ee20000300a00 */
[----:B------:R0:W-:Y:S03]  /*82900*/  STL.64 [R1+0x5b58], R8 ;  /* 0x005b580801007387 */ /* 0x0001e60000100a00 */
        /* <DEDUP_REMOVED lines=10> */
[----:B------:R-:W-:Y:S01]  /*829b0*/  STL [R1+0x519c], R15 ;  /* 0x00519c0f01007387 */ /* 0x000fe20000100800 */
[----:B------:R-:W-:Y:S02]  /*829c0*/  STL [R1+0x5198], R14 ;  /* 0x0051980e01007387 */ /* 0x000fe40000100800 */
[----:B------:R0:W-:Y:S02]  /*829d0*/  STL.64 [R1+0x5880], R12 ;  /* 0x0058800c01007387 */ /* 0x0001e40000100a00 */
[----:B0-----:R-:W4:Y:S01]  /*829e0*/  LDL.LU R12, [R1+0x4f0] ;  /* 0x0004f000010c7983 */ /* 0x001f220000300800 */
[----:B------:R-:W4:Y:S02]  /*829f0*/  LDL.LU R13, [R1+0x4f4] ;  /* 0x0004f400010d7983 */ /* 0x000f240000300800 */
[----:B------:R-:W2:Y:S02]  /*82a00*/  LDL.LU R14, [R1+0x4f8] ;  /* 0x0004f800010e7983 */ /* 0x000ea40000300800 */
[----:B------:R-:W2:Y:S01]  /*82a10*/  LDL.LU R15, [R1+0x4fc] ;  /* 0x0004fc00010f7983 */ /* 0x000ea20000300800 */
[----:B---3--:R-:W-:Y:S01]  /*82a20*/  HMMA.16816.F32.BF16 R20, R20, R4, R24 ;  /* 0x000000041414723c */ /* 0x008fe20000041818 */
[----:B--2---:R-:W-:Y:S01]  /*82a30*/  STL.64 [R1+0x5b48], R14 ;  /* 0x005b480e01007387 */ /* 0x004fe20000100a00 */
[----:B----4-:R0:W-:Y:S03]  /*82a40*/  STL.64 [R1+0x5b40], R12 ;  /* 0x005b400c01007387 */ /* 0x0101e60000100a00 */
[----:B0-----:R-:W2:Y:S01]  /*82a50*/  LDL.LU R12, [R1+0x510] ;  /* 0x00051000010c7983 */ /* 0x001ea20000300800 */
[----:B------:R-:W2:Y:S02]  /*82a60*/  LDL.LU R13, [R1+0x514] ;  /* 0x00051400010d7983 */ /* 0x000ea40000300800 */
[----:B------:R-:W2:Y:S02]  /*82a70*/  LDL.LU R14, [R1+0x518] ;  /* 0x00051800010e7983 */ /* 0x000ea40000300800 */
[----:B------:R-:W2:Y:S01]  /*82a80*/  LDL.LU R15, [R1+0x51c] ;  /* 0x00051c00010f7983 */ /* 0x000ea20000300800 */
[----:B------:R-:W3:Y:S01]  /*82a90*/  LDL.LU.64 R26, [R1+0x5b80] ;  /* 0x005b8000011a7983 */ /* 0x000ee20000300a00 */
[----:B------:R-:W3:Y:S11]  /*82aa0*/  LDL.LU.64 R24, [R1+0x5b78] ;  /* 0x005b780001187983 */ /* 0x000ef60000300a00 */
[----:B------:R-:W-:Y:S02]  /*82ab0*/  STL.64 [R1+0x570], R20 ;  /* 0x0005701401007387 */ /* 0x000fe40000100a00 */
[----:B------:R-:W-:Y:S01]  /*82ac0*/  STL.64 [R1+0x578], R22 ;  /* 0x0005781601007387 */ /* 0x000fe20000100a00 */
[C---:B---3--:R-:W-:Y:S01]  /*82ad0*/  HMMA.16816.F32.BF16 R16, R24.reuse, R16, R8 ;  /* 0x000000101810723c */ /* 0x048fe20000041808 */
[----:B------:R-:W3:Y:S01]  /*82ae0*/  LDL.LU.64 R10, [R1+0x5b70] ;  /* 0x005b7000010a7983 */ /* 0x000ee20000300a00 */
[----:B------:R-:W3:Y:S11]  /*82af0*/  LDL.LU.64 R8, [R1+0x5b68] ;  /* 0x005b680001087983 */ /* 0x000ef60000300a00 */
[----:B------:R-:W-:Y:S10]  /*82b00*/  @!UPT UIADD3 URZ, URZ, URZ, URZ ;  /* 0x0000003f3f3ff290 */ /* 0x000ff4000fffe03f */
[----:B------:R0:W-:Y:S01]  /*82b10*/  STL.64 [R1+0x530], R16 ;  /* 0x0005301001007387 */ /* 0x0001e20000100a00 */
[----:B------:R3:W-:Y:S03]  /*82b20*/  STL.64 [R1+0x538], R18 ;  /* 0x0005381201007387 */ /* 0x0007e60000100a00 */
[----:B0-----:R-:W3:Y:S02]  /*82b30*/  LDL.LU.64 R16, [R1+0x5b60] ;  /* 0x005b600001107983 */ /* 0x001ee40000300a00 */
[----:B---3--:R-:W-:Y:S02]  /*82b40*/  HMMA.16816.F32.BF16 R16, R24, R16, R8 ;  /* 0x000000101810723c */ /* 0x008fe40000041808 */
[----:B------:R-:W3:Y:S11]  /*82b50*/  LDL.LU.64 R8, [R1+0x5b58] ;  /* 0x005b580001087983 */ /* 0x000ef60000300a00 */
[----:B------:R-:W-:Y:S10]  /*82b60*/  @!UPT UIADD3 URZ, URZ, URZ, URZ ;  /* 0x0000003f3f3ff290 */ /* 0x000ff4000fffe03f */
[----:B------:R0:W-:Y:S04]  /*82b70*/  STL.64 [R1+0x520], R16 ;  /* 0x0005201001007387 */ /* 0x0001e80000100a00 */
[----:B0-----:R-:W2:Y:S01]  /*82b80*/  LDL.LU.64 R16, [R1+0x5b50] ;  /* 0x005b500001107983 */ /* 0x001ea20000300a00 */
[----:B------:R-:W-:Y:S02]  /*82b90*/  IMAD.MOV.U32 R10, RZ, RZ, R18 ;  /* 0x000000ffff0a7224 */ /* 0x000fe400078e0012 */
[----:B------:R-:W-:-:S05]  /*82ba0*/  IMAD.MOV.U32 R11, RZ, RZ, R19 ;  /* 0x000000ffff0b7224 */ /* 0x000fca00078e0013 */
[----:B------:R-:W-:Y:S01]  /*82bb0*/  STL [R1+0x46d4], R11 ;  /* 0x0046d40b01007387 */ /* 0x000fe20000100800 */
[----:B------:R-:W-:Y:S03]  /*82bc0*/  STL [R1+0x46c8], R10 ;  /* 0x0046c80a01007387 */ /* 0x000fe60000100800 */
[----:B---3--:R0:W-:Y:S04]  /*82bd0*/  STL.64 [R1+0x5878], R8 ;  /* 0x0058780801007387 */ /* 0x0081e80000100a00 */
[----:B0-----:R-:W3:Y:S01]  /*82be0*/  LDL.LU R8, [R1+0x500] ;  /* 0x0005000001087983 */ /* 0x001ee20000300800 */
[----:B------:R-:W3:Y:S02]  /*82bf0*/  LDL.LU R9, [R1+0x504] ;  /* 0x0005040001097983 */ /* 0x000ee40000300800 */
[----:B------:R-:W3:Y:S02]  /*82c00*/  LDL.LU R10, [R1+0x508] ;  /* 0x00050800010a7983 */ /* 0x000ee40000300800 */
[----:B------:R-:W3:Y:S01]  /*82c10*/  LDL.LU R11, [R1+0x50c] ;  /* 0x00050c00010b7983 */ /* 0x000ee20000300800 */
[----:B--2---:R-:W-:Y:S01]  /*82c20*/  HMMA.16816.F32.BF16 R16, R24, R16, R12 ;  /* 0x000000101810723c */ /* 0x004fe2000004180c */
[----:B------:R-:W2:Y:S01]  /*82c30*/  LDL.LU.64 R14, [R1+0x5b48] ;  /* 0x005b4800010e7983 */ /* 0x000ea20000300a00 */
[----:B------:R-:W2:Y:S11]  /*82c40*/  LDL.LU.64 R12, [R1+0x5b40] ;  /* 0x005b4000010c7983 */ /* 0x000eb60000300a00 */
[----:B------:R-:W-:Y:S10]  /*82c50*/  @!UPT UIADD3 URZ, URZ, URZ, URZ ;  /* 0x0000003f3f3ff290 */ /* 0x000ff4000fffe03f */
[----:B------:R0:W-:Y:S01]  /*82c60*/  STL.64 [R1+0x510], R16 ;  /* 0x0005101001007387 */ /* 0x0001e20000100a00 */
[----:B------:R-:W-:Y:S03]  /*82c70*/  STL.64 [R1+0x518], R18 ;  /* 0x0005181201007387 */ /* 0x000fe60000100a00 */
[----:B0-----:R-:W2:Y:S01]  /*82c80*/  LDL.LU.64 R16, [R1+0x5b38] ;  /* 0x005b380001107983 */ /* 0x001ea20000300a00 */
[----:B------:R-:W-:Y:S02]  /*82c90*/  IMAD.MOV.U32 R20, RZ, RZ, R7 ;  /* 0x000000ffff147224 */ /* 0x000fe400078e0007 */
[----:B------:R-:W-:-:S07]  /*82ca0*/  IMAD.MOV.U32 R21, RZ, RZ, R6 ;  /* 0x000000ffff157224 */ /* 0x000fce00078e0006 */
[C---:B---3--:R-:W-:Y:S11]  /*82cb0*/  HMMA.16816.F32.BF16 R20, R24.reuse, R20, R8 ;  /* 0x000000141814723c */ /* 0x048ff60000041808 */
[----:B------:R-:W-:Y:S11]  /*82cc0*/  @!UPT UIADD3 URZ, URZ, URZ, URZ ;  /* 0x0000003f3f3ff290 */ /* 0x000ff6000fffe03f */
[----:B------:R-:W-:Y:S01]  /*82cd0*/  @!UPT UIADD3 URZ, URZ, URZ, URZ ;  /* 0x0000003f3f3ff290 */ /* 0x000fe2000fffe03f */
[----:B------:R-:W-:Y:S01]  /*82ce0*/  STL.64 [R1+0x500], R20 ;  /* 0x0005001401007387 */ /* 0x000fe20000100a00 */
[----:B------:R-:W-:Y:S01]  /*82cf0*/  STL.64 [R1+0x508], R22 ;  /* 0x0005081601007387 */ /* 0x000fe20000100a00 */
[----:B--2---:R-:W-:Y:S07]  /*82d00*/  HMMA.16816.F32.BF16 R8, R24, R16, R12 ;  /* 0x000000101808723c */ /* 0x004fee000004180c */
[----:B------:R-:W-:Y:S02]  /*82d10*/  IMAD.MOV.U32 R16, RZ, RZ, R28 ;  /* 0x000000ffff107224 */ /* 0x000fe400078e001c */
[----:B------:R-:W-:Y:S11]  /*82d20*/  IMAD.MOV.U32 R17, RZ, RZ, R3 ;  /* 0x000000ffff117224 */ /* 0x000ff600078e0003 */
[----:B------:R-:W-:Y:S04]  /*82d30*/  @!UPT UIADD3 URZ, URZ, URZ, URZ ;  /* 0x0000003f3f3ff290 */ /* 0x000fe8000fffe03f */
[----:B------:R-:W-:Y:S02]  /*82d40*/  IMAD.MOV.U32 R6, RZ, RZ, R10 ;  /* 0x000000ffff067224 */ /* 0x000fe400078e000a */
[----:B------:R-:W-:Y:S01]  /*82d50*/  IMAD.MOV.U32 R7, RZ, RZ, R11 ;  /* 0x000000ffff077224 */ /* 0x000fe200078e000b */
[----:B------:R-:W-:Y:S04]  /*82d60*/  STL.64 [R1+0x4f0], R8 ;  /* 0x0004f00801007387 */ /* 0x000fe80000100a00 */
[----:B------:R-:W-:Y:S01]  /*82d70*/  STL.64 [R1+0x58a0], R6 ;  /* 0x0058a00601007387 */ /* 0x000fe20000100a00 */
[----:B------:R0:W-:Y:S02]  /*82d80*/  STL.64 [R1+0x5898], R4 ;  /* 0x0058980401007387 */ /* 0x0001e40000100a00 */
[----:B------:R-:W2:Y:S02]  /*82d90*/  LDL.LU R28, [R1+0x5b30] ;  /* 0x005b3000011c7983 */ /* 0x000ea40000300800 */
[----:B------:R-:W3:Y:S01]  /*82da0*/  LDL.LU R3, [R1+0x5b2c] ;  /* 0x005b2c0001037983 */ /* 0x000ee20000300800 */
[----:B------:R1:W-:Y:S04]  /*82db0*/  STL.64 [R1+0x58a8], R16 ;  /* 0x0058a81001007387 */ /* 0x0003e80000100a00 */
[----:B0-----:R-:W4:Y:S01]  /*82dc0*/  LDL.LU R4, [R1+0x8b0] ;  /* 0x0008b00001047983 */ /* 0x001f220000300800 */
[----:B------:R-:W4:Y:S02]  /*82dd0*/  LDL.LU R5, [R1+0x8b4] ;  /* 0x0008b40001057983 */ /* 0x000f240000300800 */
[----:B------:R-:W2:Y:S02]  /*82de0*/  LDL.LU R6, [R1+0x8b8] ;  /* 0x0008b80001067983 */ /* 0x000ea40000300800 */
[----:B------:R-:W2:Y:S02]  /*82df0*/  LDL.LU R7, [R1+0x8bc] ;  /* 0x0008bc0001077983 */ /* 0x000ea40000300800 */
[----:B-1----:R-:W-:-:S02]  /*82e00*/  IMAD.MOV.U32 R16, RZ, RZ, R2 ;  /* 0x000000ffff107224 */ /* 0x002fc400078e0002 */
[----:B------:R-:W-:Y:S01]  /*82e10*/  IMAD.MOV.U32 R17, RZ, RZ, R0 ;  /* 0x000000ffff117224 */ /* 0x000fe200078e0000 */
[----:B--2---:R-:W-:Y:S01]  /*82e20*/  STL.64 [R1+0x58b8], R6 ;  /* 0x0058b80601007387 */ /* 0x004fe20000100a00 */
[----:B----4-:R0:W-:Y:S02]  /*82e30*/  STL.64 [R1+0x58b0], R4 ;  /* 0x0058b00401007387 */ /* 0x0101e40000100a00 */
        /* <DEDUP_REMOVED lines=21> */
[----:B------:R-:W-:Y:S02]  /*82f90*/  STL.64 [R1+0x58e0], R4 ;  /* 0x0058e00401007387 */ /* 0x000fe40000100a00 */
[----:B------:R-:W2:Y:S02]  /*82fa0*/  LDL.LU R0, [R1+0x5b18] ;  /* 0x005b180001007983 */ /* 0x000ea40000300800 */
[----:B------:R-:W4:Y:S01]  /*82fb0*/  LDL.LU R2, [R1+0x5b14] ;  /* 0x005b140001027983 */ /* 0x000f220000300800 */
[----:B------:R0:W-:Y:S02]  /*82fc0*/  STL.64 [R1+0x58f0], R16 ;  /* 0x0058f01001007387 */ /* 0x0001e40000100a00 */
[----:B0-----:R-:W-:Y:S02]  /*82fd0*/  IMAD.MOV.U32 R16, RZ, RZ, R29 ;  /* 0x000000ffff107224 */ /* 0x001fe400078e001d */
[----:B------:R-:W-:Y:S01]  /*82fe0*/  IMAD.MOV.U32 R17, RZ, RZ, R28 ;  /* 0x000000ffff117224 */ /* 0x000fe200078e001c */
[----:B------:R-:W3:Y:S01]  /*82ff0*/  LDL.LU R29, [R1+0x5b10] ;  /* 0x005b1000011d7983 */ /* 0x000ee20000300800 */
[----:B------:R-:W3:Y:S03]  /*83000*/  LDL.LU R28, [R1+0x5b0c] ;  /* 0x005b0c00011c7983 */ /* 0x000ee60000300800 */
[----:B------:R2:W-:Y:S01]  /*83010*/  STL.64 [R1+0x5908], R16 ;  /* 0x0059081001007387 */ /* 0x0005e20000100a00 */
[----:B------:R-:W3:Y:S02]  /*83020*/  LDL.LU R4, [R1+0x8e0] ;  /* 0x0008e00001047983 */ /* 0x000ee40000300800 */
[----:B------:R-:W3:Y:S02]  /*83030*/  LDL.LU R5, [R1+0x8e4] ;  /* 0x0008e40001057983 */ /* 0x000ee40000300800 */
[----:B------:R-:W3:Y:S01]  /*83040*/  LDL.LU R6, [R1+0x8e8] ;  /* 0x0008e80001067983 */ /* 0x000ee20000300800 */
[----:B------:R-:W3:Y:S01]  /*83050*/  LDL.LU R7, [R1+0x8ec] ;  /* 0x0008ec0001077983 */ /* 0x000ee20000300800 */
[----:B--2---:R-:W-:-:S02]  /*83060*/  IMAD.MOV.U32 R17, RZ, RZ, R0 ;  /* 0x000000ffff117224 */ /* 0x004fc400078e0000 */
[----:B----4-:R-:W-:Y:S02]  /*83070*/  IMAD.MOV.U32 R16, RZ, RZ, R2 ;  /* 0x000000ffff107224 */ /* 0x010fe400078e0002 */
        /* <DEDUP_REMOVED lines=131> */
[----:B------:R-:W4:Y:S04]  /*838b0*/  LDL.LU R28, [R1+0x5aa0] ;  /* 0x005aa000011c7983 */ /* 0x000f280000300800 */
[----:B------:R-:W-:Y:S04]  /*838c0*/  STL.64 [R1+0x5a58], R16 ;  /* 0x005a581001007387 */ /* 0x000fe80000100a00 */
[----:B---3--:R-:W-:Y:S01]  /*838d0*/  STL.64 [R1+0x5a08], R6 ;  /* 0x005a080601007387 */ /* 0x008fe20000100a00 */
[----:B--2---:R0:W-:Y:S03]  /*838e0*/  STL.64 [R1+0x5a00], R4 ;  /* 0x005a000401007387 */ /* 0x0041e60000100a00 */
[----:B0-----:R-:W2:Y:S01]  /*838f0*/  LDL.LU R4, [R1+0x9a0] ;  /* 0x0009a00001047983 */ /* 0x001ea20000300800 */
[----:B------:R-:W2:Y:S02]  /*83900*/  LDL.LU R5, [R1+0x9a4] ;  /* 0x0009a40001057983 */ /* 0x000ea40000300800 */
[----:B------:R-:W3:Y:S02]  /*83910*/  LDL.LU R6, [R1+0x9a8] ;  /* 0x0009a80001067983 */ /* 0x000ee40000300800 */
[----:B------:R-:W3:Y:S01]  /*83920*/  LDL.LU R7, [R1+0x9ac] ;  /* 0x0009ac0001077983 */ /* 0x000ee20000300800 */
[----:B------:R-:W2:Y:S04]  /*83930*/  LDL.64 R16, [R1+0x130] ;  /* 0x0001300001107983 */ /* 0x000ea80000100a00 */
[----:B--2---:R4:W-:Y:S02]  /*83940*/  STL.64 [R1+0x5a70], R16 ;  /* 0x005a701001007387 */ /* 0x0049e40000100a00 */
[----:B----4-:R-:W-:-:S02]  /*83950*/  IMAD.MOV.U32 R16, RZ, RZ, R0 ;  /* 0x000000ffff107224 */ /* 0x010fc400078e0000 */
[----:B------:R-:W-:Y:S01]  /*83960*/  IMAD.MOV.U32 R17, RZ, RZ, R2 ;  /* 0x000000ffff117224 */ /* 0x000fe200078e0002 */
[----:B------:R-:W2:Y:S01]  /*83970*/  LDL.LU R0, [R1+0x5a9c] ;  /* 0x005a9c0001007983 */ /* 0x000ea20000300800 */
[----:B------:R-:W4:Y:S03]  /*83980*/  LDL.LU R2, [R1+0x5a98] ;  /* 0x005a980001027983 */ /* 0x000f260000300800 */
[----:B------:R-:W-:Y:S01]  /*83990*/  STL.64 [R1+0x5a88], R16 ;  /* 0x005a881001007387 */ /* 0x000fe20000100a00 */
[----:B------:R-:W2:Y:S02]  /*839a0*/  LDL R20, [R1+0x150] ;  /* 0x0001500001147983 */ /* 0x000ea40000100800 */
[----:B------:R-:W-:-:S05]  /*839b0*/  IMAD.MOV.U32 R21, RZ, RZ, R28 ;  /* 0x000000ffff157224 */ /* 0x000fca00078e001c */
[----:B--2---:R0:W-:Y:S01]  /*839c0*/  STL.64 [R1+0x5a90], R20 ;  /* 0x005a901401007387 */ /* 0x0041e20000100a00 */
[----:B------:R-:W2:Y:S02]  /*839d0*/  LDL.LU R8, [R1+0x4d0] ;  /* 0x0004d00001087983 */ /* 0x000ea40000300800 */
[----:B------:R-:W2:Y:S02]  /*839e0*/  LDL.LU R9, [R1+0x4d4] ;  /* 0x0004d40001097983 */ /* 0x000ea40000300800 */
[----:B------:R-:W2:Y:S01]  /*839f0*/  LDL.LU R10, [R1+0x4d8] ;  /* 0x0004d800010a7983 */ /* 0x000ea20000300800 */
[----:B------:R-:W2:Y:S04]  /*83a00*/  LDL.LU R11, [R1+0x4dc] ;  /* 0x0004dc00010b7983 */ /* 0x000ea80000300800 */
        /* <DEDUP_REMOVED lines=44> */
[----:B0-----:R-:W2:Y:S01]  /*83cd0*/  LDL.LU.64 R16, [R1+0x5a88] ;  /* 0x005a880001107983 */ /* 0x001ea20000300a00 */
[C---:B----4-:R-:W-:Y:S03]  /*83ce0*/  HMMA.16816.F32.BF16 R20, R24.reuse, R20, R8 ;  /* 0x000000141814723c */ /* 0x050fe60000041808 */
[----:B------:R-:W4:Y:S05]  /*83cf0*/  LDL.LU R8, [R1+0x890] ;  /* 0x0008900001087983 */ /* 0x000f2a0000300800 */
[C---:B--2---:R-:W-:Y:S11]  /*83d00*/  HMMA.16816.F32.BF16 R16, R24.reuse, R16, R4 ;  /* 0x000000101810723c */ /* 0x044ff60000041804 */
[----:B------:R-:W-:Y:S04]  /*83d10*/  @!UPT UIADD3 URZ, URZ, URZ, URZ ;  /* 0x0000003f3f3ff290 */ /* 0x000fe8000fffe03f */
[----:B------:R-:W-:Y:S01]  /*83d20*/  STL.64 [R1+0x4d0], R20 ;  /* 0x0004d01401007387 */ /* 0x000fe20000100a00 */
[----:B------:R-:W-:Y:S02]  /*83d30*/  STL.64 [R1+0x4d8], R22 ;  /* 0x0004d81601007387 */ /* 0x000fe40000100a00 */
[----:B------:R-:W4:Y:S02]  /*83d40*/  LDL.LU R9, [R1+0x894] ;  /* 0x0008940001097983 */ /* 0x000f240000300800 */
[----:B------:R-:W4:Y:S01]  /*83d50*/  LDL.LU R10, [R1+0x898] ;  /* 0x00089800010a7983 */ /* 0x000f220000300800 */
[----:B------:R-:W4:Y:S01]  /*83d60*/  LDL.LU R11, [R1+0x89c] ;  /* 0x00089c00010b7983 */ /* 0x000f220000300800 */
[----:B------:R-:W2:Y:S02]  /*83d70*/  LDL.LU.64 R6, [R1+0x5a80] ;  /* 0x005a800001067983 */ /* 0x000ea40000300a00 */
[----:B------:R-:W2:Y:S01]  /*83d80*/  LDL.LU.64 R4, [R1+0x5a78] ;  /* 0x005a780001047983 */ /* 0x000ea20000300a00 */
[----:B------:R-:W-:Y:S04]  /*83d90*/  LDSM.16.MT88.4 R20, [R3+0x12000] ;  /* 0x012000000314783b */ /* 0x000fe80000004200 */
[----:B------:R0:W-:Y:S01]  /*83da0*/  STL.64 [R1+0x9f0], R16 ;  /* 0x0009f01001007387 */ /* 0x0001e20000100a00 */
[----:B------:R-:W-:Y:S03]  /*83db0*/  STL.64 [R1+0x9f8], R18 ;  /* 0x0009f81201007387 */ /* 0x000fe60000100a00 */
[----:B0-----:R-:W2:Y:S02]  /*83dc0*/  LDL.LU.64 R16, [R1+0x5a70] ;  /* 0x005a700001107983 */ /* 0x001ea40000300a00 */
        /* <DEDUP_REMOVED lines=146> */
[----:B------:R0:W-:Y:S01]  /*846f0*/  STL.64 [R1+0x8a0], R12 ;  /* 0x0008a00c01007387 */ /* 0x0001e20000100a00 */
[----:B------:R-:W-:Y:S03]  /*84700*/  STL.64 [R1+0x8a8], R14 ;  /* 0x0008a80e01007387 */ /* 0x000fe60000100a00 */
[----:B0-----:R-:W4:Y:S01]  /*84710*/  LDL.LU.64 R12, [R1+0x5880] ;  /* 0x00588000010c7983 */ /* 0x001f220000300a00 */
[----:B--2---:R-:W-:Y:S02]  /*84720*/  STL.64 [R1+0x56d0], R18 ;  /* 0x0056d01201007387 */ /* 0x004fe40000100a00 */
[----:B------:R0:W-:Y:S02]  /*84730*/  STL.64 [R1+0x56c8], R16 ;  /* 0x0056c81001007387 */ /* 0x0001e40000100a00 */
[----:B0-----:R-:W2:Y:S01]  /*84740*/  LDL.LU R16, [R1+0x4c0] ;  /* 0x0004c00001107983 */ /* 0x001ea20000300800 */
[----:B------:R-:W2:Y:S02]  /*84750*/  LDL.LU R17, [R1+0x4c4] ;  /* 0x0004c40001117983 */ /* 0x000ea40000300800 */
[----:B------:R-:W2:Y:S02]  /*84760*/  LDL.LU R18, [R1+0x4c8] ;  /* 0x0004c80001127983 */ /* 0x000ea40000300800 */
[----:B------:R-:W2:Y:S01]  /*84770*/  LDL.LU R19, [R1+0x4cc] ;  /* 0x0004cc0001137983 */ /* 0x000ea20000300800 */
[C---:B----4-:R-:W-:Y:S11]  /*84780*/  HMMA.16816.F32.BF16 R8, R24.reuse, R12, R8 ;  /* 0x0000000c1808723c */ /* 0x050ff60000041808 */
[----:B------:R-:W-:Y:S11]  /*84790*/  @!UPT UIADD3 URZ, URZ, URZ, URZ ;  /* 0x0000003f3f3ff290 */ /* 0x000ff6000fffe03f */
[----:B------:R-:W-:Y:S01]  /*847a0*/  @!UPT UIADD3 URZ, URZ, URZ, URZ ;  /* 0x0000003f3f3ff290 */ /* 0x000fe2000fffe03f */
[----:B------:R0:W-:Y:S01]  /*847b0*/  STL.64 [R1+0x890], R8 ;  /* 0x0008900801007387 */ /* 0x0001e20000100a00 */
[----:B------:R-:W-:Y:S03]  /*847c0*/  STL.64 [R1+0x898], R10 ;  /* 0x0008980a01007387 */ /* 0x000fe60000100a00 */
[----:B0-----:R-:W3:Y:S01]  /*847d0*/  LDL.LU.64 R8, [R1+0x5878] ;  /* 0x0058780001087983 */ /* 0x001ee20000300a00 */
[----:B------:R0:W-:Y:S02]  /*847e0*/  STL [R1+0x56ac], R12 ;  /* 0x0056ac0c01007387 */ /* 0x0001e40000100800 */
[----:B------:R1:W-:Y:S01]  /*847f0*/  STL [R1+0x56a8], R13 ;  /* 0x0056a80d01007387 */ /* 0x0003e20000100800 */
[----:B0-----:R-:W3:Y:S01]  /*84800*/  LDL.LU R12, [R1+0x880] ;  /* 0x00088000010c7983 */ /* 0x001ee20000300800 */
[----:B-1----:R-:W3:Y:S02]  /*84810*/  LDL.LU R13, [R1+0x884] ;  /* 0x00088400010d7983 */ /* 0x002ee40000300800 */
[----:B------:R-:W3:Y:S02]  /*84820*/  LDL.LU R14, [R1+0x888] ;  /* 0x00088800010e7983 */ /* 0x000ee40000300800 */
[----:B------:R-:W3:Y:S02]  /*84830*/  LDL.LU R15, [R1+0x88c] ;  /* 0x00088c00010f7983 */ /* 0x000ee40000300800 */
[C---:B---3--:R-:W-:Y:S01]  /*84840*/  HMMA.16816.F32.BF16 R12, R24.reuse, R8, R12 ;  /* 0x00000008180c723c */ /* 0x048fe2000004180c */
[----:B------:R0:W-:Y:S01]  /*84850*/  STL [R1+0x568c], R8 ;  /* 0x00568c0801007387 */ /* 0x0001e20000100800 */
[----:B------:R-:W-:Y:S11]  /*84860*/  STL [R1+0x5688], R9 ;  /* 0x0056880901007387 */ /* 0x000ff60000100800 */
[----:B------:R-:W-:Y:S10]  /*84870*/  @!UPT UIADD3 URZ, URZ, URZ, URZ ;  /* 0x0000003f3f3ff290 */ /* 0x000ff4000fffe03f */
[----:B------:R-:W-:Y:S01]  /*84880*/  STL.64 [R1+0x880], R12 ;  /* 0x0008800c01007387 */ /* 0x000fe20000100a00 */
[----:B------:R2:W-:Y:S02]  /*84890*/  STL.64 [R1+0x888], R14 ;  /* 0x0008880e01007387 */ /* 0x0005e40000100a00 */
[----:B0-----:R-:W3:Y:S01]  /*848a0*/  LDL.LU R8, [R1+0xfa0] ;  /* 0x000fa00001087983 */ /* 0x001ee20000300800 */
[----:B--2---:R-:W-:Y:S01]  /*848b0*/  HMMA.16816.F32.BF16 R12, R24, R4, R16 ;  /* 0x00000004180c723c */ /* 0x004fe20000041810 */
[----:B------:R-:W0:Y:S11]  /*848c0*/  LDSM.16.MT88.4 R24, [R3+0x12080] ;  /* 0x012080000318783b */ /* 0x000e360000004200 */
[----:B------:R-:W-:Y:S11]  /*848d0*/  @!UPT UIADD3 URZ, URZ, URZ, URZ ;  /* 0x0000003f3f3ff290 */ /* 0x000ff6000fffe03f */
[----:B------:R-:W-:Y:S01]  /*848e0*/  STL.64 [R1+0x4c0], R12 ;  /* 0x0004c00c01007387 */ /* 0x000fe20000100a00 */
[----:B------:R-:W-:Y:S02]  /*848f0*/  STL.64 [R1+0x4c8], R14 ;  /* 0x0004c80e01007387 */ /* 0x000fe40000100a00 */
[----:B------:R-:W3:Y:S02]  /*84900*/  LDL.LU R9, [R1+0xfa4] ;  /* 0x000fa40001097983 */ /* 0x000ee40000300800 */
[----:B------:R-:W2:Y:S01]  /*84910*/  LDL.LU R10, [R1+0xfa8] ;  /* 0x000fa800010a7983 */ /* 0x000ea20000300800 */
[----:B------:R-:W2:Y:S04]  /*84920*/  LDL.LU R11, [R1+0xfac] ;  /* 0x000fac00010b7983 */ /* 0x000ea80000300800 */
[----:B--2---:R-:W-:Y:S01]  /*84930*/  STL.64 [R1+0x5868], R10 ;  /* 0x0058680a01007387 */ /* 0x004fe20000100a00 */
[----:B---3--:R1:W-:Y:S03]  /*84940*/  STL.64 [R1+0x5860], R8 ;  /* 0x0058600801007387 */ /* 0x0083e60000100a00 */
[----:B-1----:R-:W2:Y:S04]  /*84950*/  LDL.64 R8, [R1+0x1a0] ;  /* 0x0001a00001087983 */ /* 0x002ea80000100a00 */
[----:B--2---:R1:W-:Y:S04]  /*84960*/  STL.64 [R1+0x5870], R8 ;  /* 0x0058700801007387 */ /* 0x0043e80000100a00 */
[----:B-1----:R-:W2:Y:S01]  /*84970*/  LDL.64 R8, [R1+0x1b0] ;  /* 0x0001b00001087983 */ /* 0x002ea20000100a00 */
[----:B------:R-:W3:Y:S02]  /*84980*/  LDL.LU R12, [R1+0xf70] ;  /* 0x000f7000010c7983 */ /* 0x000ee40000300800 */
[----:B------:R-:W3:Y:S02]  /*84990*/  LDL.LU R13, [R1+0xf74] ;  /* 0x000f7400010d7983 */ /* 0x000ee40000300800 */
[----:B------:R-:W4:Y:S01]  /*849a0*/  LDL.LU R14, [R1+0xf78] ;  /* 0x000f7800010e7983 */ /* 0x000f220000300800 */
[----:B------:R-:W4:Y:S04]  /*849b0*/  LDL.LU R15, [R1+0xf7c] ;  /* 0x000f7c00010f7983 */ /* 0x000f280000300800 */
[----:B----4-:R-:W-:Y:S01]  /*849c0*/  STL.64 [R1+0x5850], R14 ;  /* 0x0058500e01007387 */ /* 0x010fe20000100a00 */
[----:B---3--:R1:W-:Y:S03]  /*849d0*/  STL.64 [R1+0x5848], R12 ;  /* 0x0058480c01007387 */ /* 0x0083e60000100a00 */
[----:B-1----:R-:W3:Y:S04]  /*849e0*/  LDL.64 R12, [R1+0x180] ;  /* 0x00018000010c7983 */ /* 0x002ee80000100a00 */
[----:B---3--:R1:W-:Y:S01]  /*849f0*/  STL.64 [R1+0x5858], R12 ;  /* 0x0058580c01007387 */ /* 0x0083e20000100a00 */
[----:B------:R-:W3:Y:S03]  /*84a00*/  LDL.64 R16, [R1+0x160] ;  /* 0x0001600001107983 */ /* 0x000ee60000100a00 */
[----:B-1----:R-:W4:Y:S01]  /*84a10*/  LDL.64 R12, [R1+0x190] ;  /* 0x00019000010c7983 */ /* 0x002f220000100a00 */
[----:B------:R-:W-:Y:S02]  /*84a20*/  STL.64 [R1+0x5680], R6 ;  /* 0x0056800601007387 */ /* 0x000fe40000100a00 */
[----:B------:R1:W-:Y:S02]  /*84a30*/  STL.64 [R1+0x5678], R4 ;  /* 0x0056780401007387 */ /* 0x0003e40000100a00 */
[----:B-1----:R-:W2:Y:S01]  /*84a40*/  LDL.LU R4, [R1+0xfc0] ;  /* 0x000fc00001047983 */ /* 0x002ea20000300800 */
[----:B------:R-:W2:Y:S02]  /*84a50*/  LDL.LU R5, [R1+0xfc4] ;  /* 0x000fc40001057983 */ /* 0x000ea40000300800 */
[----:B------:R-:W2:Y:S02]  /*84a60*/  LDL.LU R6, [R1+0xfc8] ;  /* 0x000fc80001067983 */ /* 0x000ea40000300800 */
[----:B------:R-:W2:Y:S01]  /*84a70*/  LDL.LU R7, [R1+0xfcc] ;  /* 0x000fcc0001077983 */ /* 0x000ea20000300800 */
[----:B0-----:R-:W-:Y:S01]  /*84a80*/  STL [R1+0x5664], R26 ;  /* 0x0056641a01007387 */ /* 0x001fe20000100800 */
[----:B------:R-:W-:Y:S02]  /*84a90*/  STL [R1+0x5660], R27 ;  /* 0x0056601b01007387 */ /* 0x000fe40000100800 */
[----:B------:R0:W-:Y:S02]  /*84aa0*/  STL.64 [R1+0x5840], R24 ;  /* 0x0058401801007387 */ /* 0x0001e40000100a00 */
[----:B0-----:R-:W3:Y:S01]  /*84ab0*/  LDL.64 R24, [R1+0x170] ;  /* 0x0001700001187983 */ /* 0x001ee20000100a00 */
[C---:B--2---:R-:W-:Y:S11]  /*84ac0*/  HMMA.16816.F32.BF16 R4, R20.reuse, R8, R4 ;  /* 0x000000081404723c */ /* 0x044ff60000041804 */
[----:B------:R-:W-:Y:S11]  /*84ad0*/  @!UPT UIADD3 URZ, URZ, URZ, URZ ;  /* 0x0000003f3f3ff290 */ /* 0x000ff6000fffe03f */
[----:B------:R-:W-:Y:S01]  /*84ae0*/  @!UPT UIADD3 URZ, URZ, URZ, URZ ;  /* 0x0000003f3f3ff290 */ /* 0x000fe2000fffe03f */
[----:B------:R0:W-:Y:S01]  /*84af0*/  STL.64 [R1+0xfc0], R4 ;  /* 0x000fc00401007387 */ /* 0x0001e20000100a00 */
[----:B------:R-:W-:Y:S02]  /*84b00*/  STL.64 [R1+0xfc8], R6 ;  /* 0x000fc80601007387 */ /* 0x000fe40000100a00 */
[----:B0-----:R-:W-:Y:S02]  /*84b10*/  IMAD.MOV.U32 R4, RZ, RZ, R9 ;  /* 0x000000ffff047224 */ /* 0x001fe400078e0009 */
[----:B------:R-:W-:Y:S02]  /*84b20*/  IMAD.MOV.U32 R5, RZ, RZ, R8 ;  /* 0x000000ffff057224 */ /* 0x000fe400078e0008 */
[----:B------:R-:W2:Y:S01]  /*84b30*/  LDL.LU.64 R8, [R1+0x5870] ;  /* 0x0058700001087983 */ /* 0x000ea20000300a00 */
[----:B------:R0:W-:Y:S02]  /*84b40*/  STL [R1+0x5694], R4 ;  /* 0x0056940401007387 */ /* 0x0001e40000100800 */
[----:B------:R1:W-:Y:S01]  /*84b50*/  STL [R1+0x5690], R5 ;  /* 0x0056900501007387 */ /* 0x0003e20000100800 */
[----:B0-----:R-:W2:Y:S01]  /*84b60*/  LDL.LU R4, [R1+0xfb0] ;  /* 0x000fb00001047983 */ /* 0x001ea20000300800 */
[----:B-1----:R-:W2:Y:S02]  /*84b70*/  LDL.LU R5, [R1+0xfb4] ;  /* 0x000fb40001057983 */ /* 0x002ea40000300800 */
[----:B------:R-:W2:Y:S02]  /*84b80*/  LDL.LU R6, [R1+0xfb8] ;  /* 0x000fb80001067983 */ /* 0x000ea40000300800 */
[----:B------:R-:W2:Y:S02]  /*84b90*/  LDL.LU R7, [R1+0xfbc] ;  /* 0x000fbc0001077983 */ /* 0x000ea40000300800 */
[C---:B--2---:R-:W-:Y:S11]  /*84ba0*/  HMMA.16816.F32.BF16 R4, R20.reuse, R8, R4 ;  /* 0x000000081404723c */ /* 0x044ff60000041804 */
[----:B------:R-:W-:Y:S11]  /*84bb0*/  @!UPT UIADD3 URZ, URZ, URZ, URZ ;  /* 0x0000003f3f3ff290 */ /* 0x000ff6000fffe03f */
[----:B------:R-:W-:Y:S01]  /*84bc0*/  @!UPT UIADD3 URZ, URZ, URZ, URZ ;  /* 0x0000003f3f3ff290 */ /* 0x000fe2000fffe03f */
[----:B------:R-:W-:Y:S01]  /*84bd0*/  STL.64 [R1+0xfb0], R4 ;  /* 0x000fb00401007387 */ /* 0x000fe20000100a00 */
[----:B------:R0:W-:Y:S02]  /*84be0*/  STL.64 [R1+0xfb8], R6 ;  /* 0x000fb80601007387 */ /* 0x0001e40000100a00 */
[----:B------:R-:W4:Y:S02]  /*84bf0*/  LDL.LU.64 R10, [R1+0x5868] ;  /* 0x00586800010a7983 */ /* 0x000f240000300a00 */
[----:B0-----:R-:W-:Y:S02]  /*84c00*/  IMAD.MOV.U32 R7, RZ, RZ, R8 ;  /* 0x000000ffff077224 */ /* 0x001fe400078e0008 */
[----:B------:R-:W-:Y:S02]  /*84c10*/  IMAD.MOV.U32 R6, RZ, RZ, R9 ;  /* 0x000000ffff067224 */ /* 0x000fe400078e0009 */
[----:B------:R-:W4:Y:S03]  /*84c20*/  LDL.LU.64 R8, [R1+0x5860] ;  /* 0x0058600001087983 */ /* 0x000f260000300a00 */
[----:B------:R0:W-:Y:S02]  /*84c30*/  STL [R1+0x569c], R6 ;  /* 0x00569c0601007387 */ /* 0x0001e40000100800 */
[----:B------:R1:W-:Y:S02]  /*84c40*/  STL [R1+0x5698], R7 ;  /* 0x0056980701007387 */ /* 0x0003e40000100800 */
[----:B------:R-:W2:Y:S01]  /*84c50*/  LDL.LU R4, [R1+0xf90] ;  /* 0x000f900001047983 */ /* 0x000ea20000300800 */
[----:B------:R-:W2:Y:S04]  /*84c60*/  LDL.LU R5, [R1+0xf94] ;  /* 0x000f940001057983 */ /* 0x000ea80000300800 */
[----:B0-----:R-:W2:Y:S01]  /*84c70*/  LDL.LU R6, [R1+0xf98] ;  /* 0x000f980001067983 */ /* 0x001ea20000300800 */
[----:B-1----:R-:W2:Y:S01]  /*84c80*/  LDL.LU R7, [R1+0xf9c] ;  /* 0x000f9c0001077983 */ /* 0x002ea20000300800 */
[C---:B----4-:R-:W-:Y:S11]  /*84c90*/  HMMA.16816.F32.BF16 R8, R20.reuse, R12, R8 ;  /* 0x0000000c1408723c */ /* 0x050ff60000041808 */
[----:B------:R-:W-:Y:S11]  /*84ca0*/  @!UPT UIADD3 URZ, URZ, URZ, URZ ;  /* 0x0000003f3f3ff290 */ /* 0x000ff6000fffe03f */
[----:B------:R-:W-:Y:S01]  /*84cb0*/  @!UPT UIADD3 URZ, URZ, URZ, URZ ;  /* 0x0000003f3f3ff290 */ /* 0x000fe2000fffe03f */
[----:B------:R0:W-:Y:S01]  /*84cc0*/  STL.64 [R1+0xfa0], R8 ;  /* 0x000fa00801007387 */ /* 0x0001e20000100a00 */
[----:B------:R-:W-:Y:S02]  /*84cd0*/  STL.64 [R1+0xfa8], R10 ;  /* 0x000fa80a01007387 */ /* 0x000fe40000100a00 */
[----:B0-----:R-:W-:Y:S02]  /*84ce0*/  IMAD.MOV.U32 R8, RZ, RZ, R12 ;  /* 0x000000ffff087224 */ /* 0x001fe400078e000c */
[----:B------:R-:W-:Y:S02]  /*84cf0*/  IMAD.MOV.U32 R9, RZ, RZ, R13 ;  /* 0x000000ffff097224 */ /* 0x000fe400078e000d */
[----:B------:R-:W2:Y:S03]  /*84d00*/  LDL.LU.64 R12, [R1+0x5858] ;  /* 0x00585800010c7983 */ /* 0x000ea60000300a00 */
[----:B------:R-:W-:Y:S02]  /*84d10*/  STL [R1+0x56a4], R9 ;  /* 0x0056a40901007387 */ /* 0x000fe40000100800 */
[----:B------:R0:W-:Y:S02]  /*84d20*/  STL [R1+0x56a0], R8 ;  /* 0x0056a00801007387 */ /* 0x0001e40000100800 */
[----:B0-----:R-:W3:Y:S01]  /*84d30*/  LDL.LU R8, [R1+0xf80] ;  /* 0x000f800001087983 */ /* 0x001ee20000300800 */
[----:B------:R-:W3:Y:S02]  /*84d40*/  LDL.LU R9, [R1+0xf84] ;  /* 0x000f840001097983 */ /* 0x000ee40000300800 */
[----:B------:R-:W3:Y:S02]  /*84d50*/  LDL.LU R10, [R1+0xf88] ;  /* 0x000f8800010a7983 */ /* 0x000ee40000300800 */
[----:B------:R-:W3:Y:S01]  /*84d60*/  LDL.LU R11, [R1+0xf8c] ;  /* 0x000f8c00010b7983 */ /* 0x000ee20000300800 */
[C---:B--2---:R-:W-:Y:S11]  /*84d70*/  HMMA.16816.F32.BF16 R4, R20.reuse, R12, R4 ;  /* 0x0000000c1404723c */ /* 0x044ff60000041804 */
[----:B------:R-:W-:Y:S11]  /*84d80*/  @!UPT UIADD3 URZ, URZ, URZ, URZ ;  /* 0x0000003f3f3ff290 */ /* 0x000ff6000fffe03f */
[----:B------:R-:W-:Y:S01]  /*84d90*/  @!UPT UIADD3 URZ, URZ, URZ, URZ ;  /* 0x0000003f3f3ff290 */ /* 0x000fe2000fffe03f */
[----:B------:R0:W-:Y:S01]  /*84da0*/  STL.64 [R1+0xf90], R4 ;  /* 0x000f900401007387 */ /* 0x0001e20000100a00 */
[----:B------:R1:W-:Y:S02]  /*84db0*/  STL.64 [R1+0xf98], R6 ;  /* 0x000f980601007387 */ /* 0x0003e40000100a00 */
[----:B------:R-:W2:Y:S02]  /*84dc0*/  LDL.LU.64 R14, [R1+0x5850] ;  /* 0x00585000010e7983 */ /* 0x000ea40000300a00 */
[----:B0-----:R-:W-:Y:S02]  /*84dd0*/  IMAD.MOV.U32 R4, RZ, RZ, R12 ;  /* 0x000000ffff047224 */ /* 0x001fe400078e000c */
[----:B------:R-:W-:Y:S02]  /*84de0*/  IMAD.MOV.U32 R5, RZ, RZ, R13 ;  /* 0x000000ffff057224 */ /* 0x000fe400078e000d */
[----:B------:R-:W2:Y:S01]  /*84df0*/  LDL.LU.64 R12, [R1+0x5848] ;  /* 0x00584800010c7983 */ /* 0x000ea20000300a00 */
[----:B---3--:R-:W-:Y:S01]  /*84e00*/  HMMA.16816.F32.BF16 R8, R20, R24, R8 ;  /* 0x000000181408723c */ /* 0x008fe20000041808 */
[----:B-1----:R-:W-:-:S02]  /*84e10*/  IMAD.MOV.U32 R6, RZ, RZ, R24 ;  /* 0x000000ffff067224 */ /* 0x002fc400078e0018 */
[----:B------:R-:W-:Y:S01]  /*84e20*/  IMAD.MOV.U32 R7, RZ, RZ, R25 ;  /* 0x000000ffff077224 */ /* 0x000fe200078e0019 */
[----:B------:R-:W-:Y:S01]  /*84e30*/  STL [R1+0x56b4], R5 ;  /* 0x0056b40501007387 */ /* 0x000fe20000100800 */
[----:B------:R-:W-:Y:S11]  /*84e40*/  STL [R1+0x56b0], R4 ;  /* 0x0056b00401007387 */ /* 0x000ff60000100800 */
[----:B------:R-:W-:Y:S07]  /*84e50*/  @!UPT UIADD3 URZ, URZ, URZ, URZ ;  /* 0x0000003f3f3ff290 */ /* 0x000fee000fffe03f */
[----:B------:R-:W-:Y:S01]  /*84e60*/  STL.64 [R1+0xf80], R8 ;  /* 0x000f800801007387 */ /* 0x000fe20000100a00 */
[----:B------:R-:W-:Y:S02]  /*84e70*/  STL.64 [R1+0xf88], R10 ;  /* 0x000f880a01007387 */ /* 0x000fe40000100a00 */
[----:B------:R2:W-:Y:S02]  /*84e80*/  STL.64 [R1+0x5808], R6 ;  /* 0x0058080601007387 */ /* 0x0005e40000100a00 */
        /* <DEDUP_REMOVED lines=10> */
[----:B--2---:R0:W-:Y:S02]  /*84f30*/  STL.64 [R1+0x5810], R4 ;  /* 0x0058100401007387 */ /* 0x0041e40000100a00 */
[----:B------:R-:W2:Y:S02]  /*84f40*/  LDL.LU R24, [R1+0xf60] ;  /* 0x000f600001187983 */ /* 0x000ea40000300800 */
[----:B------:R-:W2:Y:S01]  /*84f50*/  LDL.LU R25, [R1+0xf64] ;  /* 0x000f640001197983 */ /* 0x000ea20000300800 */
[----:B------:R-:W2:Y:S01]  /*84f60*/  LDL.LU R26, [R1+0xf68] ;  /* 0x000f6800011a7983 */ /* 0x000ea20000300800 */
[----:B------:R-:W2:Y:S02]  /*84f70*/  LDL.LU R27, [R1+0xf6c] ;  /* 0x000f6c00011b7983 */ /* 0x000ea40000300800 */
[----:B------:R-:W3:Y:S02]  /*84f80*/  LDL.LU R12, [R1+0xf50] ;  /* 0x000f5000010c7983 */ /* 0x000ee40000300800 */
[----:B------:R-:W3:Y:S01]  /*84f90*/  LDL.LU R13, [R1+0xf54] ;  /* 0x000f5400010d7983 */ /* 0x000ee20000300800 */
[----:B------:R-:W4:Y:S01]  /*84fa0*/  LDL.LU R14, [R1+0xf58] ;  /* 0x000f5800010e7983 */ /* 0x000f220000300800 */
[----:B------:R-:W4:Y:S02]  /*84fb0*/  LDL.LU R15, [R1+0xf5c] ;  /* 0x000f5c00010f7983 */ /* 0x000f240000300800 */
[----:B------:R-:W-:-:S02]  /*84fc0*/  IMAD.MOV.U32 R9, RZ, RZ, R16 ;  /* 0x000000ffff097224 */ /* 0x000fc400078e0010 */
[----:B------:R-:W-:Y:S02]  /*84fd0*/  IMAD.MOV.U32 R8, RZ, RZ, R17 ;  /* 0x000000ffff087224 */ /* 0x000fe400078e0011 */
[----:B0-----:R-:W-:Y:S02]  /*84fe0*/  IMAD.MOV.U32 R4, RZ, RZ, R2 ;  /* 0x000000ffff047224 */ /* 0x001fe400078e0002 */
[----:B------:R-:W-:Y:S01]  /*84ff0*/  IMAD.MOV.U32 R5, RZ, RZ, R0 ;  /* 0x000000ffff057224 */ /* 0x000fe200078e0000 */
[----:B----4-:R-:W-:Y:S01]  /*85000*/  STL.64 [R1+0x5838], R14 ;  /* 0x0058380e01007387 */ /* 0x010fe20000100a00 */
[----:B---3--:R0:W-:Y:S03]  /*85010*/  STL.64 [R1+0x5830], R12 ;  /* 0x0058300c01007387 */ /* 0x0081e60000100a00 */
[----:B0-----:R-:W2:Y:S01]  /*85020*/  LDL.64 R12, [R1+0x150] ;  /* 0x00015000010c7983 */ /* 0x001ea20000100a00 */
[----:B------:R0:W-:Y:S03]  /*85030*/  STL.64 [R1+0x5828], R4 ;  /* 0x0058280401007387 */ /* 0x0001e60000100a00 */
[----:B0-----:R-:W3:Y:S01]  /*85040*/  LDL.64 R4, [R1+0x140] ;  /* 0x0001400001047983 */ /* 0x001ee20000100a00 */
[----:B------:R0:W-:Y:S03]  /*85050*/  STL.64 [R1+0x57e0], R8 ;  /* 0x0057e00801007387 */ /* 0x0001e60000100a00 */
[----:B0-----:R-:W4:Y:S01]  /*85060*/  LDL.LU R8, [R1+0xf10] ;  /* 0x000f100001087983 */ /* 0x001f220000300800 */
[----:B------:R-:W4:Y:S02]  /*85070*/  LDL.LU R9, [R1+0xf14] ;  /* 0x000f140001097983 */ /* 0x000f240000300800 */
[----:B------:R-:W2:Y:S02]  /*85080*/  LDL.LU R10, [R1+0xf18] ;  /* 0x000f1800010a7983 */ /* 0x000ea40000300800 */
[----:B------:R-:W2:Y:S02]  /*85090*/  LDL.LU R11, [R1+0xf1c] ;  /* 0x000f1c00010b7983 */ /* 0x000ea40000300800 */
[----:B--2---:R-:W-:Y:S01]  /*850a0*/  STL.64 [R1+0x57f0], R10 ;  /* 0x0057f00a01007387 */ /* 0x004fe20000100a00 */
[----:B----4-:R0:W-:Y:S03]  /*850b0*/  STL.64 [R1+0x57e8], R8 ;  /* 0x0057e80801007387 */ /* 0x0101e60000100a00 */
[----:B0-----:R-:W2:Y:S04]  /*850c0*/  LDL.64 R8, [R1+0x110] ;  /* 0x0001100001087983 */ /* 0x001ea80000100a00 */
[----:B--2---:R0:W-:Y:S04]  /*850d0*/  STL.64 [R1+0x5800], R8 ;  /* 0x0058000801007387 */ /* 0x0041e80000100a00 */
[----:B0-----:R-:W2:Y:S04]  /*850e0*/  LDL.64 R8, [R1+0x120] ;  /* 0x0001200001087983 */ /* 0x001ea80000100a00 */
[----:B--2---:R0:W-:Y:S04]  /*850f0*/  STL.64 [R1+0x5820], R8 ;  /* 0x0058200801007387 */ /* 0x0041e80000100a00 */
[----:B0-----:R-:W2:Y:S01]  /*85100*/  LDL.LU R8, [R1+0xf40] ;  /* 0x000f400001087983 */ /* 0x001ea20000300800 */
[----:B------:R-:W2:Y:S02]  /*85110*/  LDL.LU R9, [R1+0xf44] ;  /* 0x000f440001097983 */ /* 0x000ea40000300800 */
[----:B------:R-:W2:Y:S02]  /*85120*/  LDL.LU R10, [R1+0xf48] ;  /* 0x000f4800010a7983 */ /* 0x000ea40000300800 */
[----:B------:R-:W2:Y:S01]  /*85130*/  LDL.LU R11, [R1+0xf4c] ;  /* 0x000f4c00010b7983 */ /* 0x000ea20000300800 */
[----:B------:R-:W4:Y:S01]  /*85140*/  LDL.64 R16, [R1+0xe0] ;  /* 0x0000e00001107983 */ /* 0x000f220000100a00 */
[----:B------:R-:W-:Y:S03]  /*85150*/  HMMA.16816.F32.BF16 R24, R20, R12, R24 ;  /* 0x0000000c1418723c */ /* 0x000fe60000041818 */
[----:B----4-:R0:W-:Y:S04]  /*85160*/  STL.64 [R1+0x57d8], R16 ;  /* 0x0057d81001007387 */ /* 0x0101e80000100a00 */
[----:B0-----:R-:W4:Y:S04]  /*85170*/  LDL.64 R16, [R1+0x100] ;  /* 0x0001000001107983 */ /* 0x001f280000100a00 */
[----:B----4-:R0:W-:Y:S04]  /*85180*/  STL.64 [R1+0x57f8], R16 ;  /* 0x0057f81001007387 */ /* 0x0101e80000100a00 */
[----:B0-----:R-:W4:Y:S01]  /*85190*/  LDL.LU R16, [R1+0xf20] ;  /* 0x000f200001107983 */ /* 0x001f220000300800 */
[----:B------:R-:W4:Y:S02]  /*851a0*/  LDL.LU R17, [R1+0xf24] ;  /* 0x000f240001117983 */ /* 0x000f240000300800 */
[----:B------:R-:W4:Y:S02]  /*851b0*/  LDL.LU R18, [R1+0xf28] ;  /* 0x000f280001127983 */ /* 0x000f240000300800 */
[----:B------:R-:W4:Y:S03]  /*851c0*/  LDL.LU R19, [R1+0xf2c] ;  /* 0x000f2c0001137983 */ /* 0x000f260000300800 */
[----:B------:R0:W-:Y:S01]  /*851d0*/  STL.64 [R1+0xf60], R24 ;  /* 0x000f601801007387 */ /* 0x0001e20000100a00 */
[----:B------:R1:W-:Y:S03]  /*851e0*/  STL.64 [R1+0xf68], R26 ;  /* 0x000f681a01007387 */ /* 0x0003e60000100a00 */
        /* <DEDUP_REMOVED lines=13> */
[----:B------:R0:W-:Y:S01]  /*852c0*/  STL.64 [R1+0xf50], R12 ;  /* 0x000f500c01007387 */ /* 0x0001e20000100a00 */
[----:B------:R-:W-:Y:S02]  /*852d0*/  STL.64 [R1+0xf58], R14 ;  /* 0x000f580e01007387 */ /* 0x000fe40000100a00 */
[----:B0-----:R-:W-:Y:S02]  /*852e0*/  IMAD.MOV.U32 R12, RZ, RZ, R4 ;  /* 0x000000ffff0c7224 */ /* 0x001fe400078e0004 */
[----:B------:R-:W-:Y:S02]  /*852f0*/  IMAD.MOV.U32 R13, RZ, RZ, R5 ;  /* 0x000000ffff0d7224 */ /* 0x000fe400078e0005 */
[----:B------:R-:W3:Y:S03]  /*85300*/  LDL.LU.64 R4, [R1+0x5828] ;  /* 0x0058280001047983 */ /* 0x000ee60000300a00 */
[----:B------:R0:W-:Y:S02]  /*85310*/  STL.64 [R1+0x56d8], R12 ;  /* 0x0056d80c01007387 */ /* 0x0001e40000100a00 */
[----:B0-----:R-:W2:Y:S01]  /*85320*/  LDL.64 R12, [R1+0xf0] ;  /* 0x0000f000010c7983 */ /* 0x001ea20000100a00 */
[C---:B---3--:R-:W-:Y:S03]  /*85330*/  HMMA.16816.F32.BF16 R4, R20.reuse, R4, R8 ;  /* 0x000000041404723c */ /* 0x048fe60000041808 */
[----:B------:R-:W3:Y:S11]  /*85340*/  LDL.LU.64 R8, [R1+0x5820] ;  /* 0x0058200001087983 */ /* 0x000ef60000300a00 */
[----:B------:R-:W-:Y:S09]  /*85350*/  @!UPT UIADD3 URZ, URZ, URZ, URZ ;  /* 0x0000003f3f3ff290 */ /* 0x000ff2000fffe03f */
[----:B------:R-:W-:Y:S01]  /*85360*/  STL.64 [R1+0xf40], R4 ;  /* 0x000f400401007387 */ /* 0x000fe20000100a00 */
[----:B------:R0:W-:Y:S03]  /*85370*/  STL.64 [R1+0xf48], R6 ;  /* 0x000f480601007387 */ /* 0x0001e60000100a00 */
[----:B0-----:R-:W3:Y:S01]  /*85380*/  LDL.LU.64 R6, [R1+0x5818] ;  /* 0x0058180001067983 */ /* 0x001ee20000300a00 */
[----:B------:R-:W3:Y:S02]  /*85390*/  LDL.LU.64 R4, [R1+0x5810] ;  /* 0x0058100001047983 */ /* 0x000ee40000300a00 */
        /* <DEDUP_REMOVED lines=9> */
[----:B------:R-:W4:Y:S02]  /*85430*/  LDL.LU.64 R8, [R1+0x5800] ;  /* 0x0058000001087983 */ /* 0x000f240000300a00 */
[----:B----4-:R-:W-:Y:S01]  /*85440*/  HMMA.16816.F32.BF16 R16, R20, R8, R16 ;  /* 0x000000081410723c */ /* 0x010fe20000041810 */
[----:B---3--:R-:W-:Y:S01]  /*85450*/  STL.64 [R1+0x56c0], R6 ;  /* 0x0056c00601007387 */ /* 0x008fe20000100a00 */
[----:B------:R0:W-:Y:S02]  /*85460*/  STL.64 [R1+0x56b8], R4 ;  /* 0x0056b80401007387 */ /* 0x0001e40000100a00 */
[----:B------:R-:W-:-:S02]  /*85470*/  IMAD.MOV.U32 R3, RZ, RZ, R8 ;  /* 0x000000ffff037224 */ /* 0x000fc400078e0008 */
[----:B------:R-:W-:Y:S01]  /*85480*/  IMAD.MOV.U32 R2, RZ, RZ, R9 ;  /* 0x000000ffff027224 */ /* 0x000fe200078e0009 */
[----:B0-----:R-:W2:Y:S01]  /*85490*/  LDL.LU R4, [R1+0xf00] ;  /* 0x000f000001047983 */ /* 0x001ea20000300800 */
[----:B------:R-:W2:Y:S02]  /*854a0*/  LDL.LU R5, [R1+0xf04] ;  /* 0x000f040001057983 */ /* 0x000ea40000300800 */
[----:B------:R-:W2:Y:S02]  /*854b0*/  LDL.LU R6, [R1+0xf08] ;  /* 0x000f080001067983 */ /* 0x000ea40000300800 */
[----:B------:R-:W2:Y:S11]  /*854c0*/  LDL.LU R7, [R1+0xf0c] ;  /* 0x000f0c0001077983 */ /* 0x000eb60000300800 */
[----:B------:R0:W-:Y:S01]  /*854d0*/  STL.64 [R1+0xf20], R16 ;  /* 0x000f201001007387 */ /* 0x0001e20000100a00 */
[----:B------:R-:W-:Y:S03]  /*854e0*/  STL.64 [R1+0xf28], R18 ;  /* 0x000f281201007387 */ /* 0x000fe60000100a00 */
        /* <DEDUP_REMOVED lines=9> */
[----:B------:R1:W-:Y:S03]  /*85580*/  STL.64 [R1+0xf18], R10 ;  /* 0x000f180a01007387 */ /* 0x0003e60000100a00 */
[----:B0-----:R-:W3:Y:S01]  /*85590*/  LDL.LU.64 R8, [R1+0x57e0] ;  /* 0x0057e00001087983 */ /* 0x001ee20000300a00 */
[----:B-1----:R-:W-:Y:S02]  /*855a0*/  IMAD.MOV.U32 R11, RZ, RZ, R16 ;  /* 0x000000ffff0b7224 */ /* 0x002fe400078e0010 */
[----:B------:R-:W-:Y:S02]  /*855b0*/  IMAD.MOV.U32 R10, RZ, RZ, R17 ;  /* 0x000000ffff0a7224 */ /* 0x000fe400078e0011 */
[----:B------:R-:W4:Y:S01]  /*855c0*/  LDL.LU.64 R16, [R1+0x57d8] ;  /* 0x0057d80001107983 */ /* 0x000f220000300a00 */
[----:B--2---:R-:W-:Y:S02]  /*855d0*/  HMMA.16816.F32.BF16 R4, R20, R12, R4 ;  /* 0x0000000c1404723c */ /* 0x004fe40000041804 */
[----:B------:R-:W-:Y:S02]  /*855e0*/  STL [R1+0x553c], R10 ;  /* 0x00553c0a01007387 */ /* 0x000fe40000100800 */
[----:B------:R-:W-:Y:S02]  /*855f0*/  STL [R1+0x5538], R11 ;  /* 0x0055380b01007387 */ /* 0x000fe40000100800 */
[----:B------:R-:W-:-:S02]  /*85600*/  IMAD.MOV.U32 R28, RZ, RZ, R13 ;  /* 0x000000ffff1c7224 */ /* 0x000fc400078e000d */
[----:B------:R-:W-:Y:S01]  /*85610*/  IMAD.MOV.U32 R29, RZ, RZ, R12 ;  /* 0x000000ffff1d7224 */ /* 0x000fe200078e000c */
[----:B---3--:R-:W-:Y:S11]  /*85620*/  STL.64 [R1+0x57d0], R8 ;  /* 0x0057d00801007387 */ /* 0x008ff60000100a00 */
[----:B------:R-:W-:Y:S03]  /*85630*/  @!UPT UIADD3 URZ, URZ, URZ, URZ ;  /* 0x0000003f3f3ff290 */ /* 0x000fe6000fffe03f */
[----:B------:R-:W-:Y:S02]  /*85640*/  STL.64 [R1+0xf00], R4 ;  /* 0x000f000401007387 */ /* 0x000fe40000100a00 */
[----:B------:R4:W-:Y:S02]  /*85650*/  STL.64 [R1+0xf08], R6 ;  /* 0x000f080601007387 */ /* 0x0009e40000100a00 */
[C---:B----4-:R-:W-:Y:S01]  /*85660*/  HMMA.16816.F32.BF16 R4, R20.reuse, R16, R24 ;  /* 0x000000101404723c */ /* 0x050fe20000041818 */
[----:B------:R-:W-:Y:S01]  /*85670*/  STL [R1+0x5544], R28 ;  /* 0x0055441c01007387 */ /* 0x000fe20000100800 */
[----:B------:R-:W-:Y:S11]  /*85680*/  STL [R1+0x5540], R29 ;  /* 0x0055401d01007387 */ /* 0x000ff60000100800 */
[----:B------:R-:W-:Y:S10]  /*85690*/  @!UPT UIADD3 URZ, URZ, URZ, URZ ;  /* 0x0000003f3f3ff290 */ /* 0x000ff4000fffe03f */
[----:B------:R0:W-:Y:S01]  /*856a0*/  STL.64 [R1+0xef0], R4 ;  /* 0x000ef00401007387 */ /* 0x0001e20000100a00 */
[----:B------:R1:W-:Y:S03]  /*856b0*/  STL.64 [R1+0xef8], R6 ;  /* 0x000ef80601007387 */ /* 0x0003e60000100a00 */
[----:B0-----:R-:W2:Y:S01]  /*856c0*/  LDL.LU R4, [R1+0xe90] ;  /* 0x000e900001047983 */ /* 0x001ea20000300800 */
[----:B------:R-:W2:Y:S02]  /*856d0*/  LDL.LU R5, [R1+0xe94] ;  /* 0x000e940001057983 */ /* 0x000ea40000300800 */
[----:B-1----:R-:W3:Y:S02]  /*856e0*/  LDL.LU R6, [R1+0xe98] ;  /* 0x000e980001067983 */ /* 0x002ee40000300800 */
[----:B------:R-:W3:Y:S01]  /*856f0*/  LDL.LU R7, [R1+0xe9c] ;  /* 0x000e9c0001077983 */ /* 0x000ee20000300800 */
[----:B------:R-:W4:Y:S01]  /*85700*/  LDL.LU R8, [R1+0xee0] ;  /* 0x000ee00001087983 */ /* 0x000f220000300800 */
[----:B------:R-:W4:Y:S02]  /*85710*/  LDL.LU R9, [R1+0xee4] ;  /* 0x000ee40001097983 */ /* 0x000f240000300800 */
[----:B------:R-:W4:Y:S02]  /*85720*/  LDL.LU R10, [R1+0xee8] ;  /* 0x000ee800010a7983 */ /* 0x000f240000300800 */
[----:B------:R-:W4:Y:S01]  /*85730*/  LDL.LU R11, [R1+0xeec] ;  /* 0x000eec00010b7983 */ /* 0x000f220000300800 */
[----:B---3--:R-:W-:Y:S01]  /*85740*/  STL.64 [R1+0x5770], R6 ;  /* 0x0057700601007387 */ /* 0x008fe20000100a00 */
[----:B--2---:R0:W-:Y:S03]  /*85750*/  STL.64 [R1+0x5768], R4 ;  /* 0x0057680401007387 */ /* 0x0041e60000100a00 */
[----:B0-----:R-:W2:Y:S04]  /*85760*/  LDL.64 R4, [R1+0x90] ;  /* 0x0000900001047983 */ /* 0x001ea80000100a00 */
[----:B--2---:R0:W-:Y:S04]  /*85770*/  STL.64 [R1+0x5780], R4 ;  /* 0x0057800401007387 */ /* 0x0041e80000100a00 */
[----:B0-----:R-:W2:Y:S04]  /*85780*/  LDL.64 R4, [R1+0xa0] ;  /* 0x0000a00001047983 */ /* 0x001ea80000100a00 */
[----:B--2---:R0:W-:Y:S04]  /*85790*/  STL.64 [R1+0x5798], R4 ;  /* 0x0057980401007387 */ /* 0x0041e80000100a00 */
[----:B0-----:R-:W2:Y:S04]  /*857a0*/  LDL.64 R4, [R1+0xb0] ;  /* 0x0000b00001047983 */ /* 0x001ea80000100a00 */
[----:B--2---:R0:W-:Y:S04]  /*857b0*/  STL.64 [R1+0x57b0], R4 ;  /* 0x0057b00401007387 */ /* 0x0041e80000100a00 */
[----:B0-----:R-:W2:Y:S04]  /*857c0*/  LDL.64 R4, [R1+0xc0] ;  /* 0x0000c00001047983 */ /* 0x001ea80000100a00 */
[----:B--2---:R0:W-:Y:S01]  /*857d0*/  STL.64 [R1+0x57c8], R4 ;  /* 0x0057c80401007387 */ /* 0x0041e20000100a00 */
[----:B------:R-:W2:Y:S03]  /*857e0*/  LDL.64 R12, [R1+0x80] ;  /* 0x00008000010c7983 */ /* 0x000ea60000100a00 */
[----:B0-----:R-:W4:Y:S04]  /*857f0*/  LDL.64 R4, [R1+0xd0] ;  /* 0x0000d00001047983 */ /* 0x001f280000100a00 */
        /* <DEDUP_REMOVED lines=11> */
[----:B----4-:R-:W-:Y:S01]  /*858b0*/  HMMA.16816.F32.BF16 R8, R20, R4, R8 ;  /* 0x000000041408723c */ /* 0x010fe20000041808 */
        /* <DEDUP_REMOVED lines=22> */
[----:B------:R1:W-:Y:S04]  /*85a20*/  STL.64 [R1+0xee8], R10 ;  /* 0x000ee80a01007387 */ /* 0x0003e80000100a00 */
[----:B0-----:R-:W4:Y:S01]  /*85a30*/  LDL.LU.64 R8, [R1+0x57d0] ;  /* 0x0057d00001087983 */ /* 0x001f220000300a00 */
[----:B-1----:R-:W-:-:S02]  /*85a40*/  IMAD.MOV.U32 R10, RZ, RZ, R4 ;  /* 0x000000ffff0a7224 */ /* 0x002fc400078e0004 */
[----:B------:R-:W-:Y:S02]  /*85a50*/  IMAD.MOV.U32 R11, RZ, RZ, R5 ;  /* 0x000000ffff0b7224 */ /* 0x000fe400078e0005 */
[----:B------:R-:W2:Y:S03]  /*85a60*/  LDL.LU.64 R4, [R1+0x57c8] ;  /* 0x0057c80001047983 */ /* 0x000ea60000300a00 */
[----:B------:R-:W-:Y:S02]  /*85a70*/  STL [R1+0x5554], R11 ;  /* 0x0055540b01007387 */ /* 0x000fe40000100800 */
        /* <DEDUP_REMOVED lines=38> */
[----:B------:R0:W-:Y:S01]  /*85ce0*/  STL.64 [R1+0xea0], R12 ;  /* 0x000ea00c01007387 */ /* 0x0001e20000100a00 */
[----:B------:R-:W-:Y:S03]  /*85cf0*/  STL.64 [R1+0xea8], R14 ;  /* 0x000ea80e01007387 */ /* 0x000fe60000100a00 */
        /* <DEDUP_REMOVED lines=10> */
[----:B------:R3:W-:Y:S02]  /*85da0*/  STL.64 [R1+0xe98], R6 ;  /* 0x000e980601007387 */ /* 0x0007e40000100a00 */
[----:B---3--:R-:W-:Y:S01]  /*85db0*/  HMMA.16816.F32.BF16 R4, R20, R16, R24 ;  /* 0x000000101404723c */ /* 0x008fe20000041818 */
[----:B------:R-:W-:Y:S01]  /*85dc0*/  STL [R1+0x557c], R3 ;  /* 0x00557c0301007387 */ /* 0x000fe20000100800 */
[----:B------:R-:W-:Y:S11]  /*85dd0*/  STL [R1+0x5578], R2 ;  /* 0x0055780201007387 */ /* 0x000ff60000100800 */
[----:B------:R-:W-:Y:S10]  /*85de0*/  @!UPT UIADD3 URZ, URZ, URZ, URZ ;  /* 0x0000003f3f3ff290 */ /* 0x000ff4000fffe03f */
[----:B------:R0:W-:Y:S01]  /*85df0*/  STL.64 [R1+0xe80], R4 ;  /* 0x000e800401007387 */ /* 0x0001e20000100a00 */
[----:B------:R1:W-:Y:S02]  /*85e00*/  STL.64 [R1+0xe88], R6 ;  /* 0x000e880601007387 */ /* 0x0003e40000100a00 */
[----:B------:R-:W2:Y:S02]  /*85e10*/  LDL.64 R24, [R1+0x10] ;  /* 0x0000100001187983 */ /* 0x000ea40000100a00 */
[----:B--2---:R2:W-:Y:S01]  /*85e20*/  STL.64 [R1+0x56f0], R24 ;  /* 0x0056f01801007387 */ /* 0x0045e20000100a00 */
[----:B0-----:R-:W3:Y:S02]  /*85e30*/  LDL.LU R4, [R1+0xe00] ;  /* 0x000e000001047983 */ /* 0x001ee40000300800 */
[----:B------:R-:W3:Y:S02]  /*85e40*/  LDL.LU R5, [R1+0xe04] ;  /* 0x000e040001057983 */ /* 0x000ee40000300800 */
[----:B-1----:R-:W3:Y:S01]  /*85e50*/  LDL.LU R6, [R1+0xe08] ;  /* 0x000e080001067983 */ /* 0x002ee20000300800 */
[----:B------:R-:W3:Y:S04]  /*85e60*/  LDL.LU R7, [R1+0xe0c] ;  /* 0x000e0c0001077983 */ /* 0x000ee80000300800 */
[----:B--2---:R-:W2:Y:S04]  /*85e70*/  LDL.64 R24, [R1+0x20] ;  /* 0x0000200001187983 */ /* 0x004ea80000100a00 */
[----:B--2---:R0:W-:Y:S04]  /*85e80*/  STL.64 [R1+0x5708], R24 ;  /* 0x0057081801007387 */ /* 0x0041e80000100a00 */
[----:B0-----:R-:W2:Y:S04]  /*85e90*/  LDL.64 R24, [R1+0x30] ;  /* 0x0000300001187983 */ /* 0x001ea80000100a00 */
[----:B--2---:R0:W-:Y:S04]  /*85ea0*/  STL.64 [R1+0x5720], R24 ;  /* 0x0057201801007387 */ /* 0x0041e80000100a00 */
[----:B0-----:R-:W2:Y:S04]  /*85eb0*/  LDL.64 R24, [R1+0x40] ;  /* 0x0000400001187983 */ /* 0x001ea80000100a00 */
[----:B--2---:R-:W-:Y:S01]  /*85ec0*/  STL.64 [R1+0x5738], R24 ;  /* 0x0057381801007387 */ /* 0x004fe20000100a00 */
[----:B---3--:R-:W-:Y:S02]  /*85ed0*/  STL.64 [R1+0x56e8], R6 ;  /* 0x0056e80601007387 */ /* 0x008fe40000100a00 */
[----:B------:R0:W-:Y:S02]  /*85ee0*/  STL.64 [R1+0x56e0], R4 ;  /* 0x0056e00401007387 */ /* 0x0001e40000100a00 */
[----:B0-----:R-:W2:Y:S01]  /*85ef0*/  LDL.LU R4, [R1+0xe20] ;  /* 0x000e200001047983 */ /* 0x001ea20000300800 */
[----:B------:R-:W2:Y:S02]  /*85f00*/  LDL.LU R5, [R1+0xe24] ;  /* 0x000e240001057983 */ /* 0x000ea40000300800 */
[----:B------:R-:W3:Y:S02]  /*85f10*/  LDL.LU R6, [R1+0xe28] ;  /* 0x000e280001067983 */ /* 0x000ee40000300800 */
[----:B------:R-:W3:Y:S01]  /*85f20*/  LDL.LU R7, [R1+0xe2c] ;  /* 0x000e2c0001077983 */ /* 0x000ee20000300800 */
[----:B------:R-:W2:Y:S04]  /*85f30*/  LDL.64 R24, [R1+0x50] ;  /* 0x0000500001187983 */ /* 0x000ea80000100a00 */
[----:B--2---:R0:W-:Y:S04]  /*85f40*/  STL.64 [R1+0x5750], R24 ;  /* 0x0057501801007387 */ /* 0x0041e80000100a00 */
[----:B0-----:R-:W2:Y:S01]  /*85f50*/  LDL.64 R24, [R1+0x60] ;  /* 0x0000600001187983 */ /* 0x001ea20000100a00 */
[----:B---3--:R-:W-:Y:S02]  /*85f60*/  STL.64 [R1+0x5700], R6 ;  /* 0x0057000601007387 */ /* 0x008fe40000100a00 */
[----:B------:R0:W-:Y:S02]  /*85f70*/  STL.64 [R1+0x56f8], R4 ;  /* 0x0056f80401007387 */ /* 0x0001e40000100a00 */
        /* <DEDUP_REMOVED lines=28> */
[----:B------:R-:W-:Y:S01]  /*86140*/  IMAD.MOV.U32 R11, RZ, RZ, R17 ;  /* 0x000000ffff0b7224 */ /* 0x000fe200078e0011 */
[----:B------:R-:W3:Y:S01]  /*86150*/  LDL.LU R12, [R1+0xe10] ;  /* 0x000e1000010c7983 */ /* 0x000ee20000300800 */
[----:B------:R-:W-:-:S02]  /*86160*/  IMAD.MOV.U32 R10, RZ, RZ, R16 ;  /* 0x000000ffff0a7224 */ /* 0x000fc400078e0010 */
[----:B------:R-:W3:Y:S02]  /*86170*/  LDL.LU R13, [R1+0xe14] ;  /* 0x000e1400010d7983 */ /* 0x000ee40000300800 */
[----:B------:R-:W3:Y:S01]  /*86180*/  LDL.LU R14, [R1+0xe18] ;  /* 0x000e1800010e7983 */ /* 0x000ee20000300800 */
[----:B------:R-:W3:Y:S01]  /*86190*/  LDL.LU R15, [R1+0xe1c] ;  /* 0x000e1c00010f7983 */ /* 0x000ee20000300800 */
[----:B------:R-:W3:Y:S02]  /*861a0*/  LDL.64 R16, [R1] ;  /* 0x0000000001107983 */ /* 0x000ee40000100a00 */
[----:B------:R-:W-:Y:S02]  /*861b0*/  STL [R1+0x5584], R11 ;  /* 0x0055840b01007387 */ /* 0x000fe40000100800 */
[----:B------:R-:W-:Y:S02]  /*861c0*/  STL [R1+0x5580], R10 ;  /* 0x0055800a01007387 */ /* 0x000fe40000100800 */
[----:B------:R-:W-:-:S02]  /*861d0*/  IMAD.MOV.U32 R28, RZ, RZ, R24 ;  /* 0x000000ffff1c7224 */ /* 0x000fc400078e0018 */
        /* <DEDUP_REMOVED lines=50> */
[----:B------:R-:W2:Y:S01]  /*86500*/  LDL.LU.64 R24, [R1+0x56f0] ;  /* 0x0056f00001187983 */ /* 0x000ea20000300a00 */
[C---:B---3--:R-:W-:Y:S08]  /*86510*/  HMMA.16816.F32.BF16 R12, R20.reuse, R16, R12 ;  /* 0x00000010140c723c */ /* 0x048ff0000004180c */
        /* <DEDUP_REMOVED lines=8> */
[----:B------:R-:W3:Y:S02]  /*865a0*/  LDL.LU R24, [R1+0xdf0] ;  /* 0x000df00001187983 */ /* 0x000ee40000300800 */
[----:B------:R-:W3:Y:S01]  /*865b0*/  LDL.LU R25, [R1+0xdf4] ;  /* 0x000df40001197983 */ /* 0x000ee20000300800 */
[----:B------:R-:W3:Y:S01]  /*865c0*/  LDL.LU R26, [R1+0xdf8] ;  /* 0x000df800011a7983 */ /* 0x000ee20000300800 */
[----:B------:R-:W3:Y:S02]  /*865d0*/  LDL.LU R27, [R1+0xdfc] ;  /* 0x000dfc00011b7983 */ /* 0x000ee40000300800 */
[----:B------:R0:W-:Y:S02]  /*865e0*/  STL.64 [R1+0xe10], R12 ;  /* 0x000e100c01007387 */ /* 0x0001e40000100a00 */
[----:B------:R1:W-:Y:S01]  /*865f0*/  STL.64 [R1+0xe18], R14 ;  /* 0x000e180e01007387 */ /* 0x0003e20000100a00 */
[----:B0-----:R-:W2:Y:S01]  /*86600*/  LDL.LU.64 R12, [R1+0x56d8] ;  /* 0x0056d800010c7983 */ /* 0x001ea20000300a00 */
[----:B-1----:R-:W-:-:S02]  /*86610*/  IMAD.MOV.U32 R15, RZ, RZ, R16 ;  /* 0x000000ffff0f7224 */ /* 0x002fc400078e0010 */
[----:B------:R-:W-:Y:S02]  /*86620*/  IMAD.MOV.U32 R14, RZ, RZ, R17 ;  /* 0x000000ffff0e7224 */ /* 0x000fe400078e0011 */
[----:B------:R-:W2:Y:S01]  /*86630*/  LDL.LU.64 R18, [R1+0x56d0] ;  /* 0x0056d00001127983 */ /* 0x000ea20000300a00 */
        /* <DEDUP_REMOVED lines=10> */
[----:B--2---:R-:W-:-:S02]  /*866e0*/  IMAD.MOV.U32 R16, RZ, RZ, R5 ;  /* 0x000000ffff107224 */ /* 0x004fc400078e0005 */
[----:B------:R-:W-:Y:S01]  /*866f0*/  IMAD.MOV.U32 R17, RZ, RZ, R4 ;  /* 0x000000ffff117224 */ /* 0x000fe200078e0004 */
[----:B------:R-:W2:Y:S01]  /*86700*/  LDL.LU R5, [R1+0x56b4] ;  /* 0x0056b40001057983 */ /* 0x000ea20000300800 */
[----:B------:R-:W2:Y:S03]  /*86710*/  LDL.LU R4, [R1+0x56b0] ;  /* 0x0056b00001047983 */ /* 0x000ea60000300800 */
[----:B------:R0:W-:Y:S04]  /*86720*/  STL.64 [R1+0x55a0], R16 ;  /* 0x0055a01001007387 */ /* 0x0001e80000100a00 */
[----:B0-----:R-:W2:Y:S01]  /*86730*/  LDL.LU R16, [R1+0x860] ;  /* 0x0008600001107983 */ /* 0x001ea20000300800 */
[----:B------:R-:W2:Y:S02]  /*86740*/  LDL.LU R17, [R1+0x864] ;  /* 0x0008640001117983 */ /* 0x000ea40000300800 */
[----:B------:R-:W2:Y:S02]  /*86750*/  LDL.LU R18, [R1+0x868] ;  /* 0x0008680001127983 */ /* 0x000ea40000300800 */
[----:B------:R-:W2:Y:S02]  /*86760*/  LDL.LU R19, [R1+0x86c] ;  /* 0x00086c0001137983 */ /* 0x000ea40000300800 */
[----:B--2---:R-:W-:Y:S01]  /*86770*/  STL.64 [R1+0x55b0], R18 ;  /* 0x0055b01201007387 */ /* 0x004fe20000100a00 */
[----:B------:R0:W-:Y:S02]  /*86780*/  STL.64 [R1+0x55a8], R16 ;  /* 0x0055a81001007387 */ /* 0x0001e40000100a00 */
[----:B0-----:R-:W-:-:S02]  /*86790*/  IMAD.MOV.U32 R16, RZ, RZ, R12 ;  /* 0x000000ffff107224 */ /* 0x001fc400078e000c */
[----:B------:R-:W-:Y:S01]  /*867a0*/  IMAD.MOV.U32 R17, RZ, RZ, R13 ;  /* 0x000000ffff117224 */ /* 0x000fe200078e000d */
[----:B------:R-:W3:Y:S01]  /*867b0*/  LDL.LU R12, [R1+0x56ac] ;  /* 0x0056ac00010c7983 */ /* 0x000ee20000300800 */
[----:B------:R-:W3:Y:S03]  /*867c0*/  LDL.LU R13, [R1+0x56a8] ;  /* 0x0056a800010d7983 */ /* 0x000ee60000300800 */
[----:B------:R0:W-:Y:S04]  /*867d0*/  STL.64 [R1+0x55c0], R16 ;  /* 0x0055c01001007387 */ /* 0x0001e80000100a00 */
[----:B0-----:R-:W2:Y:S01]  /*867e0*/  LDL.LU R16, [R1+0x450] ;  /* 0x0004500001107983 */ /* 0x001ea20000300800 */
[----:B------:R-:W2:Y:S02]  /*867f0*/  LDL.LU R17, [R1+0x454] ;  /* 0x0004540001117983 */ /* 0x000ea40000300800 */
[----:B------:R-:W2:Y:S02]  /*86800*/  LDL.LU R18, [R1+0x458] ;  /* 0x0004580001127983 */ /* 0x000ea40000300800 */
[----:B------:R-:W2:Y:S01]  /*86810*/  LDL.LU R19, [R1+0x45c] ;  /* 0x00045c0001137983 */ /* 0x000ea20000300800 */
[----:B---3--:R-:W-:Y:S01]  /*86820*/  HMMA.16816.F32.BF16 R24, R20, R12, R24 ;  /* 0x0000000c1418723c */ /* 0x008fe20000041818 */
[----:B--2---:R-:W-:Y:S01]  /*86830*/  STL.64 [R1+0x55d0], R18 ;  /* 0x0055d01201007387 */ /* 0x004fe20000100a00 */
[----:B------:R4:W-:Y:S02]  /*86840*/  STL.64 [R1+0x55c8], R16 ;  /* 0x0055c81001007387 */ /* 0x0009e40000100a00 */
[----:B----4-:R-:W-:-:S02]  /*86850*/  IMAD.MOV.U32 R16, RZ, RZ, R9 ;  /* 0x000000ffff107224 */ /* 0x010fc400078e0009 */
[----:B------:R-:W-:Y:S01]  /*86860*/  IMAD.MOV.U32 R17, RZ, RZ, R8 ;  /* 0x000000ffff117224 */ /* 0x000fe200078e0008 */
[----:B------:R-:W2:Y:S01]  /*86870*/  LDL.LU R9, [R1+0x56a4] ;  /* 0x0056a40001097983 */ /* 0x000ea20000300800 */
[----:B------:R-:W3:Y:S03]  /*86880*/  LDL.LU R8, [R1+0x56a0] ;  /* 0x0056a00001087983 */ /* 0x000ee60000300800 */
[----:B------:R0:W-:Y:S02]  /*86890*/  STL.64 [R1+0x55e8], R16 ;  /* 0x0055e81001007387 */ /* 0x0001e40000100a00 */
[----:B0-----:R-:W-:Y:S02]  /*868a0*/  IMAD.MOV.U32 R16, RZ, RZ, R6 ;  /* 0x000000ffff107224 */ /* 0x001fe400078e0006 */
[----:B------:R-:W-:Y:S01]  /*868b0*/  IMAD.MOV.U32 R17, RZ, RZ, R7 ;  /* 0x000000ffff117224 */ /* 0x000fe200078e0007 */
[----:B------:R-:W4:Y:S01]  /*868c0*/  LDL.LU R6, [R1+0x569c] ;  /* 0x00569c0001067983 */ /* 0x000f220000300800 */
[----:B------:R-:W4:Y:S03]  /*868d0*/  LDL.LU R7, [R1+0x5698] ;  /* 0x0056980001077983 */ /* 0x000f260000300800 */
[----:B------:R0:W-:Y:S02]  /*868e0*/  STL.64 [R1+0x5600], R16 ;  /* 0x0056001001007387 */ /* 0x0001e40000100a00 */
[----:B0-----:R-:W-:-:S02]  /*868f0*/  IMAD.MOV.U32 R16, RZ, RZ, R4 ;  /* 0x000000ffff107224 */ /* 0x001fc400078e0004 */
[----:B------:R-:W-:Y:S01]  /*86900*/  IMAD.MOV.U32 R17, RZ, RZ, R5 ;  /* 0x000000ffff117224 */ /* 0x000fe200078e0005 */
[----:B------:R-:W4:Y:S01]  /*86910*/  LDL.LU R4, [R1+0x5694] ;  /* 0x0056940001047983 */ /* 0x000f220000300800 */
[----:B------:R-:W-:Y:S02]  /*86920*/  STL.64 [R1+0xdf0], R24 ;  /* 0x000df01801007387 */ /* 0x000fe40000100a00 */
[----:B------:R-:W-:Y:S02]  /*86930*/  STL.64 [R1+0xdf8], R26 ;  /* 0x000df81a01007387 */ /* 0x000fe40000100a00 */
[----:B------:R-:W4:Y:S01]  /*86940*/  LDL.LU R5, [R1+0x5690] ;  /* 0x0056900001057983 */ /* 0x000f220000300800 */
[----:B------:R-:W-:Y:S01]  /*86950*/  STL.64 [R1+0x5618], R16 ;  /* 0x0056181001007387 */ /* 0x000fe20000100a00 */
[----:B------:R0:W-:Y:S02]  /*86960*/  STL.64 [R1+0x5390], R12 ;  /* 0x0053900c01007387 */ /* 0x0001e40000100a00 */
[----:B------:R1:W-:Y:S01]  /*86970*/  STL.64 [R1+0x55b8], R14 ;  /* 0x0055b80e01007387 */ /* 0x0003e20000100a00 */
[----:B0-----:R-:W4:Y:S01]  /*86980*/  LDL.LU R12, [R1+0x870] ;  /* 0x00087000010c7983 */ /* 0x001f220000300800 */
[----:B------:R-:W4:Y:S02]  /*86990*/  LDL.LU R13, [R1+0x874] ;  /* 0x00087400010d7983 */ /* 0x000f240000300800 */
[----:B-1----:R-:W4:Y:S02]  /*869a0*/  LDL.LU R14, [R1+0x878] ;  /* 0x00087800010e7983 */ /* 0x002f240000300800 */
[----:B------:R-:W4:Y:S02]  /*869b0*/  LDL.LU R15, [R1+0x87c] ;  /* 0x00087c00010f7983 */ /* 0x000f240000300800 */
[----:B--2---:R-:W-:-:S02]  /*869c0*/  IMAD.MOV.U32 R17, RZ, RZ, R9 ;  /* 0x000000ffff117224 */ /* 0x004fc400078e0009 */
[----:B---3--:R-:W-:Y:S02]  /*869d0*/  IMAD.MOV.U32 R16, RZ, RZ, R8 ;  /* 0x000000ffff107224 */ /* 0x008fe400078e0008 */
[----:B------:R-:W2:Y:S01]  /*869e0*/  LDL.LU R8, [R1+0x568c] ;  /* 0x00568c0001087983 */ /* 0x000ea20000300800 */
[----:B------:R-:W2:Y:S02]  /*869f0*/  LDL.LU R9, [R1+0x5688] ;  /* 0x0056880001097983 */ /* 0x000ea40000300800 */
[----:B------:R-:W-:Y:S01]  /*86a00*/  STL.64 [R1+0x5630], R16 ;  /* 0x0056301001007387 */ /* 0x000fe20000100a00 */
[----:B----4-:R-:W-:Y:S01]  /*86a10*/  STL.64 [R1+0x55e0], R14 ;  /* 0x0055e00e01007387 */ /* 0x010fe20000100a00 */
[----:B------:R0:W-:Y:S03]  /*86a20*/  STL.64 [R1+0x55d8], R12 ;  /* 0x0055d80c01007387 */ /* 0x0001e60000100a00 */
[----:B0-----:R-:W3:Y:S01]  /*86a30*/  LDL.LU R12, [R1+0x460] ;  /* 0x00046000010c7983 */ /* 0x001ee20000300800 */
[----:B------:R-:W3:Y:S02]  /*86a40*/  LDL.LU R13, [R1+0x464] ;  /* 0x00046400010d7983 */ /* 0x000ee40000300800 */
[----:B------:R-:W4:Y:S02]  /*86a50*/  LDL.LU R14, [R1+0x468] ;  /* 0x00046800010e7983 */ /* 0x000f240000300800 */
[----:B------:R-:W4:Y:S02]  /*86a60*/  LDL.LU R15, [R1+0x46c] ;  /* 0x00046c00010f7983 */ /* 0x000f240000300800 */
[----:B------:R-:W-:-:S02]  /*86a70*/  IMAD.MOV.U32 R16, RZ, RZ, R7 ;  /* 0x000000ffff107224 */ /* 0x000fc400078e0007 */
[----:B------:R-:W-:-:S05]  /*86a80*/  IMAD.MOV.U32 R17, RZ, RZ, R6 ;  /* 0x000000ffff117224 */ /* 0x000fca00078e0006 */
[----:B------:R0:W-:Y:S01]  /*86a90*/  STL.64 [R1+0x5648], R16 ;  /* 0x0056481001007387 */ /* 0x0001e20000100a00 */
[----:B------:R-:W2:Y:S02]  /*86aa0*/  LDL.LU R24, [R1+0x560] ;  /* 0x0005600001187983 */ /* 0x000ea40000300800 */
[----:B------:R-:W2:Y:S02]  /*86ab0*/  LDL.LU R25, [R1+0x564] ;  /* 0x0005640001197983 */ /* 0x000ea40000300800 */
[----:B------:R-:W2:Y:S01]  /*86ac0*/  LDL.LU R26, [R1+0x568] ;  /* 0x00056800011a7983 */ /* 0x000ea20000300800 */
[----:B------:R-:W2:Y:S01]  /*86ad0*/  LDL.LU R27, [R1+0x56c] ;  /* 0x00056c00011b7983 */ /* 0x000ea20000300800 */
[----:B0-----:R-:W-:Y:S02]  /*86ae0*/  IMAD.MOV.U32 R17, RZ, RZ, R4 ;  /* 0x000000ffff117224 */ /* 0x001fe400078e0004 */
[----:B------:R-:W-:Y:S01]  /*86af0*/  IMAD.MOV.U32 R16, RZ, RZ, R5 ;  /* 0x000000ffff107224 */ /* 0x000fe200078e0005 */
[----:B------:R-:W2:Y:S01]  /*86b00*/  LDL.LU R4, [R1+0xde0] ;  /* 0x000de00001047983 */ /* 0x000ea20000300800 */
[----:B------:R-:W2:Y:S02]  /*86b10*/  LDL.LU R5, [R1+0xde4] ;  /* 0x000de40001057983 */ /* 0x000ea40000300800 */
[----:B------:R-:W2:Y:S02]  /*86b20*/  LDL.LU R6, [R1+0xde8] ;  /* 0x000de80001067983 */ /* 0x000ea40000300800 */
[----:B------:R-:W2:Y:S01]  /*86b30*/  LDL.LU R7, [R1+0xdec] ;  /* 0x000dec0001077983 */ /* 0x000ea20000300800 */
[----:B----4-:R-:W-:Y:S01]  /*86b40*/  STL.64 [R1+0x55f8], R14 ;  /* 0x0055f80e01007387 */ /* 0x010fe20000100a00 */
[----:B---3--:R0:W-:Y:S03]  /*86b50*/  STL.64 [R1+0x55f0], R12 ;  /* 0x0055f00c01007387 */ /* 0x0081e60000100a00 */
        /* <DEDUP_REMOVED lines=15> */
[----:B------:R-:W4:Y:S01]  /*86c50*/  LDL.LU R15, [R1+0x49c] ;  /* 0x00049c00010f7983 */ /* 0x000f220000300800 */
[C---:B--2---:R-:W-:Y:S01]  /*86c60*/  HMMA.16816.F32.BF16 R4, R20.reuse, R8, R4 ;  /* 0x000000081404723c */ /* 0x044fe20000041804 */
[----:B----4-:R-:W-:Y:S01]  /*86c70*/  STL.64 [R1+0x5640], R14 ;  /* 0x0056400e01007387 */ /* 0x010fe20000100a00 */
        /* <DEDUP_REMOVED lines=14> */
[----:B------:R-:W4:Y:S02]  /*86d60*/  LDL.LU.64 R4, [R1+0x5678] ;  /* 0x0056780001047983 */ /* 0x000f240000300a00 */
[----:B------:R-:W-:Y:S01]  /*86d70*/  STL.64 [R1+0x5388], R8 ;  /* 0x0053880801007387 */ /* 0x000fe20000100a00 */
[----:B----4-:R-:W-:Y:S01]  /*86d80*/  HMMA.16816.F32.BF16 R20, R20, R4, R24 ;  /* 0x000000041414723c */ /* 0x010fe20000041818 */
[----:B------:R-:W4:Y:S01]  /*86d90*/  LDL.LU.64 R26, [R1+0x5670] ;  /* 0x00567000011a7983 */ /* 0x000f220000300a00 */
[----:B------:R-:W2:Y:S11]  /*86da0*/  LDL.LU.64 R24, [R1+0x5668] ;  /* 0x0056680001187983 */ /* 0x000eb60000300a00 */
[----:B------:R-:W-:Y:S10]  /*86db0*/  @!UPT UIADD3 URZ, URZ, URZ, URZ ;  /* 0x0000003f3f3ff290 */ /* 0x000ff4000fffe03f */
[----:B------:R4:W-:Y:S01]  /*86dc0*/  STL.64 [R1+0x560], R20 ;  /* 0x0005601401007387 */ /* 0x0009e20000100a00 */
[----:B------:R-:W-:Y:S02]  /*86dd0*/  STL.64 [R1+0x568], R22 ;  /* 0x0005681601007387 */ /* 0x000fe40000100a00 */
[----:B----4-:R-:W-:Y:S02]  /*86de0*/  IMAD.MOV.U32 R20, RZ, RZ, R26 ;  /* 0x000000ffff147224 */ /* 0x010fe400078e001a */
[----:B------:R-:W-:Y:S01]  /*86df0*/  IMAD.MOV.U32 R21, RZ, RZ, R27 ;  /* 0x000000ffff157224 */ /* 0x000fe200078e001b */
[----:B------:R-:W2:Y:S01]  /*86e00*/  LDL.LU R26, [R1+0x5664] ;  /* 0x00566400011a7983 */ /* 0x000ea20000300800 */
[----:B------:R-:W2:Y:S02]  /*86e10*/  LDL.LU R27, [R1+0x5660] ;  /* 0x00566000011b7983 */ /* 0x000ea40000300800 */
[----:B---3--:R-:W-:Y:S02]  /*86e20*/  STL.64 [R1+0x5380], R6 ;  /* 0x0053800601007387 */ /* 0x008fe40000100a00 */
        /* <DEDUP_REMOVED lines=46> */
[----:B0-----:R-:W4:Y:S01]  /*87110*/  LDL.LU.64 R18, [R1+0x55d0] ;  /* 0x0055d00001127983 */ /* 0x001f220000300a00 */
[----:B------:R-:W4:Y:S02]  /*87120*/  LDL.LU.64 R16, [R1+0x55c8] ;  /* 0x0055c80001107983 */ /* 0x000f240000300a00 */
[C---:B----4-:R-:W-:Y:S01]  /*87130*/  HMMA.16816.F32.BF16 R20, R24.reuse, R20, R16 ;  /* 0x000000141814723c */ /* 0x050fe20000041810 */
[----:B------:R-:W2:Y:S11]  /*87140*/  LDL.LU.64 R16, [R1+0x55c0] ;  /* 0x0055c00001107983 */ /* 0x000eb60000300a00 */
[----:B------:R-:W-:Y:S11]  /*87150*/  @!UPT UIADD3 URZ, URZ, URZ, URZ ;  /* 0x0000003f3f3ff290 */ /* 0x000ff6000fffe03f */
[----:B------:R-:W-:Y:S01]  /*87160*/  STL.64 [R1+0x450], R20 ;  /* 0x0004501401007387 */ /* 0x000fe20000100a00 */
[----:B------:R-:W-:Y:S02]  /*87170*/  STL.64 [R1+0x458], R22 ;  /* 0x0004581601007387 */ /* 0x000fe40000100a00 */
[----:B------:R-:W0:Y:S02]  /*87180*/  LDSM.16.MT88.4 R20, [R0+0x12000] ;  /* 0x012000000014783b */ /* 0x000e240000004200 */
[----:B0-----:R-:W-:Y:S02]  /*87190*/  STL.64 [R1+0x5370], R22 ;  /* 0x0053701601007387 */ /* 0x001fe40000100a00 */
[----:B------:R0:W-:Y:S02]  /*871a0*/  STL.64 [R1+0x5368], R20 ;  /* 0x0053681401007387 */ /* 0x0001e40000100a00 */
[----:B0-----:R-:W4:Y:S04]  /*871b0*/  LDL R20, [R1+0x130] ;  /* 0x0001300001147983 */ /* 0x001f280000100800 */
[----:B------:R-:W4:Y:S01]  /*871c0*/  LDL R21, [R1+0x134] ;  /* 0x0001340001157983 */ /* 0x000f220000100800 */
[C---:B--2---:R-:W-:Y:S03]  /*871d0*/  HMMA.16816.F32.BF16 R16, R24.reuse, R16, R12 ;  /* 0x000000101810723c */ /* 0x044fe6000004180c */
[----:B------:R-:W2:Y:S11]  /*871e0*/  LDL.LU.64 R14, [R1+0x55b8] ;  /* 0x0055b800010e7983 */ /* 0x000eb60000300a00 */
[----:B------:R-:W-:Y:S09]  /*871f0*/  @!UPT UIADD3 URZ, URZ, URZ, URZ ;  /* 0x0000003f3f3ff290 */ /* 0x000ff2000fffe03f */
[----:B------:R-:W-:Y:S01]  /*87200*/  STL.64 [R1+0x870], R16 ;  /* 0x0008701001007387 */ /* 0x000fe20000100a00 */
[----:B------:R0:W-:Y:S03]  /*87210*/  STL.64 [R1+0x878], R18 ;  /* 0x0008781201007387 */ /* 0x0001e60000100a00 */
[----:B0-----:R-:W4:Y:S01]  /*87220*/  LDL.LU.64 R18, [R1+0x55b0] ;  /* 0x0055b00001127983 */ /* 0x001f220000300a00 */
[----:B------:R-:W4:Y:S02]  /*87230*/  LDL.LU.64 R16, [R1+0x55a8] ;  /* 0x0055a80001107983 */ /* 0x000f240000300a00 */
[C---:B----4-:R-:W-:Y:S01]  /*87240*/  HMMA.16816.F32.BF16 R20, R24.reuse, R20, R16 ;  /* 0x000000141814723c */ /* 0x050fe20000041810 */
[----:B------:R-:W3:Y:S11]  /*87250*/  LDL.LU.64 R16, [R1+0x55a0] ;  /* 0x0055a00001107983 */ /* 0x000ef60000300a00 */
[----:B------:R-:W-:Y:S11]  /*87260*/  @!UPT UIADD3 URZ, URZ, URZ, URZ ;  /* 0x0000003f3f3ff290 */ /* 0x000ff6000fffe03f */
[----:B------:R-:W-:Y:S01]  /*87270*/  STL.64 [R1+0x860], R20 ;  /* 0x0008601401007387 */ /* 0x000fe20000100a00 */
[----:B------:R-:W-:Y:S01]  /*87280*/  STL.64 [R1+0x868], R22 ;  /* 0x0008681601007387 */ /* 0x000fe20000100a00 */
[----:B---3--:R-:W-:Y:S07]  /*87290*/  HMMA.16816.F32.BF16 R4, R24, R16, R4 ;  /* 0x000000101804723c */ /* 0x008fee0000041804 */
[----:B--2---:R-:W-:Y:S02]  /*872a0*/  IMAD.MOV.U32 R16, RZ, RZ, R15 ;  /* 0x000000ffff107224 */ /* 0x004fe400078e000f */
[----:B------:R-:W-:Y:S11]  /*872b0*/  IMAD.MOV.U32 R17, RZ, RZ, R14 ;  /* 0x000000ffff117224 */ /* 0x000ff600078e000e */
[----:B------:R-:W-:Y:S03]  /*872c0*/  @!UPT UIADD3 URZ, URZ, URZ, URZ ;  /* 0x0000003f3f3ff290 */ /* 0x000fe6000fffe03f */
[----:B------:R-:W-:Y:S01]  /*872d0*/  STL.64 [R1+0x850], R4 ;  /* 0x0008500401007387 */ /* 0x000fe20000100a00 */
[----:B------:R-:W-:Y:S02]  /*872e0*/  STL.64 [R1+0x858], R6 ;  /* 0x0008580601007387 */ /* 0x000fe40000100a00 */
[----:B------:R0:W-:Y:S02]  /*872f0*/  STL.64 [R1+0x53b8], R16 ;  /* 0x0053b81001007387 */ /* 0x0001e40000100a00 */
[----:B------:R-:W2:Y:S01]  /*87300*/  LDL.LU R12, [R1+0x720] ;  /* 0x00072000010c7983 */ /* 0x000ea20000300800 */
[----:B------:R-:W2:Y:S01]  /*87310*/  LDL.LU R13, [R1+0x724] ;  /* 0x00072400010d7983 */ /* 0x000ea20000300800 */
[----:B------:R-:W3:Y:S02]  /*87320*/  LDL.LU R14, [R1+0x728] ;  /* 0x00072800010e7983 */ /* 0x000ee40000300800 */
[----:B------:R-:W3:Y:S02]  /*87330*/  LDL.LU R15, [R1+0x72c] ;  /* 0x00072c00010f7983 */ /* 0x000ee40000300800 */
[----:B0-----:R-:W-:-:S02]  /*87340*/  IMAD.MOV.U32 R16, RZ, RZ, R10 ;  /* 0x000000ffff107224 */ /* 0x001fc400078e000a */
        /* <DEDUP_REMOVED lines=107> */
[----:B------:R0:W-:Y:S01]  /*87a00*/  STL.64 [R1+0x54c0], R16 ;  /* 0x0054c01001007387 */ /* 0x0001e20000100a00 */
[----:B----4-:R-:W-:Y:S02]  /*87a10*/  IMAD.MOV.U32 R20, RZ, RZ, R10 ;  /* 0x000000ffff147224 */ /* 0x010fe400078e000a */
[----:B0-----:R-:W-:Y:S02]  /*87a20*/  IMAD.MOV.U32 R16, RZ, RZ, R28 ;  /* 0x000000ffff107224 */ /* 0x001fe400078e001c */
[----:B------:R-:W-:Y:S01]  /*87a30*/  IMAD.MOV.U32 R17, RZ, RZ, R29 ;  /* 0x000000ffff117224 */ /* 0x000fe200078e001d */
[----:B------:R-:W4:Y:S01]  /*87a40*/  LDL.LU R28, [R1+0x5544] ;  /* 0x00554400011c7983 */ /* 0x000f220000300800 */
[----:B------:R-:W4:Y:S03]  /*87a50*/  LDL.LU R29, [R1+0x5540] ;  /* 0x00554000011d7983 */ /* 0x000f260000300800 */
[----:B------:R-:W-:Y:S01]  /*87a60*/  STL.64 [R1+0x54d8], R16 ;  /* 0x0054d81001007387 */ /* 0x000fe20000100a00 */
[----:B------:R-:W-:-:S03]  /*87a70*/  IMAD.MOV.U32 R21, RZ, RZ, R11 ;  /* 0x000000ffff157224 */ /* 0x000fc600078e000b */
[----:B---3--:R-:W-:Y:S01]  /*87a80*/  STL.64 [R1+0x5488], R14 ;  /* 0x0054880e01007387 */ /* 0x008fe20000100a00 */
[----:B--2---:R0:W-:Y:S03]  /*87a90*/  STL.64 [R1+0x5480], R12 ;  /* 0x0054800c01007387 */ /* 0x0041e60000100a00 */
[----:B0-----:R-:W2:Y:S01]  /*87aa0*/  LDL.LU R12, [R1+0x7c0] ;  /* 0x0007c000010c7983 */ /* 0x001ea20000300800 */
[----:B------:R-:W2:Y:S02]  /*87ab0*/  LDL.LU R13, [R1+0x7c4] ;  /* 0x0007c400010d7983 */ /* 0x000ea40000300800 */
[----:B------:R-:W3:Y:S02]  /*87ac0*/  LDL.LU R14, [R1+0x7c8] ;  /* 0x0007c800010e7983 */ /* 0x000ee40000300800 */
[----:B------:R-:W3:Y:S01]  /*87ad0*/  LDL.LU R15, [R1+0x7cc] ;  /* 0x0007cc00010f7983 */ /* 0x000ee20000300800 */
[----:B------:R-:W2:Y:S01]  /*87ae0*/  LDL.LU R10, [R1+0x553c] ;  /* 0x00553c00010a7983 */ /* 0x000ea20000300800 */
[----:B------:R-:W3:Y:S02]  /*87af0*/  LDL.LU R11, [R1+0x5538] ;  /* 0x00553800010b7983 */ /* 0x000ee40000300800 */
[----:B------:R0:W-:Y:S02]  /*87b00*/  STL.64 [R1+0x54e0], R20 ;  /* 0x0054e01401007387 */ /* 0x0001e40000100a00 */
[----:B0-----:R-:W-:-:S02]  /*87b10*/  IMAD.MOV.U32 R20, RZ, RZ, R2 ;  /* 0x000000ffff147224 */ /* 0x001fc400078e0002 */
        /* <DEDUP_REMOVED lines=9> */
[----:B------:R-:W-:-:S05]  /*87bb0*/  IMAD.MOV.U32 R21, RZ, RZ, R28 ;  /* 0x000000ffff157224 */ /* 0x000fca00078e001c */
[----:B------:R0:W-:Y:S01]  /*87bc0*/  STL.64 [R1+0x5510], R20 ;  /* 0x0055101401007387 */ /* 0x0001e20000100a00 */
[----:B--2---:R-:W-:Y:S02]  /*87bd0*/  IMAD.MOV.U32 R5, RZ, RZ, R10 ;  /* 0x000000ffff057224 */ /* 0x004fe400078e000a */
[----:B---3--:R-:W-:-:S05]  /*87be0*/  IMAD.MOV.U32 R4, RZ, RZ, R11 ;  /* 0x000000ffff047224 */ /* 0x008fca00078e000b */
[----:B------:R-:W-:Y:S01]  /*87bf0*/  STL.64 [R1+0x5518], R4 ;  /* 0x0055180401007387 */ /* 0x000fe20000100a00 */
[----:B0-----:R-:W2:Y:S02]  /*87c00*/  LDL.LU R20, [R1+0x830] ;  /* 0x0008300001147983 */ /* 0x001ea40000300800 */
[----:B------:R-:W2:Y:S02]  /*87c10*/  LDL.LU R21, [R1+0x834] ;  /* 0x0008340001157983 */ /* 0x000ea40000300800 */
[----:B------:R-:W3:Y:S01]  /*87c20*/  LDL.LU R22, [R1+0x838] ;  /* 0x0008380001167983 */ /* 0x000ee20000300800 */
[----:B------:R-:W3:Y:S04]  /*87c30*/  LDL.LU R23, [R1+0x83c] ;  /* 0x00083c0001177983 */ /* 0x000ee80000300800 */
[----:B---3--:R-:W-:Y:S01]  /*87c40*/  STL.64 [R1+0x5528], R22 ;  /* 0x0055281601007387 */ /* 0x008fe20000100a00 */
[----:B--2---:R0:W-:Y:S03]  /*87c50*/  STL.64 [R1+0x5520], R20 ;  /* 0x0055201401007387 */ /* 0x0041e60000100a00 */
[----:B0-----:R-:W2:Y:S01]  /*87c60*/  LDL.LU R20, [R1+0x840] ;  /* 0x0008400001147983 */ /* 0x001ea20000300800 */
[----:B------:R-:W2:Y:S02]  /*87c70*/  LDL.LU R21, [R1+0x844] ;  /* 0x0008440001157983 */ /* 0x000ea40000300800 */
[----:B------:R-:W2:Y:S02]  /*87c80*/  LDL.LU R22, [R1+0x848] ;  /* 0x0008480001167983 */ /* 0x000ea40000300800 */
[----:B------:R-:W2:Y:S01]  /*87c90*/  LDL.LU R23, [R1+0x84c] ;  /* 0x00084c0001177983 */ /* 0x000ea20000300800 */
[----:B------:R-:W-:Y:S01]  /*87ca0*/  STL.64 [R1+0x54f0], R18 ;  /* 0x0054f01201007387 */ /* 0x000fe20000100a00 */
[----:B------:R0:W-:Y:S03]  /*87cb0*/  STL.64 [R1+0x54e8], R16 ;  /* 0x0054e81001007387 */ /* 0x0001e60000100a00 */
        /* <DEDUP_REMOVED lines=10> */
[----:B------:R-:W-:Y:S01]  /*87d60*/  STL.64 [R1+0x54a0], R14 ;  /* 0x0054a00e01007387 */ /* 0x000fe20000100a00 */
[----:B------:R0:W-:Y:S03]  /*87d70*/  STL.64 [R1+0x5498], R12 ;  /* 0x0054980c01007387 */ /* 0x0001e60000100a00 */
[----:B0-----:R-:W4:Y:S01]  /*87d80*/  LDL.LU R12, [R1+0x7d0] ;  /* 0x0007d000010c7983 */ /* 0x001f220000300800 */
[----:B------:R-:W4:Y:S02]  /*87d90*/  LDL.LU R13, [R1+0x7d4] ;  /* 0x0007d400010d7983 */ /* 0x000f240000300800 */
[----:B------:R-:W2:Y:S02]  /*87da0*/  LDL.LU R14, [R1+0x7d8] ;  /* 0x0007d800010e7983 */ /* 0x000ea40000300800 */
[----:B------:R-:W2:Y:S02]  /*87db0*/  LDL.LU R15, [R1+0x7dc] ;  /* 0x0007dc00010f7983 */ /* 0x000ea40000300800 */
[----:B------:R-:W-:-:S02]  /*87dc0*/  IMAD.MOV.U32 R4, RZ, RZ, R3 ;  /* 0x000000ffff047224 */ /* 0x000fc400078e0003 */
[----:B------:R-:W-:Y:S01]  /*87dd0*/  IMAD.MOV.U32 R5, RZ, RZ, R2 ;  /* 0x000000ffff057224 */ /* 0x000fe200078e0002 */
[----:B--2---:R-:W-:Y:S01]  /*87de0*/  STL.64 [R1+0x54b8], R14 ;  /* 0x0054b80e01007387 */ /* 0x004fe20000100a00 */
[----:B----4-:R0:W-:Y:S03]  /*87df0*/  STL.64 [R1+0x54b0], R12 ;  /* 0x0054b00c01007387 */ /* 0x0101e60000100a00 */
[----:B0-----:R-:W2:Y:S01]  /*87e00*/  LDL.LU R12, [R1+0x7e0] ;  /* 0x0007e000010c7983 */ /* 0x001ea20000300800 */
[----:B------:R-:W2:Y:S02]  /*87e10*/  LDL.LU R13, [R1+0x7e4] ;  /* 0x0007e400010d7983 */ /* 0x000ea40000300800 */
[----:B------:R-:W4:Y:S02]  /*87e20*/  LDL.LU R14, [R1+0x7e8] ;  /* 0x0007e800010e7983 */ /* 0x000f240000300800 */
[----:B------:R-:W4:Y:S01]  /*87e30*/  LDL.LU R15, [R1+0x7ec] ;  /* 0x0007ec00010f7983 */ /* 0x000f220000300800 */
[C---:B------:R-:W-:Y:S01]  /*87e40*/  HMMA.16816.F32.BF16 R4, R24.reuse, R4, R20 ;  /* 0x000000041804723c */ /* 0x040fe20000041814 */
[----:B----4-:R-:W-:Y:S01]  /*87e50*/  STL.64 [R1+0x54d0], R14 ;  /* 0x0054d00e01007387 */ /* 0x010fe20000100a00 */
[----:B--2---:R0:W-:Y:S03]  /*87e60*/  STL.64 [R1+0x54c8], R12 ;  /* 0x0054c80c01007387 */ /* 0x0041e60000100a00 */
[----:B0-----:R-:W2:Y:S01]  /*87e70*/  LDL.LU R12, [R1+0x7f0] ;  /* 0x0007f000010c7983 */ /* 0x001ea20000300800 */
[----:B------:R-:W2:Y:S02]  /*87e80*/  LDL.LU R13, [R1+0x7f4] ;  /* 0x0007f400010d7983 */ /* 0x000ea40000300800 */
[----:B------:R-:W2:Y:S02]  /*87e90*/  LDL.LU R14, [R1+0x7f8] ;  /* 0x0007f800010e7983 */ /* 0x000ea40000300800 */
[----:B------:R-:W2:Y:S01]  /*87ea0*/  LDL.LU R15, [R1+0x7fc] ;  /* 0x0007fc00010f7983 */ /* 0x000ea20000300800 */
[----:B------:R-:W4:Y:S01]  /*87eb0*/  LDL.LU R8, [R1+0x710] ;  /* 0x0007100001087983 */ /* 0x000f220000300800 */
[----:B------:R-:W4:Y:S02]  /*87ec0*/  LDL.LU R9, [R1+0x714] ;  /* 0x0007140001097983 */ /* 0x000f240000300800 */
[----:B------:R-:W4:Y:S02]  /*87ed0*/  LDL.LU R10, [R1+0x718] ;  /* 0x00071800010a7983 */ /* 0x000f240000300800 */
[----:B------:R-:W4:Y:S01]  /*87ee0*/  LDL.LU R11, [R1+0x71c] ;  /* 0x00071c00010b7983 */ /* 0x000f220000300800 */
[----:B------:R-:W2:Y:S01]  /*87ef0*/  LDL.LU.64 R22, [R1+0x5528] ;  /* 0x0055280001167983 */ /* 0x000ea20000300a00 */
[----:B------:R-:W2:Y:S05]  /*87f00*/  LDL.LU.64 R20, [R1+0x5520] ;  /* 0x0055200001147983 */ /* 0x000eaa0000300a00 */
[----:B------:R0:W-:Y:S02]  /*87f10*/  STL.64 [R1+0x840], R4 ;  /* 0x0008400401007387 */ /* 0x0001e40000100a00 */
[----:B------:R2:W-:Y:S01]  /*87f20*/  STL.64 [R1+0x848], R6 ;  /* 0x0008480601007387 */ /* 0x0005e20000100a00 */
[----:B0-----:R-:W2:Y:S02]  /*87f30*/  LDL.LU.64 R4, [R1+0x5518] ;  /* 0x0055180001047983 */ /* 0x001ea40000300a00 */
[C---:B--2---:R-:W-:Y:S02]  /*87f40*/  HMMA.16816.F32.BF16 R4, R24.reuse, R4, R20 ;  /* 0x000000041804723c */ /* 0x044fe40000041814 */
[----:B------:R-:W3:Y:S11]  /*87f50*/  LDL.LU.64 R20, [R1+0x5510] ;  /* 0x0055100001147983 */ /* 0x000ef60000300a00 */
[----:B------:R-:W-:Y:S10]  /*87f60*/  @!UPT UIADD3 URZ, URZ, URZ, URZ ;  /* 0x0000003f3f3ff290 */ /* 0x000ff4000fffe03f */
[----:B------:R0:W-:Y:S01]  /*87f70*/  STL.64 [R1+0x830], R4 ;  /* 0x0008300401007387 */ /* 0x0001e20000100a00 */
[----:B------:R1:W-:Y:S03]  /*87f80*/  STL.64 [R1+0x838], R6 ;  /* 0x0008380601007387 */ /* 0x0003e60000100a00 */
[----:B0-----:R-:W2:Y:S01]  /*87f90*/  LDL.LU R4, [R1+0x700] ;  /* 0x0007000001047983 */ /* 0x001ea20000300800 */
[----:B------:R-:W2:Y:S02]  /*87fa0*/  LDL.LU R5, [R1+0x704] ;  /* 0x0007040001057983 */ /* 0x000ea40000300800 */
[----:B-1----:R-:W2:Y:S02]  /*87fb0*/  LDL.LU R6, [R1+0x708] ;  /* 0x0007080001067983 */ /* 0x002ea40000300800 */
[----:B------:R-:W2:Y:S01]  /*87fc0*/  LDL.LU R7, [R1+0x70c] ;  /* 0x00070c0001077983 */ /* 0x000ea20000300800 */
[C---:B---3--:R-:W-:Y:S01]  /*87fd0*/  HMMA.16816.F32.BF16 R20, R24.reuse, R20, R16 ;  /* 0x000000141814723c */ /* 0x048fe20000041810 */
[----:B------:R-:W3:Y:S01]  /*87fe0*/  LDL.LU.64 R18, [R1+0x5508] ;  /* 0x0055080001127983 */ /* 0x000ee20000300a00 */
[----:B------:R-:W3:Y:S11]  /*87ff0*/  LDL.LU.64 R16, [R1+0x5500] ;  /* 0x0055000001107983 */ /* 0x000ef60000300a00 */
[----:B------:R-:W-:Y:S10]  /*88000*/  @!UPT UIADD3 URZ, URZ, URZ, URZ ;  /* 0x0000003f3f3ff290 */ /* 0x000ff4000fffe03f */
        /* <DEDUP_REMOVED lines=119> */
[----:B0-----:R-:W2:Y:S01]  /*88780*/  LDL.64 R16, [R1+0x1a0] ;  /* 0x0001a00001107983 */ /* 0x001ea20000100a00 */
[C---:B----4-:R-:W-:Y:S11]  /*88790*/  HMMA.16816.F32.BF16 R8, R24.reuse, R12, R8 ;  /* 0x0000000c1808723c */ /* 0x050ff60000041808 */
[----:B------:R-:W-:Y:S11]  /*887a0*/  @!UPT UIADD3 URZ, URZ, URZ, URZ ;  /* 0x0000003f3f3ff290 */ /* 0x000ff6000fffe03f */
[----:B------:R-:W-:Y:S01]  /*887b0*/  @!UPT UIADD3 URZ, URZ, URZ, URZ ;  /* 0x0000003f3f3ff290 */ /* 0x000fe2000fffe03f */
[----:B------:R0:W-:Y:S01]  /*887c0*/  STL.64 [R1+0x710], R8 ;  /* 0x0007100801007387 */ /* 0x0001e20000100a00 */
[----:B------:R-:W-:Y:S03]  /*887d0*/  STL.64 [R1+0x718], R10 ;  /* 0x0007180a01007387 */ /* 0x000fe60000100a00 */
[----:B0-----:R-:W3:Y:S01]  /*887e0*/  LDL.LU.64 R8, [R1+0x5388] ;  /* 0x0053880001087983 */ /* 0x001ee20000300a00 */
[----:B------:R0:W-:Y:S03]  /*887f0*/  STL.64 [R1+0x5360], R12 ;  /* 0x0053600c01007387 */ /* 0x0001e60000100a00 */
[----:B0-----:R-:W2:Y:S01]  /*88800*/  LDL.LU R12, [R1+0xdc0] ;  /* 0x000dc000010c7983 */ /* 0x001ea20000300800 */
[----:B------:R-:W2:Y:S02]  /*88810*/  LDL.LU R13, [R1+0xdc4] ;  /* 0x000dc400010d7983 */ /* 0x000ea40000300800 */
[----:B------:R-:W2:Y:S02]  /*88820*/  LDL.LU R14, [R1+0xdc8] ;  /* 0x000dc800010e7983 */ /* 0x000ea40000300800 */
[----:B------:R-:W2:Y:S01]  /*88830*/  LDL.LU R15, [R1+0xdcc] ;  /* 0x000dcc00010f7983 */ /* 0x000ea20000300800 */
[C---:B---3--:R-:W-:Y:S11]  /*88840*/  HMMA.16816.F32.BF16 R4, R24.reuse, R8, R4 ;  /* 0x000000081804723c */ /* 0x048ff60000041804 */
[----:B------:R-:W-:Y:S11]  /*88850*/  @!UPT UIADD3 URZ, URZ, URZ, URZ ;  /* 0x0000003f3f3ff290 */ /* 0x000ff6000fffe03f */
[----:B------:R-:W-:Y:S01]  /*88860*/  @!UPT UIADD3 URZ, URZ, URZ, URZ ;  /* 0x0000003f3f3ff290 */ /* 0x000fe2000fffe03f */
[----:B------:R-:W-:Y:S01]  /*88870*/  STL.64 [R1+0x700], R4 ;  /* 0x0007000401007387 */ /* 0x000fe20000100a00 */
[----:B------:R0:W-:Y:S03]  /*88880*/  STL.64 [R1+0x708], R6 ;  /* 0x0007080601007387 */ /* 0x0001e60000100a00 */
[----:B0-----:R-:W3:Y:S01]  /*88890*/  LDL.LU.64 R6, [R1+0x5380] ;  /* 0x0053800001067983 */ /* 0x001ee20000300a00 */
[----:B------:R-:W4:Y:S02]  /*888a0*/  LDL.LU.64 R4, [R1+0x5378] ;  /* 0x0053780001047983 */ /* 0x000f240000300a00 */
[----:B------:R0:W-:Y:S02]  /*888b0*/  STL [R1+0x5194], R8 ;  /* 0x0051940801007387 */ /* 0x0001e40000100800 */
[----:B------:R1:W-:Y:S01]  /*888c0*/  STL [R1+0x5190], R9 ;  /* 0x0051900901007387 */ /* 0x0003e20000100800 */
[----:B0-----:R-:W2:Y:S01]  /*888d0*/  LDL.LU R8, [R1+0xdd0] ;  /* 0x000dd00001087983 */ /* 0x001ea20000300800 */
[----:B-1----:R-:W2:Y:S02]  /*888e0*/  LDL.LU R9, [R1+0xdd4] ;  /* 0x000dd40001097983 */ /* 0x002ea40000300800 */
[----:B------:R-:W2:Y:S02]  /*888f0*/  LDL.LU R10, [R1+0xdd8] ;  /* 0x000dd800010a7983 */ /* 0x000ea40000300800 */
[----:B------:R-:W2:Y:S01]  /*88900*/  LDL.LU R11, [R1+0xddc] ;  /* 0x000ddc00010b7983 */ /* 0x000ea20000300800 */
[----:B----4-:R-:W-:Y:S01]  /*88910*/  HMMA.16816.F32.BF16 R24, R24, R4, R20 ;  /* 0x000000041818723c */ /* 0x010fe20000041814 */
[----:B------:R-:W2:Y:S01]  /*88920*/  LDL.LU.64 R22, [R1+0x5370] ;  /* 0x0053700001167983 */ /* 0x000ea20000300a00 */
[----:B------:R-:W2:Y:S02]  /*88930*/  LDL.LU.64 R20, [R1+0x5368] ;  /* 0x0053680001147983 */ /* 0x000ea40000300a00 */
[----:B---3--:R-:W-:Y:S02]  /*88940*/  STL.64 [R1+0x5178], R6 ;  /* 0x0051780601007387 */ /* 0x008fe40000100a00 */
[----:B------:R0:W-:Y:S11]  /*88950*/  STL.64 [R1+0x5170], R4 ;  /* 0x0051700401007387 */ /* 0x0001f60000100a00 */
[----:B------:R-:W-:Y:S06]  /*88960*/  @!UPT UIADD3 URZ, URZ, URZ, URZ ;  /* 0x0000003f3f3ff290 */ /* 0x000fec000fffe03f */
[----:B------:R-:W-:Y:S01]  /*88970*/  STL.64 [R1+0x440], R24 ;  /* 0x0004401801007387 */ /* 0x000fe20000100a00 */
[----:B------:R-:W-:Y:S02]  /*88980*/  STL.64 [R1+0x448], R26 ;  /* 0x0004481a01007387 */ /* 0x000fe40000100a00 */
[----:B0-----:R-:W2:Y:S02]  /*88990*/  LDL.64 R4, [R1+0x1b0] ;  /* 0x0001b00001047983 */ /* 0x001ea40000100a00 */
[----:B------:R-:W0:Y:S02]  /*889a0*/  LDSM.16.MT88.4 R24, [R0+0x12080] ;  /* 0x012080000018783b */ /* 0x000e240000004200 */
[----:B0-----:R-:W-:Y:S02]  /*889b0*/  STL [R1+0x515c], R26 ;  /* 0x00515c1a01007387 */ /* 0x001fe40000100800 */
[----:B------:R-:W-:Y:S01]  /*889c0*/  STL [R1+0x5158], R27 ;  /* 0x0051581b01007387 */ /* 0x000fe20000100800 */
[C---:B--2---:R-:W-:Y:S11]  /*889d0*/  HMMA.16816.F32.BF16 R8, R20.reuse, R4, R8 ;  /* 0x000000041408723c */ /* 0x044ff60000041808 */
[----:B------:R-:W-:Y:S11]  /*889e0*/  @!UPT UIADD3 URZ, URZ, URZ, URZ ;  /* 0x0000003f3f3ff290 */ /* 0x000ff6000fffe03f */
[----:B------:R-:W-:Y:S01]  /*889f0*/  @!UPT UIADD3 URZ, URZ, URZ, URZ ;  /* 0x0000003f3f3ff290 */ /* 0x000fe2000fffe03f */
[----:B------:R0:W-:Y:S02]  /*88a00*/  STL.64 [R1+0xdd0], R8 ;  /* 0x000dd00801007387 */ /* 0x0001e40000100a00 */
[----:B0-----:R-:W-:Y:S02]  /*88a10*/  IMAD.MOV.U32 R8, RZ, RZ, R4 ;  /* 0x000000ffff087224 */ /* 0x001fe400078e0004 */
[----:B------:R-:W-:Y:S02]  /*88a20*/  IMAD.MOV.U32 R9, RZ, RZ, R5 ;  /* 0x000000ffff097224 */ /* 0x000fe400078e0005 */
[----:B------:R-:W-:Y:S01]  /*88a30*/  HMMA.16816.F32.BF16 R4, R20, R16, R12 ;  /* 0x000000101404723c */ /* 0x000fe2000004180c */
[----:B------:R-:W-:Y:S02]  /*88a40*/  STL.64 [R1+0xdd8], R10 ;  /* 0x000dd80a01007387 */ /* 0x000fe40000100a00 */
[----:B------:R-:W-:Y:S11]  /*88a50*/  STL.64 [R1+0x5338], R8 ;  /* 0x0053380801007387 */ /* 0x000ff60000100a00 */
[----:B------:R-:W-:Y:S09]  /*88a60*/  @!UPT UIADD3 URZ, URZ, URZ, URZ ;  /* 0x0000003f3f3ff290 */ /* 0x000ff2000fffe03f */
        /* <DEDUP_REMOVED lines=16> */
[----:B0-----:R-:W2:Y:S04]  /*88b70*/  LDL.64 R8, [R1+0x180] ;  /* 0x0001800001087983 */ /* 0x001ea80000100a00 */
[----:B--2---:R0:W-:Y:S04]  /*88b80*/  STL.64 [R1+0x5358], R8 ;  /* 0x0053580801007387 */ /* 0x0041e80000100a00 */
[----:B0-----:R-:W2:Y:S01]  /*88b90*/  LDL.64 R8, [R1+0x190] ;  /* 0x0001900001087983 */ /* 0x001ea20000100a00 */
[----:B---3--:R-:W-:Y:S02]  /*88ba0*/  STL.64 [R1+0x5308], R6 ;  /* 0x0053080601007387 */ /* 0x008fe40000100a00 */
[----:B------:R0:W-:Y:S02]  /*88bb0*/  STL.64 [R1+0x5300], R4 ;  /* 0x0053000401007387 */ /* 0x0001e40000100a00 */
[----:B0-----:R-:W3:Y:S04]  /*88bc0*/  LDL.64 R4, [R1+0x150] ;  /* 0x0001500001047983 */ /* 0x001ee80000100a00 */
[----:B---3--:R0:W-:Y:S04]  /*88bd0*/  STL.64 [R1+0x5318], R4 ;  /* 0x0053180401007387 */ /* 0x0081e80000100a00 */
[----:B0-----:R-:W3:Y:S04]  /*88be0*/  LDL.64 R4, [R1+0x160] ;  /* 0x0001600001047983 */ /* 0x001ee80000100a00 */
[----:B---3--:R0:W-:Y:S04]  /*88bf0*/  STL.64 [R1+0x5330], R4 ;  /* 0x0053300401007387 */ /* 0x0081e80000100a00 */
[----:B0-----:R-:W3:Y:S01]  /*88c00*/  LDL.64 R4, [R1+0x170] ;  /* 0x0001700001047983 */ /* 0x001ee20000100a00 */
[----:B------:R-:W-:-:S02]  /*88c10*/  IMAD.MOV.U32 R26, RZ, RZ, R16 ;  /* 0x000000ffff1a7224 */ /* 0x000fc400078e0010 */
[----:B------:R-:W-:Y:S01]  /*88c20*/  IMAD.MOV.U32 R27, RZ, RZ, R17 ;  /* 0x000000ffff1b7224 */ /* 0x000fe200078e0011 */
[----:B---3--:R0:W-:Y:S04]  /*88c30*/  STL.64 [R1+0x5350], R4 ;  /* 0x0053500401007387 */ /* 0x0081e80000100a00 */
[----:B0-----:R-:W3:Y:S01]  /*88c40*/  LDL.LU R4, [R1+0xda0] ;  /* 0x000da00001047983 */ /* 0x001ee20000300800 */
[----:B------:R-:W3:Y:S02]  /*88c50*/  LDL.LU R5, [R1+0xda4] ;  /* 0x000da40001057983 */ /* 0x000ee40000300800 */
[----:B------:R-:W3:Y:S02]  /*88c60*/  LDL.LU R6, [R1+0xda8] ;  /* 0x000da80001067983 */ /* 0x000ee40000300800 */
[----:B------:R-:W3:Y:S01]  /*88c70*/  LDL.LU R7, [R1+0xdac] ;  /* 0x000dac0001077983 */ /* 0x000ee20000300800 */
[----:B------:R-:W4:Y:S01]  /*88c80*/  LDL.64 R16, [R1+0x130] ;  /* 0x0001300001107983 */ /* 0x000f220000100a00 */
[----:B--2---:R-:W-:Y:S03]  /*88c90*/  HMMA.16816.F32.BF16 R12, R20, R8, R12 ;  /* 0x00000008140c723c */ /* 0x004fe6000004180c */
[----:B----4-:R0:W-:Y:S04]  /*88ca0*/  STL.64 [R1+0x5310], R16 ;  /* 0x0053101001007387 */ /* 0x0101e80000100a00 */
        /* <DEDUP_REMOVED lines=9> */
[----:B------:R-:W2:Y:S01]  /*88d40*/  LDL.LU R19, [R1+0xd8c] ;  /* 0x000d8c0001137983 */ /* 0x000ea20000300800 */
[----:B------:R-:W-:Y:S01]  /*88d50*/  STL.64 [R1+0x5168], R26 ;  /* 0x0051681a01007387 */ /* 0x000fe20000100a00 */
[----:B------:R0:W-:Y:S03]  /*88d60*/  STL.64 [R1+0x5160], R24 ;  /* 0x0051601801007387 */ /* 0x0001e60000100a00 */
[----:B0-----:R-:W4:Y:S01]  /*88d70*/  LDL.64 R24, [R1+0x140] ;  /* 0x0001400001187983 */ /* 0x001f220000100a00 */
[----:B------:R0:W-:Y:S02]  /*88d80*/  STL.64 [R1+0xdb0], R12 ;  /* 0x000db00c01007387 */ /* 0x0001e40000100a00 */
[----:B------:R1:W-:Y:S01]  /*88d90*/  STL.64 [R1+0xdb8], R14 ;  /* 0x000db80e01007387 */ /* 0x0003e20000100a00 */
[----:B0-----:R-:W2:Y:S01]  /*88da0*/  LDL.LU.64 R12, [R1+0x5360] ;  /* 0x00536000010c7983 */ /* 0x001ea20000300a00 */
[----:B-1----:R-:W-:-:S02]  /*88db0*/  IMAD.MOV.U32 R15, RZ, RZ, R8 ;  /* 0x000000ffff0f7224 */ /* 0x002fc400078e0008 */
[----:B------:R-:W-:Y:S02]  /*88dc0*/  IMAD.MOV.U32 R14, RZ, RZ, R9 ;  /* 0x000000ffff0e7224 */ /* 0x000fe400078e0009 */
[----:B------:R-:W3:Y:S03]  /*88dd0*/  LDL.LU.64 R8, [R1+0x5358] ;  /* 0x0053580001087983 */ /* 0x000ee60000300a00 */
[----:B------:R-:W-:Y:S01]  /*88de0*/  STL.64 [R1+0x51a8], R14 ;  /* 0x0051a80e01007387 */ /* 0x000fe20000100a00 */
[C---:B---3--:R-:W-:Y:S01]  /*88df0*/  HMMA.16816.F32.BF16 R4, R20.reuse, R8, R4 ;  /* 0x000000081404723c */ /* 0x048fe20000041804 */
[----:B--2---:R0:W-:Y:S01]  /*88e00*/  STL.64 [R1+0x51a0], R12 ;  /* 0x0051a00c01007387 */ /* 0x0041e20000100a00 */
[----:B------:R-:W-:Y:S02]  /*88e10*/  IMAD.MOV.U32 R3, RZ, RZ, R8 ;  /* 0x000000ffff037224 */ /* 0x000fe400078e0008 */
[----:B------:R-:W-:Y:S01]  /*88e20*/  IMAD.MOV.U32 R2, RZ, RZ, R9 ;  /* 0x000000ffff027224 */ /* 0x000fe200078e0009 */
[----:B0-----:R-:W4:Y:S01]  /*88e30*/  LDL.LU R12, [R1+0xd60] ;  /* 0x000d6000010c7983 */ /* 0x001f220000300800 */
[----:B------:R-:W4:Y:S02]  /*88e40*/  LDL.LU R13, [R1+0xd64] ;  /* 0x000d6400010d7983 */ /* 0x000f240000300800 */
[----:B------:R-:W4:Y:S02]  /*88e50*/  LDL.LU R14, [R1+0xd68] ;  /* 0x000d6800010e7983 */ /* 0x000f240000300800 */
[----:B------:R-:W4:Y:S11]  /*88e60*/  LDL.LU R15, [R1+0xd6c] ;  /* 0x000d6c00010f7983 */ /* 0x000f360000300800 */
[----:B------:R-:W-:Y:S02]  /*88e70*/  @!UPT UIADD3 URZ, URZ, URZ, URZ ;  /* 0x0000003f3f3ff290 */ /* 0x000fe4000fffe03f */
[----:B------:R0:W-:Y:S01]  /*88e80*/  STL.64 [R1+0xda0], R4 ;  /* 0x000da00401007387 */ /* 0x0001e20000100a00 */
[----:B------:R-:W-:Y:S03]  /*88e90*/  STL.64 [R1+0xda8], R6 ;  /* 0x000da80601007387 */ /* 0x000fe60000100a00 */
[----:B0-----:R-:W2:Y:S01]  /*88ea0*/  LDL.LU.64 R4, [R1+0x5350] ;  /* 0x0053500001047983 */ /* 0x001ea20000300a00 */
[----:B------:R-:W2:Y:S02]  /*88eb0*/  LDL.LU.64 R10, [R1+0x5348] ;  /* 0x00534800010a7983 */ /* 0x000ea40000300a00 */
[----:B------:R-:W2:Y:S02]  /*88ec0*/  LDL.LU.64 R8, [R1+0x5340] ;  /* 0x0053400001087983 */ /* 0x000ea40000300a00 */
[----:B------:R-:W-:Y:S01]  /*88ed0*/  STL [R1+0x5094], R2 ;  /* 0x0050940201007387 */ /* 0x000fe20000100800 */
[----:B------:R-:W-:Y:S01]  /*88ee0*/  STL [R1+0x5090], R3 ;  /* 0x0050900301007387 */ /* 0x000fe20000100800 */
        /* <DEDUP_REMOVED lines=22> */
[----:B---3--:R-:W-:Y:S01]  /*89050*/  HMMA.16816.F32.BF16 R16, R20, R4, R16 ;  /* 0x000000041410723c */ /* 0x008fe20000041810 */
[----:B------:R-:W-:-:S02]  /*89060*/  IMAD.MOV.U32 R2, RZ, RZ, R4 ;  /* 0x000000ffff027224 */ /* 0x000fc400078e0004 */
[----:B------:R-:W-:Y:S11]  /*89070*/  IMAD.MOV.U32 R3, RZ, RZ, R5 ;  /* 0x000000ffff037224 */ /* 0x000ff600078e0005 */
[----:B------:R-:W-:Y:S09]  /*89080*/  @!UPT UIADD3 URZ, URZ, URZ, URZ ;  /* 0x0000003f3f3ff290 */ /* 0x000ff2000fffe03f */
[----:B------:R0:W-:Y:S01]  /*89090*/  STL.64 [R1+0xd70], R16 ;  /* 0x000d701001007387 */ /* 0x0001e20000100a00 */
[----:B------:R-:W-:Y:S03]  /*890a0*/  STL.64 [R1+0xd78], R18 ;  /* 0x000d781201007387 */ /* 0x000fe60000100a00 */
[----:B0-----:R-:W3:Y:S01]  /*890b0*/  LDL.LU.64 R16, [R1+0x5310] ;  /* 0x0053100001107983 */ /* 0x001ee20000300a00 */
[----:B------:R-:W3:Y:S02]  /*890c0*/  LDL.LU.64 R6, [R1+0x5308] ;  /* 0x0053080001067983 */ /* 0x000ee40000300a00 */
[----:B------:R-:W3:Y:S01]  /*890d0*/  LDL.LU.64 R4, [R1+0x5300] ;  /* 0x0053000001047983 */ /* 0x000ee20000300a00 */
[----:B----4-:R-:W-:Y:S01]  /*890e0*/  HMMA.16816.F32.BF16 R12, R20, R24, R12 ;  /* 0x00000018140c723c */ /* 0x010fe2000004180c */
[----:B------:R-:W-:Y:S01]  /*890f0*/  IMAD.MOV.U32 R11, RZ, RZ, R25 ;  /* 0x000000ffff0b7224 */ /* 0x000fe200078e0019 */
[----:B------:R-:W-:Y:S01]  /*89100*/  STL [R1+0x50ac], R3 ;  /* 0x0050ac0301007387 */ /* 0x000fe20000100800 */
[----:B------:R-:W-:-:S02]  /*89110*/  IMAD.MOV.U32 R10, RZ, RZ, R24 ;  /* 0x000000ffff0a7224 */ /* 0x000fc400078e0018 */
[----:B------:R-:W-:Y:S11]  /*89120*/  STL [R1+0x50a8], R2 ;  /* 0x0050a80201007387 */ /* 0x000ff60000100800 */
[----:B------:R-:W-:Y:S07]  /*89130*/  @!UPT UIADD3 URZ, URZ, URZ, URZ ;  /* 0x0000003f3f3ff290 */ /* 0x000fee000fffe03f */
[----:B------:R-:W-:Y:S01]  /*89140*/  STL.64 [R1+0xd60], R12 ;  /* 0x000d600c01007387 */ /* 0x000fe20000100a00 */
[----:B------:R-:W-:Y:S02]  /*89150*/  STL.64 [R1+0xd68], R14 ;  /* 0x000d680e01007387 */ /* 0x000fe40000100a00 */
[----:B------:R-:W-:Y:S02]  /*89160*/  STL [R1+0x50b4], R11 ;  /* 0x0050b40b01007387 */ /* 0x000fe40000100800 */
[----:B------:R-:W-:Y:S01]  /*89170*/  STL [R1+0x50b0], R10 ;  /* 0x0050b00a01007387 */ /* 0x000fe20000100800 */
[----:B--2---:R-:W-:Y:S01]  /*89180*/  STL.64 [R1+0x52e0], R8 ;  /* 0x0052e00801007387 */ /* 0x004fe20000100a00 */
[----:B---3--:R-:W-:Y:S11]  /*89190*/  HMMA.16816.F32.BF16 R4, R20, R16, R4 ;  /* 0x000000101404723c */ /* 0x008ff60000041804 */
[----:B------:R-:W-:Y:S11]  /*891a0*/  @!UPT UIADD3 URZ, URZ, URZ, URZ ;  /* 0x0000003f3f3ff290 */ /* 0x000ff6000fffe03f */
[----:B------:R-:W-:Y:S01]  /*891b0*/  @!UPT UIADD3 URZ, URZ, URZ, URZ ;  /* 0x0000003f3f3ff290 */ /* 0x000fe2000fffe03f */
        /* <DEDUP_REMOVED lines=9> */
[----:B------:R-:W2:Y:S02]  /*89250*/  LDL.LU R11, [R1+0xd3c] ;  /* 0x000d3c00010b7983 */ /* 0x000ea40000300800 */
[----:B--2---:R-:W-:Y:S01]  /*89260*/  STL.64 [R1+0x52f0], R10 ;  /* 0x0052f00a01007387 */ /* 0x004fe20000100a00 */
[----:B----4-:R0:W-:Y:S03]  /*89270*/  STL.64 [R1+0x52e8], R8 ;  /* 0x0052e80801007387 */ /* 0x0101e60000100a00 */
[----:B0-----:R-:W2:Y:S01]  /*89280*/  LDL.64 R8, [R1+0x120] ;  /* 0x0001200001087983 */ /* 0x001ea20000100a00 */
[----:B---3--:R-:W-:Y:S02]  /*89290*/  STL.64 [R1+0x5290], R6 ;  /* 0x0052900601007387 */ /* 0x008fe40000100a00 */
[----:B------:R0:W-:Y:S02]  /*892a0*/  STL.64 [R1+0x5288], R4 ;  /* 0x0052880401007387 */ /* 0x0001e40000100a00 */
[----:B0-----:R-:W3:Y:S04]  /*892b0*/  LDL.64 R4, [R1+0xe0] ;  /* 0x0000e00001047983 */ /* 0x001ee80000100a00 */
[----:B---3--:R0:W-:Y:S04]  /*892c0*/  STL.64 [R1+0x52a8], R4 ;  /* 0x0052a80401007387 */ /* 0x0081e80000100a00 */
[----:B0-----:R-:W3:Y:S04]  /*892d0*/  LDL.64 R4, [R1+0xf0] ;  /* 0x0000f00001047983 */ /* 0x001ee80000100a00 */
[----:B---3--:R0:W-:Y:S04]  /*892e0*/  STL.64 [R1+0x52c0], R4 ;  /* 0x0052c00401007387 */ /* 0x0081e80000100a00 */
[----:B0-----:R-:W3:Y:S04]  /*892f0*/  LDL.64 R4, [R1+0x100] ;  /* 0x0001000001047983 */ /* 0x001ee80000100a00 */
[----:B---3--:R0:W-:Y:S04]  /*89300*/  STL.64 [R1+0x52d8], R4 ;  /* 0x0052d80401007387 */ /* 0x0081e80000100a00 */
[----:B0-----:R-:W3:Y:S04]  /*89310*/  LDL.64 R4, [R1+0x110] ;  /* 0x0001100001047983 */ /* 0x001ee80000100a00 */
[----:B---3--:R0:W-:Y:S04]  /*89320*/  STL.64 [R1+0x52f8], R4 ;  /* 0x0052f80401007387 */ /* 0x0081e80000100a00 */
[----:B0-----:R-:W2:Y:S01]  /*89330*/  LDL.LU R4, [R1+0xd40] ;  /* 0x000d400001047983 */ /* 0x001ea20000300800 */
[----:B------:R-:W2:Y:S02]  /*89340*/  LDL.LU R5, [R1+0xd44] ;  /* 0x000d440001057983 */ /* 0x000ea40000300800 */
[----:B------:R-:W2:Y:S02]  /*89350*/  LDL.LU R6, [R1+0xd48] ;  /* 0x000d480001067983 */ /* 0x000ea40000300800 */
[----:B------:R-:W2:Y:S01]  /*89360*/  LDL.LU R7, [R1+0xd4c] ;  /* 0x000d4c0001077983 */ /* 0x000ea20000300800 */
[----:B------:R-:W3:Y:S01]  /*89370*/  LDL.LU R12, [R1+0xcf0] ;  /* 0x000cf000010c7983 */ /* 0x000ee20000300800 */
        /* <DEDUP_REMOVED lines=15> */
[----:B------:R-:W-:-:S02]  /*89470*/  IMAD.MOV.U32 R29, RZ, RZ, R17 ;  /* 0x000000ffff1d7224 */ /* 0x000fc400078e0011 */
[----:B------:R-:W-:Y:S01]  /*89480*/  IMAD.MOV.U32 R28, RZ, RZ, R16 ;  /* 0x000000ffff1c7224 */ /* 0x000fe200078e0010 */
[----:B--2---:R-:W-:Y:S01]  /*89490*/  HMMA.16816.F32.BF16 R4, R20, R8, R4 ;  /* 0x000000081404723c */ /* 0x004fe20000041804 */
[----:B----4-:R-:W-:Y:S01]  /*894a0*/  STL.64 [R1+0x52d0], R14 ;  /* 0x0052d00e01007387 */ /* 0x010fe20000100a00 */
[----:B---3--:R0:W-:Y:S03]  /*894b0*/  STL.64 [R1+0x52c8], R12 ;  /* 0x0052c80c01007387 */ /* 0x0081e60000100a00 */
[----:B0-----:R-:W2:Y:S01]  /*894c0*/  LDL.LU R12, [R1+0xd20] ;  /* 0x000d2000010c7983 */ /* 0x001ea20000300800 */
[----:B------:R-:W2:Y:S02]  /*894d0*/  LDL.LU R13, [R1+0xd24] ;  /* 0x000d2400010d7983 */ /* 0x000ea40000300800 */
[----:B------:R-:W2:Y:S02]  /*894e0*/  LDL.LU R14, [R1+0xd28] ;  /* 0x000d2800010e7983 */ /* 0x000ea40000300800 */
[----:B------:R-:W2:Y:S01]  /*894f0*/  LDL.LU R15, [R1+0xd2c] ;  /* 0x000d2c00010f7983 */ /* 0x000ea20000300800 */
[----:B------:R-:W3:Y:S04]  /*89500*/  LDL.64 R24, [R1+0xd0] ;  /* 0x0000d00001187983 */ /* 0x000ee80000100a00 */
[----:B------:R-:W4:Y:S01]  /*89510*/  LDL.64 R16, [R1+0xc0] ;  /* 0x0000c00001107983 */ /* 0x000f220000100a00 */
[----:B------:R-:W-:Y:S02]  /*89520*/  STL [R1+0x50bc], R29 ;  /* 0x0050bc1d01007387 */ /* 0x000fe40000100800 */
[----:B------:R-:W-:Y:S02]  /*89530*/  STL [R1+0x50b8], R28 ;  /* 0x0050b81c01007387 */ /* 0x000fe40000100800 */
[----:B------:R-:W2:Y:S02]  /*89540*/  LDL R0, [R1+0x2ac0] ;  /* 0x002ac00001007983 */ /* 0x000ea40000100800 */
[----:B------:R-:W-:-:S02]  /*89550*/  IMAD.MOV.U32 R3, RZ, RZ, R8 ;  /* 0x000000ffff037224 */ /* 0x000fc400078e0008 */
[----:B------:R-:W-:Y:S01]  /*89560*/  IMAD.MOV.U32 R2, RZ, RZ, R9 ;  /* 0x000000ffff027224 */ /* 0x000fe200078e0009 */
[----:B--2---:R-:W-:Y:S01]  /*89570*/  STL [R1+0x50c0], R0 ;  /* 0x0050c00001007387 */ /* 0x004fe20000100800 */
[----:B------:R0:W-:Y:S02]  /*89580*/  STL.64 [R1+0xd40], R4 ;  /* 0x000d400401007387 */ /* 0x0001e40000100a00 */
[----:B------:R-:W-:Y:S01]  /*89590*/  STL.64 [R1+0xd48], R6 ;  /* 0x000d480601007387 */ /* 0x000fe20000100a00 */
        /* <DEDUP_REMOVED lines=46> */
[----:B------:R-:W4:Y:S02]  /*89880*/  LDL.LU.64 R6, [R1+0x5290] ;  /* 0x0052900001067983 */ /* 0x000f240000300a00 */
[----:B------:R-:W4:Y:S02]  /*89890*/  LDL.LU.64 R4, [R1+0x5288] ;  /* 0x0052880001047983 */ /* 0x000f240000300a00 */
[----:B---3--:R-:W-:Y:S01]  /*898a0*/  IMAD.MOV.U32 R10, RZ, RZ, R25 ;  /* 0x000000ffff0a7224 */ /* 0x008fe200078e0019 */
[----:B------:R-:W-:Y:S01]  /*898b0*/  STL [R1+0x50e8], R2 ;  /* 0x0050e80201007387 */ /* 0x000fe20000100800 */
[----:B------:R-:W-:Y:S02]  /*898c0*/  STL [R1+0x50e4], R11 ;  /* 0x0050e40b01007387 */ /* 0x000fe40000100800 */
[----:B------:R-:W-:Y:S01]  /*898d0*/  IMAD.MOV.U32 R29, RZ, RZ, R24 ;  /* 0x000000ffff1d7224 */ /* 0x000fe200078e0018 */
[C---:B--2---:R-:W-:Y:S08]  /*898e0*/  HMMA.16816.F32.BF16 R12, R20.reuse, R24, R12 ;  /* 0x00000018140c723c */ /* 0x044ff0000004180c */
[C---:B----4-:R-:W-:Y:S11]  /*898f0*/  HMMA.16816.F32.BF16 R4, R20.reuse, R16, R4 ;  /* 0x000000101404723c */ /* 0x050ff60000041804 */
[----:B------:R-:W-:Y:S04]  /*89900*/  @!UPT UIADD3 URZ, URZ, URZ, URZ ;  /* 0x0000003f3f3ff290 */ /* 0x000fe8000fffe03f */
[----:B------:R0:W-:Y:S01]  /*89910*/  STL.64 [R1+0xcf0], R12 ;  /* 0x000cf00c01007387 */ /* 0x0001e20000100a00 */
[----:B------:R1:W-:Y:S02]  /*89920*/  STL.64 [R1+0xcf8], R14 ;  /* 0x000cf80e01007387 */ /* 0x0003e40000100a00 */
[----:B------:R-:W-:Y:S02]  /*89930*/  STL [R1+0x50f0], R10 ;  /* 0x0050f00a01007387 */ /* 0x000fe40000100800 */
[----:B------:R2:W-:Y:S01]  /*89940*/  STL.64 [R1+0x5280], R8 ;  /* 0x0052800801007387 */ /* 0x0005e20000100a00 */
[----:B------:R-:W-:Y:S02]  /*89950*/  STL [R1+0x50ec], R29 ;  /* 0x0050ec1d01007387 */ /* 0x000fe40000100800 */
[----:B------:R-:W-:Y:S02]  /*89960*/  STL.64 [R1+0xce0], R4 ;  /* 0x000ce00401007387 */ /* 0x000fe40000100a00 */
[----:B------:R-:W-:Y:S01]  /*89970*/  STL.64 [R1+0xce8], R6 ;  /* 0x000ce80601007387 */ /* 0x000fe20000100a00 */
[----:B0-----:R-:W3:Y:S01]  /*89980*/  LDL.LU R12, [R1+0xc80] ;  /* 0x000c8000010c7983 */ /* 0x001ee20000300800 */
[----:B------:R-:W3:Y:S02]  /*89990*/  LDL.LU R13, [R1+0xc84] ;  /* 0x000c8400010d7983 */ /* 0x000ee40000300800 */
[----:B-1----:R-:W4:Y:S02]  /*899a0*/  LDL.LU R14, [R1+0xc88] ;  /* 0x000c8800010e7983 */ /* 0x002f240000300800 */
[----:B------:R-:W4:Y:S01]  /*899b0*/  LDL.LU R15, [R1+0xc8c] ;  /* 0x000c8c00010f7983 */ /* 0x000f220000300800 */
[----:B--2---:R-:W2:Y:S01]  /*899c0*/  LDL.LU R8, [R1+0xcd0] ;  /* 0x000cd00001087983 */ /* 0x004ea20000300800 */
[----:B------:R-:W2:Y:S02]  /*899d0*/  LDL.LU R9, [R1+0xcd4] ;  /* 0x000cd40001097983 */ /* 0x000ea40000300800 */
[----:B------:R-:W2:Y:S02]  /*899e0*/  LDL.LU R10, [R1+0xcd8] ;  /* 0x000cd800010a7983 */ /* 0x000ea40000300800 */
[----:B------:R-:W2:Y:S01]  /*899f0*/  LDL.LU R11, [R1+0xcdc] ;  /* 0x000cdc00010b7983 */ /* 0x000ea20000300800 */
[----:B----4-:R-:W-:Y:S01]  /*89a00*/  STL.64 [R1+0x5220], R14 ;  /* 0x0052200e01007387 */ /* 0x010fe20000100a00 */
[----:B---3--:R0:W-:Y:S03]  /*89a10*/  STL.64 [R1+0x5218], R12 ;  /* 0x0052180c01007387 */ /* 0x0081e60000100a00 */
        /* <DEDUP_REMOVED lines=10> */
[----:B---3--:R0:W-:Y:S04]  /*89ac0*/  STL.64 [R1+0x5228], R24 ;  /* 0x0052281801007387 */ /* 0x0081e80000100a00 */
        /* <DEDUP_REMOVED lines=18> */
[----:B------:R-:W-:Y:S02]  /*89bf0*/  IMAD.MOV.U32 R3, RZ, RZ, R16 ;  /* 0x000000ffff037224 */ /* 0x000fe400078e0010 */
        /* <DEDUP_REMOVED lines=62> */
[----:B------:R-:W2:Y:S01]  /*89fe0*/  LDL.LU.64 R12, [R1+0x5218] ;  /* 0x00521800010c7983 */ /* 0x000ea20000300a00 */
[C---:B---3--:R-:W-:Y:S01]  /*89ff0*/  HMMA.16816.F32.BF16 R4, R20.reuse, R16, R4 ;  /* 0x000000101404723c */ /* 0x048fe20000041804 */
[----:B------:R-:W-:Y:S01]  /*8a000*/  STL [R1+0x5120], R0 ;  /* 0x0051200001007387 */ /* 0x000fe20000100800 */
[----:B------:R-:W-:Y:S06]  /*8a010*/  STL [R1+0x511c], R29 ;  /* 0x00511c1d01007387 */ /* 0x000fec0000100800 */
[----:B--2---:R-:W-:Y:S01]  /*8a020*/  HMMA.16816.F32.BF16 R12, R20, R24, R12 ;  /* 0x00000018140c723c */ /* 0x004fe2000004180c */
[----:B------:R-:W-:-:S02]  /*8a030*/  IMAD.MOV.U32 R2, RZ, RZ, R25 ;  /* 0x000000ffff027224 */ /* 0x000fc400078e0019 */
[----:B------:R-:W-:Y:S11]  /*8a040*/  IMAD.MOV.U32 R3, RZ, RZ, R24 ;  /* 0x000000ffff037224 */ /* 0x000ff600078e0018 */
[----:B------:R-:W-:Y:S09]  /*8a050*/  @!UPT UIADD3 URZ, URZ, URZ, URZ ;  /* 0x0000003f3f3ff290 */ /* 0x000ff2000fffe03f */
[----:B------:R0:W-:Y:S01]  /*8a060*/  STL.64 [R1+0xc80], R12 ;  /* 0x000c800c01007387 */ /* 0x0001e20000100a00 */
[----:B------:R1:W-:Y:S02]  /*8a070*/  STL.64 [R1+0xc88], R14 ;  /* 0x000c880e01007387 */ /* 0x0003e40000100a00 */
[----:B------:R-:W-:Y:S02]  /*8a080*/  STL [R1+0x5128], R2 ;  /* 0x0051280201007387 */ /* 0x000fe40000100800 */
[----:B------:R-:W-:Y:S01]  /*8a090*/  STL [R1+0x5124], R3 ;  /* 0x0051240301007387 */ /* 0x000fe20000100800 */
[----:B------:R2:W-:Y:S01]  /*8a0a0*/  STL.64 [R1+0xc70], R4 ;  /* 0x000c700401007387 */ /* 0x0005e20000100a00 */
[----:B------:R-:W-:Y:S03]  /*8a0b0*/  STL.64 [R1+0xc78], R6 ;  /* 0x000c780601007387 */ /* 0x000fe60000100a00 */
[----:B0-----:R-:W3:Y:S01]  /*8a0c0*/  LDL.LU R12, [R1+0xc10] ;  /* 0x000c1000010c7983 */ /* 0x001ee20000300800 */
[----:B------:R-:W3:Y:S02]  /*8a0d0*/  LDL.LU R13, [R1+0xc14] ;  /* 0x000c1400010d7983 */ /* 0x000ee40000300800 */
[----:B-1----:R-:W2:Y:S02]  /*8a0e0*/  LDL.LU R14, [R1+0xc18] ;  /* 0x000c1800010e7983 */ /* 0x002ea40000300800 */
[----:B------:R-:W2:Y:S01]  /*8a0f0*/  LDL.LU R15, [R1+0xc1c] ;  /* 0x000c1c00010f7983 */ /* 0x000ea20000300800 */
[----:B------:R-:W2:Y:S01]  /*8a100*/  LDL.LU R24, [R1+0xc50] ;  /* 0x000c500001187983 */ /* 0x000ea20000300800 */
[----:B------:R-:W2:Y:S02]  /*8a110*/  LDL.LU R25, [R1+0xc54] ;  /* 0x000c540001197983 */ /* 0x000ea40000300800 */
[----:B------:R-:W2:Y:S02]  /*8a120*/  LDL.LU R26, [R1+0xc58] ;  /* 0x000c5800011a7983 */ /* 0x000ea40000300800 */
[----:B------:R-:W2:Y:S02]  /*8a130*/  LDL.LU R27, [R1+0xc5c] ;  /* 0x000c5c00011b7983 */ /* 0x000ea40000300800 */
[----:B--2---:R-:W-:Y:S01]  /*8a140*/  STL.64 [R1+0x5208], R26 ;  /* 0x0052081a01007387 */ /* 0x004fe20000100a00 */
[----:B------:R0:W-:Y:S02]  /*8a150*/  STL.64 [R1+0x5200], R24 ;  /* 0x0052001801007387 */ /* 0x0001e40000100a00 */
[----:B------:R-:W2:Y:S01]  /*8a160*/  LDL.64 R4, [R1+0x30] ;  /* 0x0000300001047983 */ /* 0x000ea20000100a00 */
[----:B0-----:R-:W3:Y:S04]  /*8a170*/  LDL.64 R24, [R1+0x40] ;  /* 0x0000400001187983 */ /* 0x001ee80000100a00 */
[----:B--2---:R0:W-:Y:S04]  /*8a180*/  STL.64 [R1+0x5210], R4 ;  /* 0x0052100401007387 */ /* 0x0041e80000100a00 */
[----:B0-----:R-:W2:Y:S01]  /*8a190*/  LDL.LU R4, [R1+0xc60] ;  /* 0x000c600001047983 */ /* 0x001ea20000300800 */
[----:B------:R-:W2:Y:S02]  /*8a1a0*/  LDL.LU R5, [R1+0xc64] ;  /* 0x000c640001057983 */ /* 0x000ea40000300800 */
[----:B------:R-:W2:Y:S02]  /*8a1b0*/  LDL.LU R6, [R1+0xc68] ;  /* 0x000c680001067983 */ /* 0x000ea40000300800 */
[----:B------:R-:W2:Y:S01]  /*8a1c0*/  LDL.LU R7, [R1+0xc6c] ;  /* 0x000c6c0001077983 */ /* 0x000ea20000300800 */
[----:B------:R-:W-:Y:S01]  /*8a1d0*/  STL.64 [R1+0x51c8], R14 ;  /* 0x0051c80e01007387 */ /* 0x000fe20000100a00 */
[----:B---3--:R0:W-:Y:S03]  /*8a1e0*/  STL.64 [R1+0x51c0], R12 ;  /* 0x0051c00c01007387 */ /* 0x0081e60000100a00 */
[----:B0-----:R-:W3:Y:S01]  /*8a1f0*/  LDL.LU R12, [R1+0xc20] ;  /* 0x000c2000010c7983 */ /* 0x001ee20000300800 */
[----:B------:R-:W3:Y:S02]  /*8a200*/  LDL.LU R13, [R1+0xc24] ;  /* 0x000c2400010d7983 */ /* 0x000ee40000300800 */
[----:B------:R-:W2:Y:S02]  /*8a210*/  LDL.LU R14, [R1+0xc28] ;  /* 0x000c2800010e7983 */ /* 0x000ea40000300800 */
[----:B------:R-:W2:Y:S02]  /*8a220*/  LDL.LU R15, [R1+0xc2c] ;  /* 0x000c2c00010f7983 */ /* 0x000ea40000300800 */
[----:B--2---:R-:W-:Y:S01]  /*8a230*/  STL.64 [R1+0x51d8], R14 ;  /* 0x0051d80e01007387 */ /* 0x004fe20000100a00 */
[----:B---3--:R0:W-:Y:S03]  /*8a240*/  STL.64 [R1+0x51d0], R12 ;  /* 0x0051d00c01007387 */ /* 0x0081e60000100a00 */
[----:B0-----:R-:W2:Y:S01]  /*8a250*/  LDL.64 R12, [R1+0x10] ;  /* 0x00001000010c7983 */ /* 0x001ea20000100a00 */
[----:B------:R-:W-:-:S02]  /*8a260*/  IMAD.MOV.U32 R11, RZ, RZ, R16 ;  /* 0x000000ffff0b7224 */ /* 0x000fc400078e0010 */
[----:B------:R-:W-:Y:S01]  /*8a270*/  IMAD.MOV.U32 R10, RZ, RZ, R17 ;  /* 0x000000ffff0a7224 */ /* 0x000fe200078e0011 */
[----:B--2---:R0:W-:Y:S01]  /*8a280*/  STL.64 [R1+0x51e8], R12 ;  /* 0x0051e80c01007387 */ /* 0x0041e20000100a00 */
[----:B------:R-:W2:Y:S03]  /*8a290*/  LDL.64 R16, [R1] ;  /* 0x0000000001107983 */ /* 0x000ea60000100a00 */
[----:B0-----:R-:W3:Y:S04]  /*8a2a0*/  LDL.64 R12, [R1+0x20] ;  /* 0x00002000010c7983 */ /* 0x001ee80000100a00 */
[----:B--2---:R0:W-:Y:S04]  /*8a2b0*/  STL.64 [R1+0x51e0], R16 ;  /* 0x0051e01001007387 */ /* 0x0041e80000100a00 */
[----:B0-----:R-:W2:Y:S01]  /*8a2c0*/  LDL.LU R16, [R1+0xc30] ;  /* 0x000c300001107983 */ /* 0x001ea20000300800 */
[----:B------:R-:W2:Y:S02]  /*8a2d0*/  LDL.LU R17, [R1+0xc34] ;  /* 0x000c340001117983 */ /* 0x000ea40000300800 */
[----:B------:R-:W2:Y:S02]  /*8a2e0*/  LDL.LU R18, [R1+0xc38] ;  /* 0x000c380001127983 */ /* 0x000ea40000300800 */
[----:B------:R-:W2:Y:S01]  /*8a2f0*/  LDL.LU R19, [R1+0xc3c] ;  /* 0x000c3c0001137983 */ /* 0x000ea20000300800 */
[----:B------:R-:W-:Y:S01]  /*8a300*/  HMMA.16816.F32.BF16 R4, R20, R24, R4 ;  /* 0x000000181404723c */ /* 0x000fe20000041804 */
[----:B------:R-:W-:-:S02]  /*8a310*/  IMAD.MOV.U32 R29, RZ, RZ, R24 ;  /* 0x000000ffff1d7224 */ /* 0x000fc400078e0018 */
[----:B------:R-:W-:Y:S01]  /*8a320*/  IMAD.MOV.U32 R28, RZ, RZ, R25 ;  /* 0x000000ffff1c7224 */ /* 0x000fe200078e0019 */
[----:B--2---:R-:W-:Y:S01]  /*8a330*/  STL.64 [R1+0x51f8], R18 ;  /* 0x0051f81201007387 */ /* 0x004fe20000100a00 */
[----:B------:R0:W-:Y:S03]  /*8a340*/  STL.64 [R1+0x51f0], R16 ;  /* 0x0051f01001007387 */ /* 0x0001e60000100a00 */
[----:B0-----:R-:W3:Y:S01]  /*8a350*/  LDL.LU R16, [R1+0xc40] ;  /* 0x000c400001107983 */ /* 0x001ee20000300800 */
[----:B------:R-:W3:Y:S02]  /*8a360*/  LDL.LU R17, [R1+0xc44] ;  /* 0x000c440001117983 */ /* 0x000ee40000300800 */
[----:B------:R-:W3:Y:S02]  /*8a370*/  LDL.LU R18, [R1+0xc48] ;  /* 0x000c480001127983 */ /* 0x000ee40000300800 */
[----:B------:R-:W3:Y:S01]  /*8a380*/  LDL.LU R19, [R1+0xc4c] ;  /* 0x000c4c0001137983 */ /* 0x000ee20000300800 */
[----:B------:R-:W-:Y:S01]  /*8a390*/  STL [R1+0x5130], R10 ;  /* 0x0051300a01007387 */ /* 0x000fe20000100800 */
[----:B------:R-:W-:Y:S08]  /*8a3a0*/  STL [R1+0x512c], R11 ;  /* 0x00512c0b01007387 */ /* 0x000ff00000100800 */
        /* <DEDUP_REMOVED lines=12> */
[----:B0-----:R-:W2:Y:S01]  /*8a470*/  LDL.LU R24, [R1+0x550] ;  /* 0x0005500001187983 */ /* 0x001ea20000300800 */
[----:B------:R-:W2:Y:S02]  /*8a480*/  LDL.LU R25, [R1+0x554] ;  /* 0x0005540001197983 */ /* 0x000ea40000300800 */
[----:B-1----:R-:W2:Y:S02]  /*8a490*/  LDL.LU R26, [R1+0x558] ;  /* 0x00055800011a7983 */ /* 0x002ea40000300800 */
[----:B------:R-:W2:Y:S01]  /*8a4a0*/  LDL.LU R27, [R1+0x55c] ;  /* 0x00055c00011b7983 */ /* 0x000ea20000300800 */
[----:B---3--:R-:W-:Y:S01]  /*8a4b0*/  HMMA.16816.F32.BF16 R16, R20, R12, R16 ;  /* 0x0000000c1410723c */ /* 0x008fe20000041810 */
[----:B------:R-:W-:-:S02]  /*8a4c0*/  IMAD.MOV.U32 R3, RZ, RZ, R4 ;  /* 0x000000ffff037224 */ /* 0x000fc400078e0004 */
[----:B------:R-:W-:Y:S02]  /*8a4d0*/  IMAD.MOV.U32 R0, RZ, RZ, R5 ;  /* 0x000000ffff007224 */ /* 0x000fe400078e0005 */
[----:B------:R-:W-:Y:S02]  /*8a4e0*/  IMAD.MOV.U32 R11, RZ, RZ, R12 ;  /* 0x000000ffff0b7224 */ /* 0x000fe400078e000c */
[----:B------:R-:W-:Y:S01]  /*8a4f0*/  IMAD.MOV.U32 R2, RZ, RZ, R13 ;  /* 0x000000ffff027224 */ /* 0x000fe200078e000d */
[----:B--2---:R-:W-:Y:S01]  /*8a500*/  STL.64 [R1+0x5188], R26 ;  /* 0x0051881a01007387 */ /* 0x004fe20000100a00 */
[----:B------:R0:W-:Y:S03]  /*8a510*/  STL.64 [R1+0x5180], R24 ;  /* 0x0051801801007387 */ /* 0x0001e60000100a00 */
        /* <DEDUP_REMOVED lines=8> */
[----:B------:R-:W-:Y:S01]  /*8a5a0*/  STL [R1+0x513c], R3 ;  /* 0x00513c0301007387 */ /* 0x000fe20000100800 */
[----:B------:R-:W-:Y:S02]  /*8a5b0*/  STL.64 [R1+0xc40], R16 ;  /* 0x000c401001007387 */ /* 0x000fe40000100a00 */
[----:B------:R0:W-:Y:S02]  /*8a5c0*/  STL.64 [R1+0xc48], R18 ;  /* 0x000c481201007387 */ /* 0x0001e40000100a00 */
[----:B0-----:R-:W2:Y:S01]  /*8a5d0*/  LDL.LU.64 R18, [R1+0x51f8] ;  /* 0x0051f80001127983 */ /* 0x001ea20000300a00 */
[----:B------:R-:W2:Y:S02]  /*8a5e0*/  LDL.LU.64 R16, [R1+0x51f0] ;  /* 0x0051f00001107983 */ /* 0x000ea40000300a00 */
[----:B------:R-:W2:Y:S02]  /*8a5f0*/  LDL.LU.64 R12, [R1+0x51e8] ;  /* 0x0051e800010c7983 */ /* 0x000ea40000300a00 */
        /* <DEDUP_REMOVED lines=25> */
[----:B------:R-:W3:Y:S02]  /*8a790*/  LDL.LU.64 R12, [R1+0x51a0] ;  /* 0x0051a000010c7983 */ /* 0x000ee40000300a00 */
[----:B------:R-:W-:Y:S02]  /*8a7a0*/  STL.64 [R1+0x4e58], R18 ;  /* 0x004e581201007387 */ /* 0x000fe40000100a00 */
[----:B------:R2:W-:Y:S02]  /*8a7b0*/  STL.64 [R1+0x4e50], R16 ;  /* 0x004e501001007387 */ /* 0x0005e40000100a00 */
[----:B--2---:R-:W-:-:S02]  /*8a7c0*/  IMAD.MOV.U32 R16, RZ, RZ, R15 ;  /* 0x000000ffff107224 */ /* 0x004fc400078e000f */
[----:B------:R-:W-:Y:S01]  /*8a7d0*/  IMAD.MOV.U32 R17, RZ, RZ, R14 ;  /* 0x000000ffff117224 */ /* 0x000fe200078e000e */
[----:B------:R-:W2:Y:S01]  /*8a7e0*/  LDL.LU R15, [R1+0x519c] ;  /* 0x00519c00010f7983 */ /* 0x000ea20000300800 */
[----:B------:R-:W2:Y:S01]  /*8a7f0*/  LDL.LU R14, [R1+0x5198] ;  /* 0x00519800010e7983 */ /* 0x000ea20000300800 */
[C---:B---3--:R-:W-:Y:S02]  /*8a800*/  HMMA.16816.F32.BF16 R24, R20.reuse, R12, R24 ;  /* 0x0000000c1418723c */ /* 0x048fe40000041818 */
[----:B------:R4:W-:Y:S02]  /*8a810*/  STL.64 [R1+0x5140], R16 ;  /* 0x0051401001007387 */ /* 0x0009e40000100a00 */
[----:B----4-:R-:W-:Y:S02]  /*8a820*/  IMAD.MOV.U32 R16, RZ, RZ, R8 ;  /* 0x000000ffff107224 */ /* 0x010fe400078e0008 */
[----:B------:R-:W-:Y:S01]  /*8a830*/  IMAD.MOV.U32 R17, RZ, RZ, R9 ;  /* 0x000000ffff117224 */ /* 0x000fe200078e0009 */
[----:B------:R-:W3:Y:S01]  /*8a840*/  LDL.LU R8, [R1+0x5194] ;  /* 0x0051940001087983 */ /* 0x000ee20000300800 */
[----:B------:R-:W3:Y:S11]  /*8a850*/  LDL.LU R9, [R1+0x5190] ;  /* 0x0051900001097983 */ /* 0x000ef60000300800 */
[----:B------:R-:W-:Y:S04]  /*8a860*/  @!UPT UIADD3 URZ, URZ, URZ, URZ ;  /* 0x0000003f3f3ff290 */ /* 0x000fe8000fffe03f */
[----:B------:R-:W-:Y:S01]  /*8a870*/  STL.64 [R1+0xc00], R24 ;  /* 0x000c001801007387 */ /* 0x000fe20000100a00 */
[----:B------:R0:W-:Y:S03]  /*8a880*/  STL.64 [R1+0xc08], R26 ;  /* 0x000c081a01007387 */ /* 0x0001e60000100a00 */
[----:B0-----:R-:W4:Y:S01]  /*8a890*/  LDL.LU.64 R26, [R1+0x5188] ;  /* 0x00518800011a7983 */ /* 0x001f220000300a00 */
[----:B------:R-:W4:Y:S03]  /*8a8a0*/  LDL.LU.64 R24, [R1+0x5180] ;  /* 0x0051800001187983 */ /* 0x000f260000300a00 */
[----:B--2---:R-:W-:Y:S01]  /*8a8b0*/  STL.64 [R1+0x4e48], R14 ;  /* 0x004e480e01007387 */ /* 0x004fe20000100a00 */
[----:B------:R0:W-:Y:S03]  /*8a8c0*/  STL.64 [R1+0x4e40], R12 ;  /* 0x004e400c01007387 */ /* 0x0001e60000100a00 */
[----:B0-----:R-:W2:Y:S01]  /*8a8d0*/  LDL.LU R12, [R1+0x410] ;  /* 0x00041000010c7983 */ /* 0x001ea20000300800 */
[----:B------:R-:W2:Y:S02]  /*8a8e0*/  LDL.LU R13, [R1+0x414] ;  /* 0x00041400010d7983 */ /* 0x000ea40000300800 */
[----:B------:R-:W2:Y:S02]  /*8a8f0*/  LDL.LU R14, [R1+0x418] ;  /* 0x00041800010e7983 */ /* 0x000ea40000300800 */
[----:B------:R-:W2:Y:S01]  /*8a900*/  LDL.LU R15, [R1+0x41c] ;  /* 0x00041c00010f7983 */ /* 0x000ea20000300800 */
        /* <DEDUP_REMOVED lines=34> */
[----:B------:R-:W-:Y:S03]  /*8ab30*/  STL.64 [R1+0x438], R18 ;  /* 0x0004381201007387 */ /* 0x000fe60000100a00 */
[----:B0-----:R-:W2:Y:S01]  /*8ab40*/  LDL.LU.64 R16, [R1+0x5140] ;  /* 0x0051400001107983 */ /* 0x001ea20000300a00 */
[C---:B---3--:R-:W-:Y:S11]  /*8ab50*/  HMMA.16816.F32.BF16 R20, R24.reuse, R20, R4 ;  /* 0x000000141814723c */ /* 0x048ff60000041804 */
[----:B------:R-:W-:Y:S11]  /*8ab60*/  @!UPT UIADD3 URZ, URZ, URZ, URZ ;  /* 0x0000003f3f3ff290 */ /* 0x000ff6000fffe03f */
[----:B------:R-:W-:Y:S01]  /*8ab70*/  @!UPT UIADD3 URZ, URZ, URZ, URZ ;  /* 0x0000003f3f3ff290 */ /* 0x000fe2000fffe03f */
[----:B------:R-:W-:Y:S01]  /*8ab80*/  STL.64 [R1+0x420], R20 ;  /* 0x0004201401007387 */ /* 0x000fe20000100a00 */
[----:B------:R-:W-:Y:S01]  /*8ab90*/  STL.64 [R1+0x428], R22 ;  /* 0x0004281601007387 */ /* 0x000fe20000100a00 */
[----:B--2---:R-:W-:Y:S07]  /*8aba0*/  HMMA.16816.F32.BF16 R4, R24, R16, R12 ;  /* 0x000000101804723c */ /* 0x004fee000004180c */
[----:B------:R-:W-:Y:S02]  /*8abb0*/  IMAD.MOV.U32 R16, RZ, RZ, R3 ;  /* 0x000000ffff107224 */ /* 0x000fe400078e0003 */
[----:B------:R-:W-:Y:S01]  /*8abc0*/  IMAD.MOV.U32 R17, RZ, RZ, R28 ;  /* 0x000000ffff117224 */ /* 0x000fe200078e001c */
[----:B------:R-:W2:Y:S11]  /*8abd0*/  LDL.LU R3, [R1+0x513c] ;  /* 0x00513c0001037983 */ /* 0x000eb60000300800 */
[----:B------:R-:W-:Y:S02]  /*8abe0*/  @!UPT UIADD3 URZ, URZ, URZ, URZ ;  /* 0x0000003f3f3ff290 */ /* 0x000fe4000fffe03f */
[----:B------:R0:W-:Y:S01]  /*8abf0*/  STL.64 [R1+0x410], R4 ;  /* 0x0004100401007387 */ /* 0x0001e20000100a00 */
[----:B------:R1:W-:Y:S02]  /*8ac00*/  STL.64 [R1+0x418], R6 ;  /* 0x0004180601007387 */ /* 0x0003e40000100a00 */
[----:B------:R-:W3:Y:S02]  /*8ac10*/  LDL.LU R28, [R1+0x5138] ;  /* 0x00513800011c7983 */ /* 0x000ee40000300800 */
[----:B------:R4:W-:Y:S01]  /*8ac20*/  STL.64 [R1+0x4e70], R16 ;  /* 0x004e701001007387 */ /* 0x0009e20000100a00 */
[----:B0-----:R-:W2:Y:S01]  /*8ac30*/  LDL.LU R4, [R1+0x5b0] ;  /* 0x0005b00001047983 */ /* 0x001ea20000300800 */
[----:B------:R-:W2:Y:S02]  /*8ac40*/  LDL.LU R5, [R1+0x5b4] ;  /* 0x0005b40001057983 */ /* 0x000ea40000300800 */
[----:B-1----:R-:W2:Y:S02]  /*8ac50*/  LDL.LU R6, [R1+0x5b8] ;  /* 0x0005b80001067983 */ /* 0x002ea40000300800 */
        /* <DEDUP_REMOVED lines=33> */
[----:B------:R-:W2:Y:S03]  /*8ae70*/  LDL.LU R28, [R1+0x5118] ;  /* 0x00511800011c7983 */ /* 0x000ea60000300800 */
[----:B------:R0:W-:Y:S01]  /*8ae80*/  STL.64 [R1+0x4ed0], R16 ;  /* 0x004ed01001007387 */ /* 0x0001e20000100a00 */
[----:B------:R-:W2:Y:S02]  /*8ae90*/  LDL.LU R4, [R1+0x5e0] ;  /* 0x0005e00001047983 */ /* 0x000ea40000300800 */
[----:B------:R-:W2:Y:S02]  /*8aea0*/  LDL.LU R5, [R1+0x5e4] ;  /* 0x0005e40001057983 */ /* 0x000ea40000300800 */
[----:B------:R-:W2:Y:S01]  /*8aeb0*/  LDL.LU R6, [R1+0x5e8] ;  /* 0x0005e80001067983 */ /* 0x000ea20000300800 */
[----:B------:R-:W2:Y:S01]  /*8aec0*/  LDL.LU R7, [R1+0x5ec] ;  /* 0x0005ec0001077983 */ /* 0x000ea20000300800 */
[----:B0-----:R-:W-:-:S02]  /*8aed0*/  IMAD.MOV.U32 R16, RZ, RZ, R11 ;  /* 0x000000ffff107224 */ /* 0x001fc400078e000b */
        /* <DEDUP_REMOVED lines=32> */
[----:B----4-:R-:W-:-:S02]  /*8b0e0*/  IMAD.MOV.U32 R16, RZ, RZ, R11 ;  /* 0x000000ffff107224 */ /* 0x010fc400078e000b */
[----:B------:R-:W-:Y:S01]  /*8b0f0*/  IMAD.MOV.U32 R17, RZ, RZ, R28 ;  /* 0x000000ffff117224 */ /* 0x000fe200078e001c */
        /* <DEDUP_REMOVED lines=11> */
[----:B------:R-:W4:Y:S01]  /*8b1b0*/  LDL.LU R3, [R1+0x50f4] ;  /* 0x0050f40001037983 */ /* 0x000f220000300800 */
[----:B------:R-:W4:Y:S03]  /*8b1c0*/  LDL.LU R10, [R1+0x50f0] ;  /* 0x0050f000010a7983 */ /* 0x000f260000300800 */
[----:B------:R3:W-:Y:S02]  /*8b1d0*/  STL.64 [R1+0x4f48], R16 ;  /* 0x004f481001007387 */ /* 0x0007e40000100a00 */
[----:B---3--:R-:W-:Y:S02]  /*8b1e0*/  IMAD.MOV.U32 R16, RZ, RZ, R29 ;  /* 0x000000ffff107224 */ /* 0x008fe400078e001d */
        /* <DEDUP_REMOVED lines=96> */
[----:B------:R0:W-:Y:S01]  /*8b7f0*/  STL.64 [R1+0x5038], R16 ;  /* 0x0050381001007387 */ /* 0x0001e20000100a00 */
[----:B------:R-:W-:Y:S02]  /*8b800*/  IMAD.MOV.U32 R20, RZ, RZ, R2 ;  /* 0x000000ffff147224 */ /* 0x000fe400078e0002 */
[----:B------:R-:W-:Y:S02]  /*8b810*/  IMAD.MOV.U32 R21, RZ, RZ, R3 ;  /* 0x000000ffff157224 */ /* 0x000fe400078e0003 */
[----:B0-----:R-:W-:-:S02]  /*8b820*/  IMAD.MOV.U32 R16, RZ, RZ, R10 ;  /* 0x000000ffff107224 */ /* 0x001fc400078e000a */
[----:B----4-:R-:W-:Y:S01]  /*8b830*/  IMAD.MOV.U32 R17, RZ, RZ, R11 ;  /* 0x000000ffff117224 */ /* 0x010fe200078e000b */
[----:B--2---:R-:W-:Y:S01]  /*8b840*/  STL.64 [R1+0x4fe8], R6 ;  /* 0x004fe80601007387 */ /* 0x004fe20000100a00 */
[----:B------:R0:W-:Y:S03]  /*8b850*/  STL.64 [R1+0x4fe0], R4 ;  /* 0x004fe00401007387 */ /* 0x0001e60000100a00 */
[----:B0-----:R-:W2:Y:S01]  /*8b860*/  LDL.LU R4, [R1+0x6b0] ;  /* 0x0006b00001047983 */ /* 0x001ea20000300800 */
[----:B------:R-:W2:Y:S02]  /*8b870*/  LDL.LU R5, [R1+0x6b4] ;  /* 0x0006b40001057983 */ /* 0x000ea40000300800 */
[----:B------:R-:W4:Y:S02]  /*8b880*/  LDL.LU R6, [R1+0x6b8] ;  /* 0x0006b80001067983 */ /* 0x000f240000300800 */
[----:B------:R-:W4:Y:S01]  /*8b890*/  LDL.LU R7, [R1+0x6bc] ;  /* 0x0006bc0001077983 */ /* 0x000f220000300800 */
[----:B------:R-:W2:Y:S01]  /*8b8a0*/  LDL.LU R10, [R1+0x509c] ;  /* 0x00509c00010a7983 */ /* 0x000ea20000300800 */
[----:B------:R-:W2:Y:S02]  /*8b8b0*/  LDL.LU R11, [R1+0x5098] ;  /* 0x00509800010b7983 */ /* 0x000ea40000300800 */
[----:B------:R0:W-:Y:S02]  /*8b8c0*/  STL.64 [R1+0x5050], R16 ;  /* 0x0050501001007387 */ /* 0x0001e40000100a00 */
[----:B------:R-:W2:Y:S01]  /*8b8d0*/  LDL.LU R2, [R1+0x5094] ;  /* 0x0050940001027983 */ /* 0x000ea20000300800 */
[----:B------:R-:W2:Y:S01]  /*8b8e0*/  LDL.LU R3, [R1+0x5090] ;  /* 0x0050900001037983 */ /* 0x000ea20000300800 */
[----:B------:R-:W-:Y:S03]  /*8b8f0*/  STL.64 [R1+0x5058], R20 ;  /* 0x0050581401007387 */ /* 0x000fe60000100a00 */
[----:B0-----:R-:W2:Y:S01]  /*8b900*/  LDL.LU R16, [R1+0x3d0] ;  /* 0x0003d00001107983 */ /* 0x001ea20000300800 */
[----:B------:R-:W2:Y:S02]  /*8b910*/  LDL.LU R17, [R1+0x3d4] ;  /* 0x0003d40001117983 */ /* 0x000ea40000300800 */
[----:B------:R-:W2:Y:S02]  /*8b920*/  LDL.LU R18, [R1+0x3d8] ;  /* 0x0003d80001127983 */ /* 0x000ea40000300800 */
[----:B------:R-:W2:Y:S02]  /*8b930*/  LDL.LU R19, [R1+0x3dc] ;  /* 0x0003dc0001137983 */ /* 0x000ea40000300800 */
[----:B---3--:R-:W-:-:S02]  /*8b940*/  IMAD.MOV.U32 R8, RZ, RZ, R29 ;  /* 0x000000ffff087224 */ /* 0x008fc400078e001d */
[----:B------:R-:W-:Y:S01]  /*8b950*/  IMAD.MOV.U32 R9, RZ, RZ, R28 ;  /* 0x000000ffff097224 */ /* 0x000fe200078e001c */
[----:B--2---:R-:W-:Y:S01]  /*8b960*/  STL.64 [R1+0x5068], R18 ;  /* 0x0050681201007387 */ /* 0x004fe20000100a00 */
[----:B------:R0:W-:Y:S03]  /*8b970*/  STL.64 [R1+0x5060], R16 ;  /* 0x0050601001007387 */ /* 0x0001e60000100a00 */
[----:B------:R1:W-:Y:S02]  /*8b980*/  STL.64 [R1+0x5070], R8 ;  /* 0x0050700801007387 */ /* 0x0003e40000100a00 */
[----:B0-----:R-:W-:Y:S02]  /*8b990*/  IMAD.MOV.U32 R16, RZ, RZ, R11 ;  /* 0x000000ffff107224 */ /* 0x001fe400078e000b */
[----:B------:R-:W-:-:S05]  /*8b9a0*/  IMAD.MOV.U32 R17, RZ, RZ, R10 ;  /* 0x000000ffff117224 */ /* 0x000fca00078e000a */
[----:B------:R-:W-:Y:S01]  /*8b9b0*/  STL.64 [R1+0x5078], R16 ;  /* 0x0050781001007387 */ /* 0x000fe20000100a00 */
[----:B-1----:R-:W2:Y:S02]  /*8b9c0*/  LDL.LU R8, [R1+0x3f0] ;  /* 0x0003f00001087983 */ /* 0x002ea40000300800 */
        /* <DEDUP_REMOVED lines=13> */
[----:B----4-:R-:W-:Y:S01]  /*8baa0*/  STL.64 [R1+0x5000], R6 ;  /* 0x0050000601007387 */ /* 0x010fe20000100a00 */
        /* <DEDUP_REMOVED lines=9> */
[----:B------:R-:W4:Y:S02]  /*8bb40*/  LDL.LU R6, [R1+0x6d8] ;  /* 0x0006d80001067983 */ /* 0x000f240000300800 */
[----:B------:R-:W4:Y:S02]  /*8bb50*/  LDL.LU R7, [R1+0x6dc] ;  /* 0x0006dc0001077983 */ /* 0x000f240000300800 */
[----:B------:R-:W-:-:S02]  /*8bb60*/  IMAD.MOV.U32 R16, RZ, RZ, R3 ;  /* 0x000000ffff107224 */ /* 0x000fc400078e0003 */
[----:B------:R-:W-:Y:S01]  /*8bb70*/  IMAD.MOV.U32 R17, RZ, RZ, R2 ;  /* 0x000000ffff117224 */ /* 0x000fe200078e0002 */
[----:B----4-:R-:W-:Y:S01]  /*8bb80*/  STL.64 [R1+0x5030], R6 ;  /* 0x0050300601007387 */ /* 0x010fe20000100a00 */
[----:B--2---:R0:W-:Y:S03]  /*8bb90*/  STL.64 [R1+0x5028], R4 ;  /* 0x0050280401007387 */ /* 0x0041e60000100a00 */
        /* <DEDUP_REMOVED lines=30> */
[----:B------:R0:W-:Y:S01]  /*8bd80*/  STL.64 [R1+0x3e0], R8 ;  /* 0x0003e00801007387 */ /* 0x0001e20000100a00 */
[----:B------:R1:W-:Y:S03]  /*8bd90*/  STL.64 [R1+0x3e8], R10 ;  /* 0x0003e80a01007387 */ /* 0x0003e60000100a00 */
[----:B0-----:R-:W3:Y:S01]  /*8bda0*/  LDL.LU R8, [R1+0x590] ;  /* 0x0005900001087983 */ /* 0x001ee20000300800 */
[----:B------:R-:W3:Y:S02]  /*8bdb0*/  LDL.LU R9, [R1+0x594] ;  /* 0x0005940001097983 */ /* 0x000ee40000300800 */
[----:B-1----:R-:W3:Y:S02]  /*8bdc0*/  LDL.LU R10, [R1+0x598] ;  /* 0x00059800010a7983 */ /* 0x002ee40000300800 */
[----:B------:R-:W3:Y:S01]  /*8bdd0*/  LDL.LU R11, [R1+0x59c] ;  /* 0x00059c00010b7983 */ /* 0x000ee20000300800 */
[C---:B--2---:R-:W-:Y:S01]  /*8bde0*/  HMMA.16816.F32.BF16 R20, R24.reuse, R20, R16 ;  /* 0x000000141814723c */ /* 0x044fe20000041810 */
[----:B------:R-:W2:Y:S11]  /*8bdf0*/  LDL.LU.64 R16, [R1+0x5050] ;  /* 0x0050500001107983 */ /* 0x000eb60000300a00 */
[----:B------:R-:W-:Y:S11]  /*8be00*/  @!UPT UIADD3 URZ, URZ, URZ, URZ ;  /* 0x0000003f3f3ff290 */ /* 0x000ff6000fffe03f */
[----:B------:R-:W-:Y:S01]  /*8be10*/  STL.64 [R1+0x3d0], R20 ;  /* 0x0003d01401007387 */ /* 0x000fe20000100a00 */
[----:B------:R-:W-:Y:S02]  /*8be20*/  STL.64 [R1+0x3d8], R22 ;  /* 0x0003d81601007387 */ /* 0x000fe40000100a00 */
[----:B------:R-:W0:Y:S01]  /*8be30*/  LDSM.16.MT88.4 R20, [R0+0x12000] ;  /* 0x012000000014783b */ /* 0x000e220000004200 */
[C---:B--2---:R-:W-:Y:S01]  /*8be40*/  HMMA.16816.F32.BF16 R16, R24.reuse, R16, R4 ;  /* 0x000000101810723c */ /* 0x044fe20000041804 */
[----:B------:R-:W2:Y:S02]  /*8be50*/  LDL.LU.64 R6, [R1+0x5048] ;  /* 0x0050480001067983 */ /* 0x000ea40000300a00 */
[----:B------:R-:W2:Y:S11]  /*8be60*/  LDL.LU.64 R4, [R1+0x5040] ;  /* 0x0050400001047983 */ /* 0x000eb60000300a00 */
[----:B------:R-:W-:Y:S09]  /*8be70*/  @!UPT UIADD3 URZ, URZ, URZ, URZ ;  /* 0x0000003f3f3ff290 */ /* 0x000ff2000fffe03f */
[----:B------:R1:W-:Y:S01]  /*8be80*/  STL.64 [R1+0x6f0], R16 ;  /* 0x0006f01001007387 */ /* 0x0003e20000100a00 */
[----:B------:R2:W-:Y:S03]  /*8be90*/  STL.64 [R1+0x6f8], R18 ;  /* 0x0006f81201007387 */ /* 0x0005e60000100a00 */
[----:B-1----:R-:W2:Y:S02]  /*8bea0*/  LDL.LU.64 R16, [R1+0x5038] ;  /* 0x0050380001107983 */ /* 0x002ea40000300a00 */
[C---:B--2---:R-:W-:Y:S02]  /*8beb0*/  HMMA.16816.F32.BF16 R16, R24.reuse, R16, R4 ;  /* 0x000000101810723c */ /* 0x044fe40000041804 */
[----:B------:R-:W2:Y:S01]  /*8bec0*/  LDL.LU.64 R6, [R1+0x5030] ;  /* 0x0050300001067983 */ /* 0x000ea20000300a00 */
        /* <DEDUP_REMOVED lines=135> */
[----:B------:R-:W-:Y:S01]  /*8c740*/  STL.64 [R1+0x5b0], R16 ;  /* 0x0005b01001007387 */ /* 0x000fe20000100a00 */
[----:B------:R1:W-:Y:S03]  /*8c750*/  STL.64 [R1+0x5b8], R18 ;  /* 0x0005b81201007387 */ /* 0x0003e60000100a00 */
[----:B-1----:R-:W2:Y:S01]  /*8c760*/  LDL.LU.64 R18, [R1+0x4e58] ;  /* 0x004e580001127983 */ /* 0x002ea20000300a00 */
[----:B------:R-:W4:Y:S02]  /*8c770*/  LDL.LU.64 R16, [R1+0x4e50] ;  /* 0x004e500001107983 */ /* 0x000f240000300a00 */
[C---:B----4-:R-:W-:Y:S11]  /*8c780*/  HMMA.16816.F32.BF16 R12, R24.reuse, R16, R12 ;  /* 0x00000010180c723c */ /* 0x050ff6000004180c */
[----:B------:R-:W-:Y:S11]  /*8c790*/  @!UPT UIADD3 URZ, URZ, URZ, URZ ;  /* 0x0000003f3f3ff290 */ /* 0x000ff6000fffe03f */
[----:B------:R-:W-:Y:S01]  /*8c7a0*/  @!UPT UIADD3 URZ, URZ, URZ, URZ ;  /* 0x0000003f3f3ff290 */ /* 0x000fe2000fffe03f */
[----:B------:R-:W-:Y:S01]  /*8c7b0*/  STL.64 [R1+0x5a0], R12 ;  /* 0x0005a00c01007387 */ /* 0x000fe20000100a00 */
[----:B------:R1:W-:Y:S03]  /*8c7c0*/  STL.64 [R1+0x5a8], R14 ;  /* 0x0005a80e01007387 */ /* 0x0003e60000100a00 */
[----:B-1----:R-:W4:Y:S01]  /*8c7d0*/  LDL.LU.64 R14, [R1+0x4e48] ;  /* 0x004e4800010e7983 */ /* 0x002f220000300a00 */
[----:B------:R-:W3:Y:S02]  /*8c7e0*/  LDL.LU.64 R12, [R1+0x4e40] ;  /* 0x004e4000010c7983 */ /* 0x000ee40000300a00 */
[----:B--2---:R-:W-:Y:S02]  /*8c7f0*/  STL.64 [R1+0x4c60], R18 ;  /* 0x004c601201007387 */ /* 0x004fe40000100a00 */
[----:B------:R1:W-:Y:S02]  /*8c800*/  STL.64 [R1+0x4c58], R16 ;  /* 0x004c581001007387 */ /* 0x0003e40000100a00 */
[----:B-1----:R-:W2:Y:S01]  /*8c810*/  LDL.LU R16, [R1+0x3c0] ;  /* 0x0003c00001107983 */ /* 0x002ea20000300800 */
[----:B------:R-:W2:Y:S02]  /*8c820*/  LDL.LU R17, [R1+0x3c4] ;  /* 0x0003c40001117983 */ /* 0x000ea40000300800 */
[----:B------:R-:W2:Y:S02]  /*8c830*/  LDL.LU R18, [R1+0x3c8] ;  /* 0x0003c80001127983 */ /* 0x000ea40000300800 */
[----:B------:R-:W2:Y:S01]  /*8c840*/  LDL.LU R19, [R1+0x3cc] ;  /* 0x0003cc0001137983 */ /* 0x000ea20000300800 */
[C---:B---3--:R-:W-:Y:S11]  /*8c850*/  HMMA.16816.F32.BF16 R8, R24.reuse, R12, R8 ;  /* 0x0000000c1808723c */ /* 0x048ff60000041808 */
[----:B------:R-:W-:Y:S11]  /*8c860*/  @!UPT UIADD3 URZ, URZ, URZ, URZ ;  /* 0x0000003f3f3ff290 */ /* 0x000ff6000fffe03f */
[----:B------:R-:W-:Y:S01]  /*8c870*/  @!UPT UIADD3 URZ, URZ, URZ, URZ ;  /* 0x0000003f3f3ff290 */ /* 0x000fe2000fffe03f */
[----:B------:R1:W-:Y:S01]  /*8c880*/  STL.64 [R1+0x590], R8 ;  /* 0x0005900801007387 */ /* 0x0003e20000100a00 */
[----:B------:R-:W-:Y:S03]  /*8c890*/  STL.64 [R1+0x598], R10 ;  /* 0x0005980a01007387 */ /* 0x000fe60000100a00 */
[----:B-1----:R-:W3:Y:S01]  /*8c8a0*/  LDL.LU.64 R8, [R1+0x4e38] ;  /* 0x004e380001087983 */ /* 0x002ee20000300a00 */
[----:B----4-:R-:W-:Y:S02]  /*8c8b0*/  STL.64 [R1+0x4c50], R14 ;  /* 0x004c500e01007387 */ /* 0x010fe40000100a00 */
[----:B------:R1:W-:Y:S02]  /*8c8c0*/  STL.64 [R1+0x4c48], R12 ;  /* 0x004c480c01007387 */ /* 0x0003e40000100a00 */
[----:B-1----:R-:W4:Y:S01]  /*8c8d0*/  LDL.LU R12, [R1+0x580] ;  /* 0x00058000010c7983 */ /* 0x002f220000300800 */
[----:B------:R-:W4:Y:S02]  /*8c8e0*/  LDL.LU R13, [R1+0x584] ;  /* 0x00058400010d7983 */ /* 0x000f240000300800 */
[----:B------:R-:W4:Y:S02]  /*8c8f0*/  LDL.LU R14, [R1+0x588] ;  /* 0x00058800010e7983 */ /* 0x000f240000300800 */
[----:B------:R-:W4:Y:S01]  /*8c900*/  LDL.LU R15, [R1+0x58c] ;  /* 0x00058c00010f7983 */ /* 0x000f220000300800 */
[----:B---3--:R-:W-:Y:S01]  /*8c910*/  STL [R1+0x4c44], R8 ;  /* 0x004c440801007387 */ /* 0x008fe20000100800 */
[----:B------:R2:W-:Y:S01]  /*8c920*/  STL [R1+0x4c40], R9 ;  /* 0x004c400901007387 */ /* 0x0005e20000100800 */
[C---:B----4-:R-:W-:Y:S08]  /*8c930*/  HMMA.16816.F32.BF16 R12, R24.reuse, R8, R12 ;  /* 0x00000008180c723c */ /* 0x050ff0000004180c */
[----:B--2---:R-:W-:Y:S01]  /*8c940*/  HMMA.16816.F32.BF16 R8, R24, R4, R16 ;  /* 0x000000041808723c */ /* 0x004fe20000041810 */
[----:B------:R-:W1:Y:S11]  /*8c950*/  LDSM.16.MT88.4 R24, [R0+0x12080] ;  /* 0x012080000018783b */ /* 0x000e760000004200 */
[----:B------:R-:W-:Y:S03]  /*8c960*/  @!UPT UIADD3 URZ, URZ, URZ, URZ ;  /* 0x0000003f3f3ff290 */ /* 0x000fe6000fffe03f */
[----:B------:R2:W-:Y:S01]  /*8c970*/  STL.64 [R1+0x580], R12 ;  /* 0x0005800c01007387 */ /* 0x0005e20000100a00 */
[----:B------:R3:W-:Y:S03]  /*8c980*/  STL.64 [R1+0x588], R14 ;  /* 0x0005880e01007387 */ /* 0x0007e60000100a00 */
[----:B--2---:R-:W2:Y:S04]  /*8c990*/  LDL.LU R12, [R1+0xb80] ;  /* 0x000b8000010c7983 */ /* 0x004ea80000300800 */
[----:B------:R4:W-:Y:S02]  /*8c9a0*/  STL.64 [R1+0x3c0], R8 ;  /* 0x0003c00801007387 */ /* 0x0009e40000100a00 */
[----:B------:R0:W-:Y:S02]  /*8c9b0*/  STL.64 [R1+0x3c8], R10 ;  /* 0x0003c80a01007387 */ /* 0x0001e40000100a00 */
[----:B------:R-:W2:Y:S01]  /*8c9c0*/  LDL.LU R13, [R1+0xb84] ;  /* 0x000b8400010d7983 */ /* 0x000ea20000300800 */
[----:B---3--:R-:W3:Y:S01]  /*8c9d0*/  LDL.LU R14, [R1+0xb88] ;  /* 0x000b8800010e7983 */ /* 0x008ee20000300800 */
[----:B------:R-:W3:Y:S03]  /*8c9e0*/  LDL.LU R15, [R1+0xb8c] ;  /* 0x000b8c00010f7983 */ /* 0x000ee60000300800 */
[----:B----4-:R-:W4:Y:S01]  /*8c9f0*/  LDL.LU R8, [R1+0xbe0] ;  /* 0x000be00001087983 */ /* 0x010f220000300800 */
[----:B------:R-:W4:Y:S02]  /*8ca00*/  LDL.LU R9, [R1+0xbe4] ;  /* 0x000be40001097983 */ /* 0x000f240000300800 */
[----:B0-----:R-:W4:Y:S02]  /*8ca10*/  LDL.LU R10, [R1+0xbe8] ;  /* 0x000be800010a7983 */ /* 0x001f240000300800 */
[----:B------:R-:W4:Y:S01]  /*8ca20*/  LDL.LU R11, [R1+0xbec] ;  /* 0x000bec00010b7983 */ /* 0x000f220000300800 */
[----:B---3--:R-:W-:Y:S01]  /*8ca30*/  STL.64 [R1+0x4df8], R14 ;  /* 0x004df80e01007387 */ /* 0x008fe20000100a00 */
[----:B--2---:R0:W-:Y:S03]  /*8ca40*/  STL.64 [R1+0x4df0], R12 ;  /* 0x004df00c01007387 */ /* 0x0041e60000100a00 */
[----:B0-----:R-:W2:Y:S04]  /*8ca50*/  LDL.LU.64 R12, [R1+0x170] ;  /* 0x00017000010c7983 */ /* 0x001ea80000300a00 */
[----:B--2---:R0:W-:Y:S04]  /*8ca60*/  STL.64 [R1+0x4e00], R12 ;  /* 0x004e000c01007387 */ /* 0x0041e80000100a00 */
[----:B0-----:R-:W2:Y:S04]  /*8ca70*/  LDL.LU.64 R12, [R1+0x180] ;  /* 0x00018000010c7983 */ /* 0x001ea80000300a00 */
[----:B--2---:R0:W-:Y:S04]  /*8ca80*/  STL.64 [R1+0x4e10], R12 ;  /* 0x004e100c01007387 */ /* 0x0041e80000100a00 */
[----:B0-----:R-:W2:Y:S04]  /*8ca90*/  LDL.LU.64 R12, [R1+0x190] ;  /* 0x00019000010c7983 */ /* 0x001ea80000300a00 */
[----:B--2---:R0:W-:Y:S04]  /*8caa0*/  STL.64 [R1+0x4e28], R12 ;  /* 0x004e280c01007387 */ /* 0x0041e80000100a00 */
[----:B0-----:R-:W2:Y:S04]  /*8cab0*/  LDL.LU.64 R12, [R1+0x1a0] ;  /* 0x0001a000010c7983 */ /* 0x001ea80000300a00 */
[----:B--2---:R0:W-:Y:S04]  /*8cac0*/  STL.64 [R1+0x4e30], R12 ;  /* 0x004e300c01007387 */ /* 0x0041e80000100a00 */
[----:B0-----:R-:W4:Y:S01]  /*8cad0*/  LDL.LU.64 R12, [R1+0x1b0] ;  /* 0x0001b000010c7983 */ /* 0x001f220000300a00 */
[----:B------:R-:W2:Y:S03]  /*8cae0*/  LDL.LU.64 R16, [R1+0x150] ;  /* 0x0001500001107983 */ /* 0x000ea60000300a00 */
[----:B--2---:R0:W-:Y:S04]  /*8caf0*/  STL.64 [R1+0x4e08], R16 ;  /* 0x004e081001007387 */ /* 0x0041e80000100a00 */
        /* <DEDUP_REMOVED lines=15> */
[----:B------:R-:W3:Y:S02]  /*8cbf0*/  LDL.LU R6, [R1+0xbd8] ;  /* 0x000bd80001067983 */ /* 0x000ee40000300800 */
[----:B------:R-:W3:Y:S01]  /*8cc00*/  LDL.LU R7, [R1+0xbdc] ;  /* 0x000bdc0001077983 */ /* 0x000ee20000300800 */
[----:B-1----:R-:W-:Y:S01]  /*8cc10*/  STL [R1+0x4c1c], R26 ;  /* 0x004c1c1a01007387 */ /* 0x002fe20000100800 */
[----:B------:R-:W-:Y:S02]  /*8cc20*/  STL [R1+0x4c18], R27 ;  /* 0x004c181b01007387 */ /* 0x000fe40000100800 */
[----:B------:R0:W-:Y:S02]  /*8cc30*/  STL.64 [R1+0xbe0], R8 ;  /* 0x000be00801007387 */ /* 0x0001e40000100a00 */
[----:B------:R-:W-:Y:S02]  /*8cc40*/  STL.64 [R1+0xbe8], R10 ;  /* 0x000be80a01007387 */ /* 0x000fe40000100a00 */
[----:B0-----:R-:W-:-:S02]  /*8cc50*/  IMAD.MOV.U32 R8, RZ, RZ, R12 ;  /* 0x000000ffff087224 */ /* 0x001fc400078e000c */
[----:B------:R-:W-:Y:S02]  /*8cc60*/  IMAD.MOV.U32 R9, RZ, RZ, R13 ;  /* 0x000000ffff097224 */ /* 0x000fe400078e000d */
[----:B------:R-:W3:Y:S03]  /*8cc70*/  LDL.LU.64 R12, [R1+0x4e30] ;  /* 0x004e3000010c7983 */ /* 0x000ee60000300a00 */
[----:B------:R0:W-:Y:S02]  /*8cc80*/  STL.64 [R1+0x4de0], R8 ;  /* 0x004de00801007387 */ /* 0x0001e40000100a00 */
[----:B0-----:R-:W4:Y:S01]  /*8cc90*/  LDL.LU.64 R8, [R1+0x160] ;  /* 0x0001600001087983 */ /* 0x001f220000300a00 */
[C---:B---3--:R-:W-:Y:S11]  /*8cca0*/  HMMA.16816.F32.BF16 R4, R20.reuse, R12, R4 ;  /* 0x0000000c1404723c */ /* 0x048ff60000041804 */
[----:B------:R-:W-:Y:S11]  /*8ccb0*/  @!UPT UIADD3 URZ, URZ, URZ, URZ ;  /* 0x0000003f3f3ff290 */ /* 0x000ff6000fffe03f */
[----:B------:R-:W-:Y:S01]  /*8ccc0*/  @!UPT UIADD3 URZ, URZ, URZ, URZ ;  /* 0x0000003f3f3ff290 */ /* 0x000fe2000fffe03f */
[----:B------:R0:W-:Y:S01]  /*8ccd0*/  STL.64 [R1+0xbd0], R4 ;  /* 0x000bd00401007387 */ /* 0x0001e20000100a00 */
[----:B------:R1:W-:Y:S02]  /*8cce0*/  STL.64 [R1+0xbd8], R6 ;  /* 0x000bd80601007387 */ /* 0x0003e40000100a00 */
[----:B0-----:R-:W-:Y:S02]  /*8ccf0*/  IMAD.MOV.U32 R5, RZ, RZ, R12 ;  /* 0x000000ffff057224 */ /* 0x001fe400078e000c */
[----:B------:R-:W-:Y:S02]  /*8cd00*/  IMAD.MOV.U32 R4, RZ, RZ, R13 ;  /* 0x000000ffff047224 */ /* 0x000fe400078e000d */
[----:B------:R-:W2:Y:S02]  /*8cd10*/  LDL.LU.64 R12, [R1+0x4e28] ;  /* 0x004e2800010c7983 */ /* 0x000ea40000300a00 */
[----:B--2---:R-:W-:Y:S01]  /*8cd20*/  HMMA.16816.F32.BF16 R16, R20, R12, R16 ;  /* 0x0000000c1410723c */ /* 0x004fe20000041810 */
[----:B-1----:R-:W-:-:S02]  /*8cd30*/  IMAD.MOV.U32 R7, RZ, RZ, R12 ;  /* 0x000000ffff077224 */ /* 0x002fc400078e000c */
        /* <DEDUP_REMOVED lines=13> */
[----:B--2---:R-:W-:Y:S01]  /*8ce10*/  HMMA.16816.F32.BF16 R16, R20, R12, R16 ;  /* 0x0000000c1410723c */ /* 0x004fe20000041810 */
[----:B------:R-:W-:-:S02]  /*8ce20*/  IMAD.MOV.U32 R26, RZ, RZ, R12 ;  /* 0x000000ffff1a7224 */ /* 0x000fc400078e000c */
[----:B------:R-:W-:Y:S11]  /*8ce30*/  IMAD.MOV.U32 R27, RZ, RZ, R13 ;  /* 0x000000ffff1b7224 */ /* 0x000ff600078e000d */
[----:B------:R-:W-:Y:S09]  /*8ce40*/  @!UPT UIADD3 URZ, URZ, URZ, URZ ;  /* 0x0000003f3f3ff290 */ /* 0x000ff2000fffe03f */
[----:B------:R0:W-:Y:S01]  /*8ce50*/  STL.64 [R1+0xbb0], R16 ;  /* 0x000bb01001007387 */ /* 0x0001e20000100a00 */
[----:B------:R-:W-:Y:S03]  /*8ce60*/  STL.64 [R1+0xbb8], R18 ;  /* 0x000bb81201007387 */ /* 0x000fe60000100a00 */
[----:B0-----:R-:W2:Y:S01]  /*8ce70*/  LDL.LU.64 R16, [R1+0x4e08] ;  /* 0x004e080001107983 */ /* 0x001ea20000300a00 */
[----:B------:R-:W3:Y:S02]  /*8ce80*/  LDL.LU.64 R12, [R1+0x4e00] ;  /* 0x004e0000010c7983 */ /* 0x000ee40000300a00 */
[----:B------:R-:W-:Y:S02]  /*8ce90*/  STL.64 [R1+0x4c28], R26 ;  /* 0x004c281a01007387 */ /* 0x000fe40000100a00 */
[----:B------:R0:W-:Y:S02]  /*8cea0*/  STL.64 [R1+0x4c20], R24 ;  /* 0x004c201801007387 */ /* 0x0001e40000100a00 */
[----:B0-----:R-:W3:Y:S01]  /*8ceb0*/  LDL.LU R24, [R1+0xba0] ;  /* 0x000ba00001187983 */ /* 0x001ee20000300800 */
[----:B------:R-:W3:Y:S02]  /*8cec0*/  LDL.LU R25, [R1+0xba4] ;  /* 0x000ba40001197983 */ /* 0x000ee40000300800 */
[----:B------:R-:W3:Y:S02]  /*8ced0*/  LDL.LU R26, [R1+0xba8] ;  /* 0x000ba800011a7983 */ /* 0x000ee40000300800 */
[----:B------:R-:W3:Y:S02]  /*8cee0*/  LDL.LU R27, [R1+0xbac] ;  /* 0x000bac00011b7983 */ /* 0x000ee40000300800 */
[C---:B---3--:R-:W-:Y:S11]  /*8cef0*/  HMMA.16816.F32.BF16 R24, R20.reuse, R12, R24 ;  /* 0x0000000c1418723c */ /* 0x048ff60000041818 */
[----:B------:R-:W-:Y:S11]  /*8cf00*/  @!UPT UIADD3 URZ, URZ, URZ, URZ ;  /* 0x0000003f3f3ff290 */ /* 0x000ff6000fffe03f */
[----:B------:R-:W-:Y:S01]  /*8cf10*/  @!UPT UIADD3 URZ, URZ, URZ, URZ ;  /* 0x0000003f3f3ff290 */ /* 0x000fe2000fffe03f */
[----:B------:R0:W-:Y:S01]  /*8cf20*/  STL.64 [R1+0xba0], R24 ;  /* 0x000ba01801007387 */ /* 0x0001e20000100a00 */
[----:B------:R-:W-:Y:S02]  /*8cf30*/  STL.64 [R1+0xba8], R26 ;  /* 0x000ba81a01007387 */ /* 0x000fe40000100a00 */
[----:B------:R-:W2:Y:S02]  /*8cf40*/  LDL.LU.64 R14, [R1+0x4df8] ;  /* 0x004df800010e7983 */ /* 0x000ea40000300a00 */
[----:B0-----:R-:W-:Y:S02]  /*8cf50*/  IMAD.MOV.U32 R25, RZ, RZ, R12 ;  /* 0x000000ffff197224 */ /* 0x001fe400078e000c */
[----:B------:R-:W-:Y:S02]  /*8cf60*/  IMAD.MOV.U32 R24, RZ, RZ, R13 ;  /* 0x000000ffff187224 */ /* 0x000fe400078e000d */
[----:B------:R-:W2:Y:S01]  /*8cf70*/  LDL.LU.64 R12, [R1+0x4df0] ;  /* 0x004df000010c7983 */ /* 0x000ea20000300a00 */
[----:B----4-:R-:W-:Y:S02]  /*8cf80*/  HMMA.16816.F32.BF16 R4, R20, R8, R4 ;  /* 0x000000081404723c */ /* 0x010fe40000041804 */
[----:B------:R-:W-:Y:S02]  /*8cf90*/  STL.64 [R1+0x4c78], R24 ;  /* 0x004c781801007387 */ /* 0x000fe40000100a00 */
[----:B------:R-:W-:-:S02]  /*8cfa0*/  IMAD.MOV.U32 R3, RZ, RZ, R9 ;  /* 0x000000ffff037224 */ /* 0x000fc400078e0009 */
[----:B------:R-:W-:Y:S11]  /*8cfb0*/  IMAD.MOV.U32 R2, RZ, RZ, R8 ;  /* 0x000000ffff027224 */ /* 0x000ff600078e0008 */
[----:B------:R-:W-:Y:S06]  /*8cfc0*/  @!UPT UIADD3 URZ, URZ, URZ, URZ ;  /* 0x0000003f3f3ff290 */ /* 0x000fec000fffe03f */
[----:B------:R-:W-:Y:S01]  /*8cfd0*/  STL.64 [R1+0xb90], R4 ;  /* 0x000b900401007387 */ /* 0x000fe20000100a00 */
[----:B------:R2:W-:Y:S02]  /*8cfe0*/  STL.64 [R1+0xb98], R6 ;  /* 0x000b980601007387 */ /* 0x0005e40000100a00 */
[----:B------:R-:W-:Y:S02]  /*8cff0*/  STL [R1+0x4b34], R3 ;  /* 0x004b340301007387 */ /* 0x000fe40000100800 */
[----:B------:R-:W-:Y:S01]  /*8d000*/  STL [R1+0x4b30], R2 ;  /* 0x004b300201007387 */ /* 0x000fe20000100800 */
[C---:B--2---:R-:W-:Y:S11]  /*8d010*/  HMMA.16816.F32.BF16 R4, R20.reuse, R16, R12 ;  /* 0x000000101404723c */ /* 0x044ff6000004180c */
[----:B------:R-:W-:Y:S11]  /*8d020*/  @!UPT UIADD3 URZ, URZ, URZ, URZ ;  /* 0x0000003f3f3ff290 */ /* 0x000ff6000fffe03f */
[----:B------:R-:W-:Y:S01]  /*8d030*/  @!UPT UIADD3 URZ, URZ, URZ, URZ ;  /* 0x0000003f3f3ff290 */ /* 0x000fe2000fffe03f */
[----:B------:R-:W-:Y:S01]  /*8d040*/  STL.64 [R1+0xb80], R4 ;  /* 0x000b800401007387 */ /* 0x000fe20000100a00 */
[----:B------:R-:W-:Y:S02]  /*8d050*/  STL.64 [R1+0xb88], R6 ;  /* 0x000b880601007387 */ /* 0x000fe40000100a00 */
[----:B------:R-:W2:Y:S02]  /*8d060*/  LDL.LU R24, [R1+0xb20] ;  /* 0x000b200001187983 */ /* 0x000ea40000300800 */
[----:B------:R-:W2:Y:S01]  /*8d070*/  LDL.LU R25, [R1+0xb24] ;  /* 0x000b240001197983 */ /* 0x000ea20000300800 */
[----:B------:R-:W3:Y:S01]  /*8d080*/  LDL.LU R26, [R1+0xb28] ;  /* 0x000b2800011a7983 */ /* 0x000ee20000300800 */
[----:B------:R-:W3:Y:S02]  /*8d090*/  LDL.LU R27, [R1+0xb2c] ;  /* 0x000b2c00011b7983 */ /* 0x000ee40000300800 */
[----:B------:R-:W4:Y:S01]  /*8d0a0*/  LDL.LU.64 R8, [R1+0x140] ;  /* 0x0001400001087983 */ /* 0x000f220000300a00 */
        /* <DEDUP_REMOVED lines=10> */
[----:B0-----:R-:W4:Y:S01]  /*8d150*/  LDL.LU R24, [R1+0xb70] ;  /* 0x000b700001187983 */ /* 0x001f220000300800 */
[----:B------:R-:W4:Y:S02]  /*8d160*/  LDL.LU R25, [R1+0xb74] ;  /* 0x000b740001197983 */ /* 0x000f240000300800 */
[----:B------:R-:W4:Y:S02]  /*8d170*/  LDL.LU R26, [R1+0xb78] ;  /* 0x000b7800011a7983 */ /* 0x000f240000300800 */
[----:B------:R-:W4:Y:S01]  /*8d180*/  LDL.LU R27, [R1+0xb7c] ;  /* 0x000b7c00011b7983 */ /* 0x000f220000300800 */
[----:B------:R-:W2:Y:S04]  /*8d190*/  LDL.LU.64 R4, [R1+0xf0] ;  /* 0x0000f00001047983 */ /* 0x000ea80000300a00 */
        /* <DEDUP_REMOVED lines=30> */
[----:B------:R-:W3:Y:S01]  /*8d380*/  LDL.LU.64 R16, [R1+0xe0] ;  /* 0x0000e00001107983 */ /* 0x000ee20000300a00 */
[----:B------:R-:W-:Y:S02]  /*8d390*/  STL [R1+0x4b3c], R0 ;  /* 0x004b3c0001007387 */ /* 0x000fe40000100800 */
[----:B------:R-:W-:Y:S02]  /*8d3a0*/  STL [R1+0x4b38], R29 ;  /* 0x004b381d01007387 */ /* 0x000fe40000100800 */
[----:B------:R0:W-:Y:S01]  /*8d3b0*/  STL.64 [R1+0xb70], R24 ;  /* 0x000b701801007387 */ /* 0x0001e20000100a00 */
[----:B------:R-:W-:Y:S04]  /*8d3c0*/  STL.64 [R1+0xb78], R26 ;  /* 0x000b781a01007387 */ /* 0x000fe80000100a00 */
[----:B0-----:R-:W2:Y:S01]  /*8d3d0*/  LDL.LU.64 R24, [R1+0x4de8] ;  /* 0x004de80001187983 */ /* 0x001ea20000300a00 */
[----:B------:R-:W-:-:S02]  /*8d3e0*/  IMAD.MOV.U32 R10, RZ, RZ, R9 ;  /* 0x000000ffff0a7224 */ /* 0x000fc400078e0009 */
[----:B------:R-:W-:Y:S02]  /*8d3f0*/  IMAD.MOV.U32 R28, RZ, RZ, R8 ;  /* 0x000000ffff1c7224 */ /* 0x000fe400078e0008 */
[----:B------:R-:W4:Y:S01]  /*8d400*/  LDL.LU.64 R8, [R1+0x4de0] ;  /* 0x004de00001087983 */ /* 0x000f220000300a00 */
        /* <DEDUP_REMOVED lines=52> */
[----:B------:R0:W-:Y:S01]  /*8d750*/  STL.64 [R1+0xb20], R24 ;  /* 0x000b201801007387 */ /* 0x0001e20000100a00 */
[----:B------:R1:W-:Y:S02]  /*8d760*/  STL.64 [R1+0xb28], R26 ;  /* 0x000b281a01007387 */ /* 0x0003e40000100a00 */
[----:B------:R-:W-:Y:S02]  /*8d770*/  STL [R1+0x4b6c], R0 ;  /* 0x004b6c0001007387 */ /* 0x000fe40000100800 */
[----:B------:R-:W-:Y:S03]  /*8d780*/  STL [R1+0x4b68], R29 ;  /* 0x004b681d01007387 */ /* 0x000fe60000100800 */
[----:B------:R-:W-:Y:S01]  /*8d790*/  STL.64 [R1+0xb10], R4 ;  /* 0x000b100401007387 */ /* 0x000fe20000100a00 */
[----:B------:R-:W-:Y:S03]  /*8d7a0*/  STL.64 [R1+0xb18], R6 ;  /* 0x000b180601007387 */ /* 0x000fe60000100a00 */
[----:B0-----:R-:W2:Y:S01]  /*8d7b0*/  LDL.LU R24, [R1+0xab0] ;  /* 0x000ab00001187983 */ /* 0x001ea20000300800 */
[----:B------:R-:W2:Y:S02]  /*8d7c0*/  LDL.LU R25, [R1+0xab4] ;  /* 0x000ab40001197983 */ /* 0x000ea40000300800 */
[----:B-1----:R-:W3:Y:S02]  /*8d7d0*/  LDL.LU R26, [R1+0xab8] ;  /* 0x000ab800011a7983 */ /* 0x002ee40000300800 */
[----:B------:R-:W3:Y:S02]  /*8d7e0*/  LDL.LU R27, [R1+0xabc] ;  /* 0x000abc00011b7983 */ /* 0x000ee40000300800 */
        /* <DEDUP_REMOVED lines=10> */
[----:B0-----:R-:W2:Y:S01]  /*8d890*/  LDL.LU.64 R24, [R1+0xd0] ;  /* 0x0000d00001187983 */ /* 0x001ea20000300a00 */
[----:B------:R-:W3:Y:S03]  /*8d8a0*/  LDL.LU.64 R4, [R1+0x80] ;  /* 0x0000800001047983 */ /* 0x000ee60000300a00 */
[----:B---3--:R0:W-:Y:S04]  /*8d8b0*/  STL.64 [R1+0x4d18], R4 ;  /* 0x004d180401007387 */ /* 0x0081e80000100a00 */
        /* <DEDUP_REMOVED lines=34> */
[----:B------:R-:W3:Y:S02]  /*8dae0*/  LDL.LU.64 R16, [R1+0x70] ;  /* 0x0000700001107983 */ /* 0x000ee40000300a00 */
        /* <DEDUP_REMOVED lines=61> */
[C---:B---3--:R-:W-:Y:S11]  /*8dec0*/  HMMA.16816.F32.BF16 R4, R20.reuse, R16, R12 ;  /* 0x000000101404723c */ /* 0x048ff6000004180c */
[----:B------:R-:W-:Y:S04]  /*8ded0*/  @!UPT UIADD3 URZ, URZ, URZ, URZ ;  /* 0x0000003f3f3ff290 */ /* 0x000fe8000fffe03f */
[----:B------:R-:W-:Y:S01]  /*8dee0*/  STL.64 [R1+0xab0], R24 ;  /* 0x000ab01801007387 */ /* 0x000fe20000100a00 */
[----:B------:R-:W-:Y:S02]  /*8def0*/  STL.64 [R1+0xab8], R26 ;  /* 0x000ab81a01007387 */ /* 0x000fe40000100a00 */
[----:B------:R-:W-:Y:S02]  /*8df00*/  STL [R1+0x4ba4], R10 ;  /* 0x004ba40a01007387 */ /* 0x000fe40000100800 */
[----:B------:R-:W-:Y:S01]  /*8df10*/  STL [R1+0x4ce8], R11 ;  /* 0x004ce80b01007387 */ /* 0x000fe20000100800 */
[----:B----4-:R-:W-:Y:S01]  /*8df20*/  STL.64 [R1+0x4ce0], R8 ;  /* 0x004ce00801007387 */ /* 0x010fe20000100a00 */
[----:B------:R-:W-:Y:S02]  /*8df30*/  STL [R1+0x4ba0], R28 ;  /* 0x004ba01c01007387 */ /* 0x000fe40000100800 */
[----:B------:R0:W-:Y:S02]  /*8df40*/  STL.64 [R1+0xaa0], R4 ;  /* 0x000aa00401007387 */ /* 0x0001e40000100a00 */
[----:B------:R1:W-:Y:S01]  /*8df50*/  STL.64 [R1+0xaa8], R6 ;  /* 0x000aa80601007387 */ /* 0x0003e20000100a00 */
[----:B0-----:R-:W2:Y:S01]  /*8df60*/  LDL.LU R4, [R1+0xa30] ;  /* 0x000a300001047983 */ /* 0x001ea20000300800 */
[----:B------:R-:W2:Y:S02]  /*8df70*/  LDL.LU R5, [R1+0xa34] ;  /* 0x000a340001057983 */ /* 0x000ea40000300800 */
[----:B-1----:R-:W3:Y:S02]  /*8df80*/  LDL.LU R6, [R1+0xa38] ;  /* 0x000a380001067983 */ /* 0x002ee40000300800 */
[----:B------:R-:W3:Y:S02]  /*8df90*/  LDL.LU R7, [R1+0xa3c] ;  /* 0x000a3c0001077983 */ /* 0x000ee40000300800 */
        /* <DEDUP_REMOVED lines=9> */
[----:B------:R-:W2:Y:S02]  /*8e030*/  LDL.LU R11, [R1+0xa8c] ;  /* 0x000a8c00010b7983 */ /* 0x000ea40000300800 */
[----:B--2---:R-:W-:Y:S01]  /*8e040*/  STL.64 [R1+0x4cf8], R10 ;  /* 0x004cf80a01007387 */ /* 0x004fe20000100a00 */
[----:B----4-:R0:W-:Y:S03]  /*8e050*/  STL.64 [R1+0x4cf0], R8 ;  /* 0x004cf00801007387 */ /* 0x0101e60000100a00 */
[----:B0-----:R-:W2:Y:S01]  /*8e060*/  LDL.LU.64 R8, [R1+0x60] ;  /* 0x0000600001087983 */ /* 0x001ea20000300a00 */
[----:B---3--:R-:W-:Y:S02]  /*8e070*/  STL.64 [R1+0x4c98], R6 ;  /* 0x004c980601007387 */ /* 0x008fe40000100a00 */
[----:B------:R0:W-:Y:S02]  /*8e080*/  STL.64 [R1+0x4c90], R4 ;  /* 0x004c900401007387 */ /* 0x0001e40000100a00 */
[----:B0-----:R-:W3:Y:S04]  /*8e090*/  LDL.LU.64 R4, [R1+0x20] ;  /* 0x0000200001047983 */ /* 0x001ee80000300a00 */
[----:B---3--:R0:W-:Y:S04]  /*8e0a0*/  STL.64 [R1+0x4ca8], R4 ;  /* 0x004ca80401007387 */ /* 0x0081e80000100a00 */
[----:B0-----:R-:W3:Y:S04]  /*8e0b0*/  LDL.LU.64 R4, [R1+0x30] ;  /* 0x0000300001047983 */ /* 0x001ee80000300a00 */
[----:B---3--:R0:W-:Y:S04]  /*8e0c0*/  STL.64 [R1+0x4cc0], R4 ;  /* 0x004cc00401007387 */ /* 0x0081e80000100a00 */
[----:B0-----:R-:W3:Y:S04]  /*8e0d0*/  LDL.LU.64 R4, [R1+0x40] ;  /* 0x0000400001047983 */ /* 0x001ee80000300a00 */
[----:B---3--:R0:W-:Y:S04]  /*8e0e0*/  STL.64 [R1+0x4cd8], R4 ;  /* 0x004cd80401007387 */ /* 0x0081e80000100a00 */
[----:B0-----:R-:W3:Y:S04]  /*8e0f0*/  LDL.LU.64 R4, [R1+0x50] ;  /* 0x0000500001047983 */ /* 0x001ee80000300a00 */
[----:B---3--:R0:W-:Y:S04]  /*8e100*/  STL.64 [R1+0x4d00], R4 ;  /* 0x004d000401007387 */ /* 0x0081e80000100a00 */
[----:B0-----:R-:W2:Y:S01]  /*8e110*/  LDL.LU R4, [R1+0xa90] ;  /* 0x000a900001047983 */ /* 0x001ea20000300800 */
[----:B------:R-:W2:Y:S02]  /*8e120*/  LDL.LU R5, [R1+0xa94] ;  /* 0x000a940001057983 */ /* 0x000ea40000300800 */
[----:B------:R-:W2:Y:S02]  /*8e130*/  LDL.LU R6, [R1+0xa98] ;  /* 0x000a980001067983 */ /* 0x000ea40000300800 */
[----:B------:R-:W2:Y:S01]  /*8e140*/  LDL.LU R7, [R1+0xa9c] ;  /* 0x000a9c0001077983 */ /* 0x000ea20000300800 */
[----:B------:R-:W3:Y:S04]  /*8e150*/  LDL.LU.64 R24, [R1+0x10] ;  /* 0x0000100001187983 */ /* 0x000ee80000300a00 */
[----:B---3--:R0:W-:Y:S04]  /*8e160*/  STL.64 [R1+0x4ca0], R24 ;  /* 0x004ca01801007387 */ /* 0x0081e80000100a00 */
        /* <DEDUP_REMOVED lines=21> */
[----:B------:R-:W3:Y:S01]  /*8e2c0*/  LDL.LU.64 R16, [R1] ;  /* 0x0000000001107983 */ /* 0x000ee20000300a00 */
[----:B------:R-:W4:Y:S02]  /*8e2d0*/  LDL.LU R12, [R1+0xa20] ;  /* 0x000a2000010c7983 */ /* 0x000f240000300800 */
[----:B------:R-:W4:Y:S02]  /*8e2e0*/  LDL.LU R13, [R1+0xa24] ;  /* 0x000a2400010d7983 */ /* 0x000f240000300800 */
[----:B------:R-:W4:Y:S01]  /*8e2f0*/  LDL.LU R14, [R1+0xa28] ;  /* 0x000a2800010e7983 */ /* 0x000f220000300800 */
[----:B------:R-:W4:Y:S01]  /*8e300*/  LDL.LU R15, [R1+0xa2c] ;  /* 0x000a2c00010f7983 */ /* 0x000f220000300800 */
[----:B------:R-:W-:Y:S02]  /*8e310*/  STL [R1+0x4bac], R2 ;  /* 0x004bac0201007387 */ /* 0x000fe40000100800 */
[----:B------:R-:W-:Y:S02]  /*8e320*/  STL [R1+0x4ba8], R3 ;  /* 0x004ba80301007387 */ /* 0x000fe40000100800 */
[----:B------:R0:W-:Y:S01]  /*8e330*/  STL.64 [R1+0xa90], R4 ;  /* 0x000a900401007387 */ /* 0x0001e20000100a00 */
[----:B------:R-:W-:Y:S04]  /*8e340*/  STL.64 [R1+0xa98], R6 ;  /* 0x000a980601007387 */ /* 0x000fe80000100a00 */
[----:B0-----:R-:W2:Y:S01]  /*8e350*/  LDL.LU.64 R4, [R1+0x4d00] ;  /* 0x004d000001047983 */ /* 0x001ea20000300a00 */
[----:B------:R-:W2:Y:S02]  /*8e360*/  LDL.LU.64 R10, [R1+0x4cf8] ;  /* 0x004cf800010a7983 */ /* 0x000ea40000300a00 */
[----:B------:R-:W2:Y:S02]  /*8e370*/  LDL.LU.64 R8, [R1+0x4cf0] ;  /* 0x004cf00001087983 */ /* 0x000ea40000300a00 */
[----:B------:R-:W-:Y:S01]  /*8e380*/  STL [R1+0x4bb4], R29 ;  /* 0x004bb41d01007387 */ /* 0x000fe20000100800 */
[----:B------:R-:W-:Y:S01]  /*8e390*/  STL [R1+0x4bb0], R0 ;  /* 0x004bb00001007387 */ /* 0x000fe20000100800 */
[C---:B--2---:R-:W-:Y:S01]  /*8e3a0*/  HMMA.16816.F32.BF16 R8, R20.reuse, R4, R8 ;  /* 0x000000041408723c */ /* 0x044fe20000041808 */
[----:B------:R-:W-:Y:S11]  /*8e3b0*/  IMAD.MOV.U32 R28, RZ, RZ, R5 ;  /* 0x000000ffff1c7224 */ /* 0x000ff600078e0005 */
[----:B------:R-:W-:Y:S11]  /*8e3c0*/  @!UPT UIADD3 URZ, URZ, URZ, URZ ;  /* 0x0000003f3f3ff290 */ /* 0x000ff6000fffe03f */
[----:B------:R-:W-:Y:S01]  /*8e3d0*/  STL.64 [R1+0xa80], R8 ;  /* 0x000a800801007387 */ /* 0x000fe20000100a00 */
[----:B------:R0:W-:Y:S03]  /*8e3e0*/  STL.64 [R1+0xa88], R10 ;  /* 0x000a880a01007387 */ /* 0x0001e60000100a00 */
[----:B0-----:R-:W2:Y:S01]  /*8e3f0*/  LDL.LU R11, [R1+0x4ce8] ;  /* 0x004ce800010b7983 */ /* 0x001ea20000300800 */
[----:B------:R-:W2:Y:S02]  /*8e400*/  LDL.LU.64 R8, [R1+0x4ce0] ;  /* 0x004ce00001087983 */ /* 0x000ea40000300a00 */
[----:B------:R-:W-:Y:S02]  /*8e410*/  IMAD.MOV.U32 R10, RZ, RZ, R4 ;  /* 0x000000ffff0a7224 */ /* 0x000fe400078e0004 */
[----:B------:R-:W2:Y:S01]  /*8e420*/  LDL.LU.64 R4, [R1+0x4cd8] ;  /* 0x004cd80001047983 */ /* 0x000ea20000300a00 */
        /* <DEDUP_REMOVED lines=42> */
[----:B------:R-:W4:Y:S01]  /*8e6d0*/  LDL.LU.64 R24, [R1+0x4c78] ;  /* 0x004c780001187983 */ /* 0x000f220000300a00 */
[----:B---3--:R-:W-:-:S02]  /*8e6e0*/  IMAD.MOV.U32 R0, RZ, RZ, R16 ;  /* 0x000000ffff007224 */ /* 0x008fc400078e0010 */
[----:B------:R-:W-:Y:S01]  /*8e6f0*/  IMAD.MOV.U32 R29, RZ, RZ, R17 ;  /* 0x000000ffff1d7224 */ /* 0x000fe200078e0011 */
[C---:B--2---:R-:W-:Y:S11]  /*8e700*/  HMMA.16816.F32.BF16 R4, R20.reuse, R16, R4 ;  /* 0x000000101404723c */ /* 0x044ff60000041804 */
[----:B------:R-:W-:Y:S11]  /*8e710*/  @!UPT UIADD3 URZ, URZ, URZ, URZ ;  /* 0x0000003f3f3ff290 */ /* 0x000ff6000fffe03f */
[----:B------:R-:W-:Y:S01]  /*8e720*/  @!UPT UIADD3 URZ, URZ, URZ, URZ ;  /* 0x0000003f3f3ff290 */ /* 0x000fe2000fffe03f */
[----:B------:R-:W-:Y:S01]  /*8e730*/  STL.64 [R1+0xa30], R4 ;  /* 0x000a300401007387 */ /* 0x000fe20000100a00 */
[----:B------:R0:W-:Y:S03]  /*8e740*/  STL.64 [R1+0xa38], R6 ;  /* 0x000a380601007387 */ /* 0x0001e60000100a00 */
[----:B0-----:R-:W2:Y:S01]  /*8e750*/  LDL.LU.64 R6, [R1+0x4c70] ;  /* 0x004c700001067983 */ /* 0x001ea20000300a00 */
[----:B------:R-:W3:Y:S02]  /*8e760*/  LDL.LU.64 R4, [R1+0x4c68] ;  /* 0x004c680001047983 */ /* 0x000ee40000300a00 */
[----:B------:R-:W2:Y:S02]  /*8e770*/  LDL.LU.64 R18, [R1+0x4c60] ;  /* 0x004c600001127983 */ /* 0x000ea40000300a00 */
[----:B------:R-:W4:Y:S02]  /*8e780*/  LDL.LU.64 R16, [R1+0x4c58] ;  /* 0x004c580001107983 */ /* 0x000f240000300a00 */
[----:B----4-:R-:W-:Y:S11]  /*8e790*/  HMMA.16816.F32.BF16 R12, R20, R16, R12 ;  /* 0x00000010140c723c */ /* 0x010ff6000004180c */
[----:B------:R-:W-:Y:S11]  /*8e7a0*/  @!UPT UIADD3 URZ, URZ, URZ, URZ ;  /* 0x0000003f3f3ff290 */ /* 0x000ff6000fffe03f */
[----:B------:R-:W-:Y:S01]  /*8e7b0*/  @!UPT UIADD3 URZ, URZ, URZ, URZ ;  /* 0x0000003f3f3ff290 */ /* 0x000fe2000fffe03f */
[----:B------:R-:W-:Y:S01]  /*8e7c0*/  STL.64 [R1+0xa20], R12 ;  /* 0x000a200c01007387 */ /* 0x000fe20000100a00 */
[----:B------:R0:W-:Y:S03]  /*8e7d0*/  STL.64 [R1+0xa28], R14 ;  /* 0x000a280e01007387 */ /* 0x0001e60000100a00 */
[----:B0-----:R-:W4:Y:S01]  /*8e7e0*/  LDL.LU.64 R14, [R1+0x4c50] ;  /* 0x004c5000010e7983 */ /* 0x001f220000300a00 */
[----:B------:R-:W4:Y:S02]  /*8e7f0*/  LDL.LU.64 R12, [R1+0x4c48] ;  /* 0x004c4800010c7983 */ /* 0x000f240000300a00 */
[----:B--2---:R-:W-:Y:S02]  /*8e800*/  STL.64 [R1+0x4910], R18 ;  /* 0x0049101201007387 */ /* 0x004fe40000100a00 */
[----:B------:R0:W-:Y:S02]  /*8e810*/  STL.64 [R1+0x4908], R16 ;  /* 0x0049081001007387 */ /* 0x0001e40000100a00 */
[----:B0-----:R-:W-:-:S02]  /*8e820*/  IMAD.MOV.U32 R16, RZ, RZ, R25 ;  /* 0x000000ffff107224 */ /* 0x001fc400078e0019 */
[----:B------:R-:W-:-:S05]  /*8e830*/  IMAD.MOV.U32 R17, RZ, RZ, R24 ;  /* 0x000000ffff117224 */ /* 0x000fca00078e0018 */
[----:B------:R0:W-:Y:S02]  /*8e840*/  STL.64 [R1+0x4bd0], R16 ;  /* 0x004bd01001007387 */ /* 0x0001e40000100a00 */
[----:B0-----:R-:W-:Y:S02]  /*8e850*/  IMAD.MOV.U32 R16, RZ, RZ, R7 ;  /* 0x000000ffff107224 */ /* 0x001fe400078e0007 */
[----:B------:R-:W-:-:S05]  /*8e860*/  IMAD.MOV.U32 R17, RZ, RZ, R6 ;  /* 0x000000ffff117224 */ /* 0x000fca00078e0006 */
[----:B------:R3:W-:Y:S02]  /*8e870*/  STL.64 [R1+0x4be8], R16 ;  /* 0x004be81001007387 */ /* 0x0007e40000100a00 */
[----:B---3--:R-:W-:Y:S02]  /*8e880*/  IMAD.MOV.U32 R17, RZ, RZ, R4 ;  /* 0x000000ffff117224 */ /* 0x008fe400078e0004 */
[----:B------:R-:W-:Y:S01]  /*8e890*/  IMAD.MOV.U32 R16, RZ, RZ, R5 ;  /* 0x000000ffff107224 */ /* 0x000fe200078e0005 */
[----:B------:R-:W2:Y:S01]  /*8e8a0*/  LDL.LU R4, [R1+0xa00] ;  /* 0x000a000001047983 */ /* 0x000ea20000300800 */
[----:B------:R-:W2:Y:S02]  /*8e8b0*/  LDL.LU R5, [R1+0xa04] ;  /* 0x000a040001057983 */ /* 0x000ea40000300800 */
[----:B------:R-:W2:Y:S02]  /*8e8c0*/  LDL.LU R6, [R1+0xa08] ;  /* 0x000a080001067983 */ /* 0x000ea40000300800 */
[----:B------:R-:W2:Y:S01]  /*8e8d0*/  LDL.LU R7, [R1+0xa0c] ;  /* 0x000a0c0001077983 */ /* 0x000ea20000300800 */
[----:B------:R-:W3:Y:S01]  /*8e8e0*/  LDL.LU R24, [R1+0x540] ;  /* 0x0005400001187983 */ /* 0x000ee20000300800 */
[----:B------:R-:W3:Y:S02]  /*8e8f0*/  LDL.LU R25, [R1+0x544] ;  /* 0x0005440001197983 */ /* 0x000ee40000300800 */
[----:B------:R-:W3:Y:S02]  /*8e900*/  LDL.LU R26, [R1+0x548] ;  /* 0x00054800011a7983 */ /* 0x000ee40000300800 */
[----:B------:R-:W3:Y:S01]  /*8e910*/  LDL.LU R27, [R1+0x54c] ;  /* 0x00054c00011b7983 */ /* 0x000ee20000300800 */
[----:B------:R0:W-:Y:S04]  /*8e920*/  STL.64 [R1+0x4c00], R16 ;  /* 0x004c001001007387 */ /* 0x0001e80000100a00 */
        /* <DEDUP_REMOVED lines=10> */
[----:B------:R-:W-:Y:S01]  /*8e9d0*/  IMAD.MOV.U32 R17, RZ, RZ, R9 ;  /* 0x000000ffff117224 */ /* 0x000fe200078e0009 */
[----:B------:R-:W2:Y:S01]  /*8e9e0*/  LDL.LU R8, [R1+0x4c44] ;  /* 0x004c440001087983 */ /* 0x000ea20000300800 */
[----:B------:R-:W2:Y:S02]  /*8e9f0*/  LDL.LU R9, [R1+0x4c40] ;  /* 0x004c400001097983 */ /* 0x000ea40000300800 */
        /* <DEDUP_REMOVED lines=29> */
[----:B------:R-:W-:Y:S02]  /*8ebd0*/  STL [R1+0x4af8], R11 ;  /* 0x004af80b01007387 */ /* 0x000fe40000100800 */
[----:B------:R-:W-:Y:S01]  /*8ebe0*/  STL.64 [R1+0x4af0], R8 ;  /* 0x004af00801007387 */ /* 0x000fe20000100a00 */
[----:B---3--:R-:W-:Y:S01]  /*8ebf0*/  HMMA.16816.F32.BF16 R20, R20, R4, R24 ;  /* 0x000000041414723c */ /* 0x008fe20000041818 */
[----:B------:R-:W3:Y:S01]  /*8ec00*/  LDL.LU.64 R26, [R1+0x4c28] ;  /* 0x004c2800011a7983 */ /* 0x000ee20000300a00 */
[----:B------:R-:W2:Y:S11]  /*8ec10*/  LDL.LU.64 R24, [R1+0x4c20] ;  /* 0x004c200001187983 */ /* 0x000eb60000300a00 */
[----:B------:R-:W-:Y:S10]  /*8ec20*/  @!UPT UIADD3 URZ, URZ, URZ, URZ ;  /* 0x0000003f3f3ff290 */ /* 0x000ff4000fffe03f */
[----:B------:R3:W-:Y:S01]  /*8ec30*/  STL.64 [R1+0x540], R20 ;  /* 0x0005401401007387 */ /* 0x0007e20000100a00 */
[----:B------:R-:W-:Y:S02]  /*8ec40*/  STL.64 [R1+0x548], R22 ;  /* 0x0005481601007387 */ /* 0x000fe40000100a00 */
[----:B---3--:R-:W-:Y:S02]  /*8ec50*/  IMAD.MOV.U32 R20, RZ, RZ, R26 ;  /* 0x000000ffff147224 */ /* 0x008fe400078e001a */
[----:B------:R-:W-:Y:S01]  /*8ec60*/  IMAD.MOV.U32 R21, RZ, RZ, R27 ;  /* 0x000000ffff157224 */ /* 0x000fe200078e001b */
[----:B------:R-:W2:Y:S01]  /*8ec70*/  LDL.LU R26, [R1+0x4c1c] ;  /* 0x004c1c00011a7983 */ /* 0x000ea20000300800 */
[----:B------:R-:W2:Y:S02]  /*8ec80*/  LDL.LU R27, [R1+0x4c18] ;  /* 0x004c1800011b7983 */ /* 0x000ea40000300800 */
[----:B----4-:R-:W-:Y:S02]  /*8ec90*/  STL.64 [R1+0x48f0], R6 ;  /* 0x0048f00601007387 */ /* 0x010fe40000100a00 */
        /* <DEDUP_REMOVED lines=36> */
[----:B------:R-:W-:Y:S01]  /*8eee0*/  STL.64 [R1+0x370], R4 ;  /* 0x0003700401007387 */ /* 0x000fe20000100a00 */
[----:B------:R-:W-:Y:S02]  /*8eef0*/  STL.64 [R1+0x378], R6 ;  /* 0x0003780601007387 */ /* 0x000fe40000100a00 */
[----:B------:R-:W3:Y:S02]  /*8ef00*/  LDL.LU R29, [R1+0x4bc8] ;  /* 0x004bc800011d7983 */ /* 0x000ee40000300800 */
[----:B------:R0:W-:Y:S01]  /*8ef10*/  STL.64 [R1+0x4928], R16 ;  /* 0x0049281001007387 */ /* 0x0001e20000100a00 */
[----:B------:R-:W4:Y:S01]  /*8ef20*/  LDL.LU R12, [R1+0x1f0] ;  /* 0x0001f000010c7983 */ /* 0x000f220000300800 */
[----:B------:R-:W4:Y:S02]  /*8ef30*/  LDL.LU R13, [R1+0x1f4] ;  /* 0x0001f400010d7983 */ /* 0x000f240000300800 */
[----:B------:R-:W2:Y:S02]  /*8ef40*/  LDL.LU R14, [R1+0x1f8] ;  /* 0x0001f800010e7983 */ /* 0x000ea40000300800 */
[----:B------:R-:W2:Y:S02]  /*8ef50*/  LDL.LU R15, [R1+0x1fc] ;  /* 0x0001fc00010f7983 */ /* 0x000ea40000300800 */
[----:B0-----:R-:W-:-:S02]  /*8ef60*/  IMAD.MOV.U32 R16, RZ, RZ, R3 ;  /* 0x000000ffff107224 */ /* 0x001fc400078e0003 */
[----:B------:R-:W-:Y:S01]  /*8ef70*/  IMAD.MOV.U32 R17, RZ, RZ, R2 ;  /* 0x000000ffff117224 */ /* 0x000fe200078e0002 */
[----:B------:R-:W3:Y:S01]  /*8ef80*/  LDL.LU R3, [R1+0x4bc4] ;  /* 0x004bc40001037983 */ /* 0x000ee20000300800 */
[----:B------:R-:W3:Y:S03]  /*8ef90*/  LDL.LU R2, [R1+0x4bc0] ;  /* 0x004bc00001027983 */ /* 0x000ee60000300800 */
[----:B------:R-:W-:Y:S04]  /*8efa0*/  STL.64 [R1+0x4940], R16 ;  /* 0x0049401001007387 */ /* 0x000fe80000100a00 */
        /* <DEDUP_REMOVED lines=8> */
[----:B------:R-:W3:Y:S01]  /*8f030*/  LDL.LU R28, [R1+0x4bbc] ;  /* 0x004bbc00011c7983 */ /* 0x000ee20000300800 */
[----:B------:R-:W3:Y:S03]  /*8f040*/  LDL.LU R10, [R1+0x4bb8] ;  /* 0x004bb800010a7983 */ /* 0x000ee60000300800 */
[----:B------:R-:W-:Y:S04]  /*8f050*/  STL.64 [R1+0x4958], R16 ;  /* 0x0049581001007387 */ /* 0x000fe80000100a00 */
[----:B----4-:R-:W-:Y:S01]  /*8f060*/  STL.64 [R1+0x4938], R14 ;  /* 0x0049380e01007387 */ /* 0x010fe20000100a00 */
[----:B--2---:R0:W-:Y:S03]  /*8f070*/  STL.64 [R1+0x4930], R12 ;  /* 0x0049300c01007387 */ /* 0x0041e60000100a00 */
[----:B0-----:R-:W2:Y:S01]  /*8f080*/  LDL.LU R12, [R1+0x210] ;  /* 0x00021000010c7983 */ /* 0x001ea20000300800 */
[----:B------:R-:W2:Y:S02]  /*8f090*/  LDL.LU R13, [R1+0x214] ;  /* 0x00021400010d7983 */ /* 0x000ea40000300800 */
[----:B------:R-:W4:Y:S02]  /*8f0a0*/  LDL.LU R14, [R1+0x218] ;  /* 0x00021800010e7983 */ /* 0x000f240000300800 */
[----:B------:R-:W4:Y:S02]  /*8f0b0*/  LDL.LU R15, [R1+0x21c] ;  /* 0x00021c00010f7983 */ /* 0x000f240000300800 */
[----:B---3--:R-:W-:-:S02]  /*8f0c0*/  IMAD.MOV.U32 R16, RZ, RZ, R29 ;  /* 0x000000ffff107224 */ /* 0x008fc400078e001d */
        /* <DEDUP_REMOVED lines=25> */
[----:B------:R3:W-:Y:S02]  /*8f260*/  STL.64 [R1+0x49a0], R16 ;  /* 0x0049a01001007387 */ /* 0x0007e40000100a00 */
[----:B---3--:R-:W-:Y:S02]  /*8f270*/  IMAD.MOV.U32 R16, RZ, RZ, R0 ;  /* 0x000000ffff107224 */ /* 0x008fe400078e0000 */
        /* <DEDUP_REMOVED lines=135> */
[----:B---3--:R-:W-:Y:S02]  /*8faf0*/  IMAD.MOV.U32 R4, RZ, RZ, R29 ;  /* 0x000000ffff047224 */ /* 0x008fe400078e001d */
[----:B------:R-:W-:Y:S01]  /*8fb00*/  IMAD.MOV.U32 R5, RZ, RZ, R0 ;  /* 0x000000ffff057224 */ /* 0x000fe200078e0000 */
[----:B----4-:R-:W-:Y:S01]  /*8fb10*/  STL.64 [R1+0x4a88], R14 ;  /* 0x004a880e01007387 */ /* 0x010fe20000100a00 */
[----:B--2---:R0:W-:Y:S03]  /*8fb20*/  STL.64 [R1+0x4a80], R12 ;  /* 0x004a800c01007387 */ /* 0x0041e60000100a00 */
[----:B0-----:R-:W2:Y:S01]  /*8fb30*/  LDL.LU R12, [R1+0x2f0] ;  /* 0x0002f000010c7983 */ /* 0x001ea20000300800 */
[----:B------:R-:W2:Y:S02]  /*8fb40*/  LDL.LU R13, [R1+0x2f4] ;  /* 0x0002f400010d7983 */ /* 0x000ea40000300800 */
[----:B------:R-:W3:Y:S02]  /*8fb50*/  LDL.LU R14, [R1+0x2f8] ;  /* 0x0002f800010e7983 */ /* 0x000ee40000300800 */
[----:B------:R-:W3:Y:S01]  /*8fb60*/  LDL.LU R15, [R1+0x2fc] ;  /* 0x0002fc00010f7983 */ /* 0x000ee20000300800 */
[----:B------:R-:W4:Y:S01]  /*8fb70*/  LDL.LU R29, [R1+0x4b2c] ;  /* 0x004b2c00011d7983 */ /* 0x000f220000300800 */
[----:B------:R-:W2:Y:S02]  /*8fb80*/  LDL.LU R0, [R1+0x4b28] ;  /* 0x004b280001007983 */ /* 0x000ea40000300800 */
[----:B------:R0:W-:Y:S02]  /*8fb90*/  STL.64 [R1+0x4b08], R4 ;  /* 0x004b080401007387 */ /* 0x0001e40000100a00 */
[----:B------:R-:W2:Y:S01]  /*8fba0*/  LDL.LU R16, [R1+0x350] ;  /* 0x0003500001107983 */ /* 0x000ea20000300800 */
[----:B------:R-:W2:Y:S01]  /*8fbb0*/  LDL.LU R17, [R1+0x354] ;  /* 0x0003540001117983 */ /* 0x000ea20000300800 */
[----:B------:R-:W2:Y:S02]  /*8fbc0*/  LDL.LU R18, [R1+0x358] ;  /* 0x0003580001127983 */ /* 0x000ea40000300800 */
[----:B------:R-:W2:Y:S02]  /*8fbd0*/  LDL.LU R19, [R1+0x35c] ;  /* 0x00035c0001137983 */ /* 0x000ea40000300800 */
[----:B0-----:R-:W-:-:S02]  /*8fbe0*/  IMAD.MOV.U32 R4, RZ, RZ, R2 ;  /* 0x000000ffff047224 */ /* 0x001fc400078e0002 */
[----:B------:R-:W-:Y:S02]  /*8fbf0*/  IMAD.MOV.U32 R5, RZ, RZ, R3 ;  /* 0x000000ffff057224 */ /* 0x000fe400078e0003 */
[----:B------:R-:W-:Y:S01]  /*8fc00*/  IMAD.MOV.U32 R21, RZ, RZ, R10 ;  /* 0x000000ffff157224 */ /* 0x000fe200078e000a */
[----:B--2---:R-:W-:Y:S01]  /*8fc10*/  STL.64 [R1+0x4b18], R18 ;  /* 0x004b181201007387 */ /* 0x004fe20000100a00 */
[----:B------:R0:W-:Y:S02]  /*8fc20*/  STL.64 [R1+0x4b10], R16 ;  /* 0x004b101001007387 */ /* 0x0001e40000100a00 */
[----:B------:R-:W2:Y:S02]  /*8fc30*/  LDL.LU R2, [R1+0x4b24] ;  /* 0x004b240001027983 */ /* 0x000ea40000300800 */
[----:B------:R-:W2:Y:S01]  /*8fc40*/  LDL.LU R3, [R1+0x4b20] ;  /* 0x004b200001037983 */ /* 0x000ea20000300800 */
        /* <DEDUP_REMOVED lines=33> */
[----:B------:R-:W3:Y:S01]  /*8fe60*/  LDL.LU.64 R18, [R1+0x4b18] ;  /* 0x004b180001127983 */ /* 0x000ee20000300a00 */
[----:B------:R-:W3:Y:S02]  /*8fe70*/  LDL.LU.64 R16, [R1+0x4b10] ;  /* 0x004b100001107983 */ /* 0x000ee40000300a00 */
[----:B------:R0:W-:Y:S02]  /*8fe80*/  STL.64 [R1+0x360], R4 ;  /* 0x0003600401007387 */ /* 0x0001e40000100a00 */
[----:B------:R3:W-:Y:S01]  /*8fe90*/  STL.64 [R1+0x368], R6 ;  /* 0x0003680601007387 */ /* 0x0007e20000100a00 */
[----:B0-----:R-:W3:Y:S01]  /*8fea0*/  LDL.LU.64 R4, [R1+0x4b08] ;  /* 0x004b080001047983 */ /* 0x001ee20000300a00 */
[----:B------:R-:W-:Y:S01]  /*8feb0*/  IMAD.MOV.U32 R20, RZ, RZ, R28 ;  /* 0x000000ffff147224 */ /* 0x000fe200078e001c */
[C---:B---3--:R-:W-:Y:S02]  /*8fec0*/  HMMA.16816.F32.BF16 R4, R24.reuse, R4, R16 ;  /* 0x000000041804723c */ /* 0x048fe40000041810 */
[----:B------:R-:W2:Y:S06]  /*8fed0*/  LDL.LU.64 R16, [R1+0x4b00] ;  /* 0x004b000001107983 */ /* 0x000eac0000300a00 */
[C---:B------:R-:W-:Y:S11]  /*8fee0*/  HMMA.16816.F32.BF16 R20, R24.reuse, R20, R8 ;  /* 0x000000141814723c */ /* 0x040ff60000041808 */
[----:B------:R-:W-:Y:S04]  /*8fef0*/  @!UPT UIADD3 URZ, URZ, URZ, URZ ;  /* 0x0000003f3f3ff290 */ /* 0x000fe8000fffe03f */
[----:B------:R0:W-:Y:S01]  /*8ff00*/  STL.64 [R1+0x350], R4 ;  /* 0x0003500401007387 */ /* 0x0001e20000100a00 */
[----:B------:R1:W-:Y:S03]  /*8ff10*/  STL.64 [R1+0x358], R6 ;  /* 0x0003580601007387 */ /* 0x0003e60000100a00 */
[----:B0-----:R-:W3:Y:S01]  /*8ff20*/  LDL.LU R4, [R1+0x1e0] ;  /* 0x0001e00001047983 */ /* 0x001ee20000300800 */
[----:B------:R-:W3:Y:S02]  /*8ff30*/  LDL.LU R5, [R1+0x1e4] ;  /* 0x0001e40001057983 */ /* 0x000ee40000300800 */
[----:B-1----:R-:W3:Y:S02]  /*8ff40*/  LDL.LU R6, [R1+0x1e8] ;  /* 0x0001e80001067983 */ /* 0x002ee40000300800 */
[----:B------:R-:W3:Y:S01]  /*8ff50*/  LDL.LU R7, [R1+0x1ec] ;  /* 0x0001ec0001077983 */ /* 0x000ee20000300800 */
[----:B------:R-:W3:Y:S01]  /*8ff60*/  LDL.LU R11, [R1+0x4af8] ;  /* 0x004af800010b7983 */ /* 0x000ee20000300800 */
[----:B------:R-:W4:Y:S02]  /*8ff70*/  LDL.LU.64 R8, [R1+0x4af0] ;  /* 0x004af00001087983 */ /* 0x000f240000300a00 */
[----:B------:R-:W-:Y:S02]  /*8ff80*/  STL.64 [R1+0x340], R20 ;  /* 0x0003401401007387 */ /* 0x000fe40000100a00 */
[----:B------:R-:W-:Y:S01]  /*8ff90*/  STL.64 [R1+0x348], R22 ;  /* 0x0003481601007387 */ /* 0x000fe20000100a00 */
[C---:B--2---:R-:W-:Y:S01]  /*8ffa0*/  HMMA.16816.F32.BF16 R16, R24.reuse, R16, R12 ;  /* 0x000000101810723c */ /* 0x044fe2000004180c */
[----:B------:R-:W2:Y:S01]  /*8ffb0*/  LDL.LU.64 R14, [R1+0x4ae8] ;  /* 0x004ae800010e7983 */ /* 0x000ea20000300a00 */
[----:B------:R-:W2:Y:S11]  /*8ffc0*/  LDL.LU.64 R12, [R1+0x4ae0] ;  /* 0x004ae000010c7983 */ /* 0x000eb60000300a00 */
[----:B------:R-:W-:Y:S10]  /*8ffd0*/  @!UPT UIADD3 URZ, URZ, URZ, URZ ;  /* 0x0000003f3f3ff290 */ /* 0x000ff4000fffe03f */
[----:B------:R0:W-:Y:S01]  /*8ffe0*/  STL.64 [R1+0x330], R16 ;  /* 0x0003301001007387 */ /* 0x0001e20000100a00 */
[----:B------:R2:W-:Y:S03]  /*8fff0*/  STL.64 [R1+0x338], R18 ;  /* 0x0003381201007387 */ /* 0x0005e60000100a00 */
[----:B0-----:R-:W2:Y:S04]  /*90000*/  LDL.LU.64 R16, [R1+0x4ad8] ;  /* 0x004ad80001107983 */ /* 0x001ea80000300a00 */
[----:B---3--:R-:W0:Y:S01]  /*90010*/  LDSM.16.MT88.4 R20, [R11+0x13000] ;  /* 0x013000000b14783b */ /* 0x008e220000004200 */
[C---:B--2---:R-:W-:Y:S03]  /*90020*/  HMMA.16816.F32.BF16 R16, R24.reuse, R16, R12 ;  /* 0x000000101810723c */ /* 0x044fe6000004180c */
[----:B------:R-:W2:Y:S01]  /*90030*/  LDL.LU.64 R14, [R1+0x4ad0] ;  /* 0x004ad000010e7983 */ /* 0x000ea20000300a00 */
[----:B------:R-:W2:Y:S11]  /*90040*/  LDL.LU.64 R12, [R1+0x4ac8] ;  /* 0x004ac800010c7983 */ /* 0x000eb60000300a00 */
[----:B------:R-:W-:Y:S08]  /*90050*/  @!UPT UIADD3 URZ, URZ, URZ, URZ ;  /* 0x0000003f3f3ff290 */ /* 0x000ff0000fffe03f */
[----:B------:R1:W-:Y:S01]  /*90060*/  STL.64 [R1+0x320], R16 ;  /* 0x0003201001007387 */ /* 0x0003e20000100a00 */
[----:B------:R2:W-:Y:S03]  /*90070*/  STL.64 [R1+0x328], R18 ;  /* 0x0003281201007387 */ /* 0x0005e60000100a00 */
[----:B-1----:R-:W2:Y:S02]  /*90080*/  LDL.LU.64 R16, [R1+0x4ac0] ;  /* 0x004ac00001107983 */ /* 0x002ea40000300a00 */
[----:B--2---:R-:W-:Y:S02]  /*90090*/  HMMA.16816.F32.BF16 R16, R24, R16, R12 ;  /* 0x000000101810723c */ /* 0x004fe4000004180c */
[----:B------:R-:W2:Y:S01]  /*900a0*/  LDL.LU.64 R14, [R1+0x4ab8] ;  /* 0x004ab800010e7983 */ /* 0x000ea20000300a00 */
[----:B------:R-:W2:Y:S11]  /*900b0*/  LDL.LU.64 R12, [R1+0x4ab0] ;  /* 0x004ab000010c7983 */ /* 0x000eb60000300a00 */
[----:B------:R-:W-:Y:S09]  /*900c0*/  @!UPT UIADD3 URZ, URZ, URZ, URZ ;  /* 0x0000003f3f3ff290 */ /* 0x000ff2000fffe03f */
[----:B------:R1:W-:Y:S01]  /*900d0*/  STL.64 [R1+0x310], R16 ;  /* 0x0003101001007387 */ /* 0x0003e20000100a00 */
[----:B------:R2:W-:Y:S03]  /*900e0*/  STL [R1+0x318], R18 ;  /* 0x0003181201007387 */ /* 0x0005e60000100800 */
[----:B-1----:R-:W2:Y:S01]  /*900f0*/  LDL.LU.64 R16, [R1+0x4aa8] ;  /* 0x004aa80001107983 */ /* 0x002ea20000300a00 */
[----:B------:R-:W-:-:S05]  /*90100*/  IMAD.MOV.U32 R28, RZ, RZ, R19 ;  /* 0x000000ffff1c7224 */ /* 0x000fca00078e0013 */
[----:B------:R-:W-:Y:S01]  /*90110*/  STL [R1+0x3798], R28 ;  /* 0x0037981c01007387 */ /* 0x000fe20000100800 */
[C---:B--2---:R-:W-:Y:S03]  /*90120*/  HMMA.16816.F32.BF16 R16, R24.reuse, R16, R12 ;  /* 0x000000101810723c */ /* 0x044fe6000004180c */
[----:B------:R-:W2:Y:S01]  /*90130*/  LDL.LU.64 R14, [R1+0x4aa0] ;  /* 0x004aa000010e7983 */ /* 0x000ea20000300a00 */
[----:B------:R-:W2:Y:S11]  /*90140*/  LDL.LU.64 R12, [R1+0x4a98] ;  /* 0x004a9800010c7983 */ /* 0x000eb60000300a00 */
[----:B------:R-:W-:Y:S08]  /*90150*/  @!UPT UIADD3 URZ, URZ, URZ, URZ ;  /* 0x0000003f3f3ff290 */ /* 0x000ff0000fffe03f */
        /* <DEDUP_REMOVED lines=114> */
[----:B-1----:R-:W3:Y:S01]  /*90880*/  LDL.LU.64 R18, [R1+0x4910] ;  /* 0x0049100001127983 */ /* 0x002ee20000300a00 */
[----:B------:R-:W2:Y:S02]  /*90890*/  LDL.LU.64 R16, [R1+0x4908] ;  /* 0x0049080001107983 */ /* 0x000ea40000300a00 */
[C---:B--2---:R-:W-:Y:S11]  /*908a0*/  HMMA.16816.F32.BF16 R12, R24.reuse, R16, R12 ;  /* 0x00000010180c723c */ /* 0x044ff6000004180c */
[----:B------:R-:W-:Y:S11]  /*908b0*/  @!UPT UIADD3 URZ, URZ, URZ, URZ ;  /* 0x0000003f3f3ff290 */ /* 0x000ff6000fffe03f */
[----:B------:R-:W-:Y:S01]  /*908c0*/  @!UPT UIADD3 URZ, URZ, URZ, URZ ;  /* 0x0000003f3f3ff290 */ /* 0x000fe2000fffe03f */
[----:B------:R-:W-:Y:S01]  /*908d0*/  STL.64 [R1+0x1f0], R12 ;  /* 0x0001f00c01007387 */ /* 0x000fe20000100a00 */
[----:B------:R1:W-:Y:S03]  /*908e0*/  STL.64 [R1+0x1f8], R14 ;  /* 0x0001f80e01007387 */ /* 0x0003e60000100a00 */
[----:B-1----:R-:W2:Y:S01]  /*908f0*/  LDL.LU.64 R14, [R1+0x4900] ;  /* 0x00490000010e7983 */ /* 0x002ea20000300a00 */
[----:B------:R-:W2:Y:S02]  /*90900*/  LDL.LU.64 R12, [R1+0x48f8] ;  /* 0x0048f800010c7983 */ /* 0x000ea40000300a00 */
[----:B---3--:R1:W-:Y:S02]  /*90910*/  STL.64 [R1+0x4848], R18 ;  /* 0x0048481201007387 */ /* 0x0083e40000100a00 */
[----:B------:R-:W3:Y:S01]  /*90920*/  LDL.LU R16, [R1+0x1c0] ;  /* 0x0001c00001107983 */ /* 0x000ee20000300800 */
[----:B------:R-:W3:Y:S04]  /*90930*/  LDL.LU R17, [R1+0x1c4] ;  /* 0x0001c40001117983 */ /* 0x000ee80000300800 */
[----:B-1----:R-:W3:Y:S01]  /*90940*/  LDL.LU R18, [R1+0x1c8] ;  /* 0x0001c80001127983 */ /* 0x002ee20000300800 */
[----:B------:R-:W3:Y:S01]  /*90950*/  LDL.LU R19, [R1+0x1cc] ;  /* 0x0001cc0001137983 */ /* 0x000ee20000300800 */
[----:B--2---:R-:W-:Y:S11]  /*90960*/  HMMA.16816.F32.BF16 R4, R24, R12, R4 ;  /* 0x0000000c1804723c */ /* 0x004ff60000041804 */
[----:B------:R-:W-:Y:S11]  /*90970*/  @!UPT UIADD3 URZ, URZ, URZ, URZ ;  /* 0x0000003f3f3ff290 */ /* 0x000ff6000fffe03f */
[----:B------:R-:W-:Y:S01]  /*90980*/  @!UPT UIADD3 URZ, URZ, URZ, URZ ;  /* 0x0000003f3f3ff290 */ /* 0x000fe2000fffe03f */
[----:B------:R-:W-:Y:S01]  /*90990*/  STL.64 [R1+0x1e0], R4 ;  /* 0x0001e00401007387 */ /* 0x000fe20000100a00 */
[----:B------:R1:W-:Y:S03]  /*909a0*/  STL.64 [R1+0x1e8], R6 ;  /* 0x0001e80601007387 */ /* 0x0003e60000100a00 */
[----:B-1----:R-:W2:Y:S01]  /*909b0*/  LDL.LU.64 R6, [R1+0x48f0] ;  /* 0x0048f00001067983 */ /* 0x002ea20000300a00 */
[----:B------:R-:W3:Y:S02]  /*909c0*/  LDL.LU.64 R4, [R1+0x48e8] ;  /* 0x0048e80001047983 */ /* 0x000ee40000300a00 */
[----:B------:R1:W-:Y:S02]  /*909d0*/  STL.64 [R1+0x48c0], R14 ;  /* 0x0048c00e01007387 */ /* 0x0003e40000100a00 */
[----:B------:R-:W4:Y:S02]  /*909e0*/  LDL.LU R12, [R1+0x1d0] ;  /* 0x0001d000010c7983 */ /* 0x000f240000300800 */
[----:B------:R-:W-:-:S02]  /*909f0*/  IMAD.MOV.U32 R13, RZ, RZ, R3 ;  /* 0x000000ffff0d7224 */ /* 0x000fc400078e0003 */
[----:B-1----:R-:W-:Y:S02]  /*90a00*/  IMAD.MOV.U32 R14, RZ, RZ, R2 ;  /* 0x000000ffff0e7224 */ /* 0x002fe400078e0002 */
[----:B------:R-:W-:-:S07]  /*90a10*/  IMAD.MOV.U32 R15, RZ, RZ, R0 ;  /* 0x000000ffff0f7224 */ /* 0x000fce00078e0000 */
[C---:B----4-:R-:W-:Y:S11]  /*90a20*/  HMMA.16816.F32.BF16 R12, R24.reuse, R8, R12 ;  /* 0x00000008180c723c */ /* 0x050ff6000004180c */
[----:B------:R-:W-:Y:S11]  /*90a30*/  @!UPT UIADD3 URZ, URZ, URZ, URZ ;  /* 0x0000003f3f3ff290 */ /* 0x000ff6000fffe03f */
[----:B------:R-:W-:Y:S01]  /*90a40*/  @!UPT UIADD3 URZ, URZ, URZ, URZ ;  /* 0x0000003f3f3ff290 */ /* 0x000fe2000fffe03f */
[----:B------:R-:W-:Y:S01]  /*90a50*/  STL.64 [R1+0x1d0], R12 ;  /* 0x0001d00c01007387 */ /* 0x000fe20000100a00 */
[----:B------:R3:W-:Y:S02]  /*90a60*/  STL.64 [R1+0x1d8], R14 ;  /* 0x0001d80e01007387 */ /* 0x0007e40000100a00 */
[----:B---3--:R-:W-:Y:S01]  /*90a70*/  HMMA.16816.F32.BF16 R12, R24, R4, R16 ;  /* 0x00000004180c723c */ /* 0x008fe20000041810 */
[----:B------:R-:W1:Y:S11]  /*90a80*/  LDSM.16.MT88.4 R24, [R11+0x13080] ;  /* 0x013080000b18783b */ /* 0x000e760000004200 */
[----:B------:R-:W-:Y:S11]  /*90a90*/  @!UPT UIADD3 URZ, URZ, URZ, URZ ;  /* 0x0000003f3f3ff290 */ /* 0x000ff6000fffe03f */
[----:B------:R-:W-:Y:S01]  /*90aa0*/  @!UPT UIADD3 URZ, URZ, URZ, URZ ;  /* 0x0000003f3f3ff290 */ /* 0x000fe2000fffe03f */
[----:B------:R-:W-:Y:S02]  /*90ab0*/  IMAD.MOV.U32 R2, RZ, RZ, R15 ;  /* 0x000000ffff027224 */ /* 0x000fe400078e000f */
[----:B------:R-:W-:Y:S02]  /*90ac0*/  IMAD.MOV.U32 R3, RZ, RZ, R14 ;  /* 0x000000ffff037224 */ /* 0x000fe400078e000e */
[----:B------:R-:W-:Y:S01]  /*90ad0*/  IMAD.MOV.U32 R0, RZ, RZ, R13 ;  /* 0x000000ffff007224 */ /* 0x000fe200078e000d */
[----:B------:R-:W-:Y:S01]  /*90ae0*/  STL [R1+0x1c0], R12 ;  /* 0x0001c00c01007387 */ /* 0x000fe20000100800 */
[----:B--2---:R2:W-:Y:S02]  /*90af0*/  STL.64 [R1+0x4860], R6 ;  /* 0x0048600601007387 */ /* 0x0045e40000100a00 */
[----:B------:R-:W-:Y:S02]  /*90b00*/  STL [R1+0x3628], R2 ;  /* 0x0036280201007387 */ /* 0x000fe40000100800 */
[----:B------:R-:W-:Y:S01]  /*90b10*/  STL [R1+0x3624], R3 ;  /* 0x0036240301007387 */ /* 0x000fe20000100800 */
[----:B------:R-:W-:Y:S01]  /*90b20*/  STL [R1+0x3620], R0 ;  /* 0x0036200001007387 */ /* 0x000fe20000100800 */
[----:B------:R-:W3:Y:S02]  /*90b30*/  LDL.LU R4, [R1+0x1150] ;  /* 0x0011500001047983 */ /* 0x000ee40000300800 */
[----:B------:R-:W3:Y:S01]  /*90b40*/  LDL.LU R5, [R1+0x1154] ;  /* 0x0011540001057983 */ /* 0x000ee20000300800 */
[----:B--2---:R-:W2:Y:S01]  /*90b50*/  LDL.LU R6, [R1+0x1158] ;  /* 0x0011580001067983 */ /* 0x004ea20000300800 */
[----:B------:R-:W2:Y:S02]  /*90b60*/  LDL.LU R7, [R1+0x115c] ;  /* 0x00115c0001077983 */ /* 0x000ea40000300800 */
[----:B------:R-:W4:Y:S02]  /*90b70*/  LDL.LU R8, [R1+0x1180] ;  /* 0x0011800001087983 */ /* 0x000f240000300800 */
[----:B------:R-:W4:Y:S01]  /*90b80*/  LDL.LU R9, [R1+0x1184] ;  /* 0x0011840001097983 */ /* 0x000f220000300800 */
[----:B------:R-:W2:Y:S01]  /*90b90*/  LDL.LU R10, [R1+0x1188] ;  /* 0x00118800010a7983 */ /* 0x000ea20000300800 */
[----:B------:R-:W2:Y:S03]  /*90ba0*/  LDL.LU R11, [R1+0x118c] ;  /* 0x00118c00010b7983 */ /* 0x000ea60000300800 */
[----:B--2---:R2:W-:Y:S01]  /*90bb0*/  STL.64 [R1+0x48a8], R10 ;  /* 0x0048a80a01007387 */ /* 0x0045e20000100a00 */
[----:B----4-:R-:W-:Y:S03]  /*90bc0*/  STL.64 [R1+0x48a0], R8 ;  /* 0x0048a00801007387 */ /* 0x010fe60000100a00 */
[----:B--2---:R-:W2:Y:S04]  /*90bd0*/  LDL R10, [R1+0x198] ;  /* 0x00019800010a7983 */ /* 0x004ea80000100800 */
[----:B------:R-:W2:Y:S01]  /*90be0*/  LDL R11, [R1+0x19c] ;  /* 0x00019c00010b7983 */ /* 0x000ea20000100800 */
[----:B------:R-:W4:Y:S02]  /*90bf0*/  LDL.LU R12, [R1+0x11a0] ;  /* 0x0011a000010c7983 */ /* 0x000f240000300800 */
[----:B------:R-:W4:Y:S02]  /*90c00*/  LDL.LU R13, [R1+0x11a4] ;  /* 0x0011a400010d7983 */ /* 0x000f240000300800 */
[----:B------:R-:W2:Y:S01]  /*90c10*/  LDL.LU R14, [R1+0x11a8] ;  /* 0x0011a800010e7983 */ /* 0x000ea20000300800 */
[----:B------:R-:W2:Y:S04]  /*90c20*/  LDL.LU R15, [R1+0x11ac] ;  /* 0x0011ac00010f7983 */ /* 0x000ea80000300800 */
[----:B--2---:R2:W-:Y:S01]  /*90c30*/  STL.64 [R1+0x48d0], R14 ;  /* 0x0048d00e01007387 */ /* 0x0045e20000100a00 */
[----:B----4-:R-:W-:Y:S03]  /*90c40*/  STL.64 [R1+0x48c8], R12 ;  /* 0x0048c80c01007387 */ /* 0x010fe60000100a00 */
[----:B--2---:R-:W0:Y:S04]  /*90c50*/  LDL R14, [R1+0x1b8] ;  /* 0x0001b800010e7983 */ /* 0x004e280000100800 */
[----:B------:R-:W0:Y:S01]  /*90c60*/  LDL R15, [R1+0x1bc] ;  /* 0x0001bc00010f7983 */ /* 0x000e220000100800 */
[----:B------:R2:W-:Y:S03]  /*90c70*/  STL.64 [R1+0x48b8], R10 ;  /* 0x0048b80a01007387 */ /* 0x0005e60000100a00 */
[----:B--2---:R-:W2:Y:S04]  /*90c80*/  LDL.64 R10, [R1+0x1a8] ;  /* 0x0001a800010a7983 */ /* 0x004ea80000100a00 */
[----:B--2---:R2:W-:Y:S01]  /*90c90*/  STL.64 [R1+0x48d8], R10 ;  /* 0x0048d80a01007387 */ /* 0x0045e20000100a00 */
[----:B------:R-:W0:Y:S02]  /*90ca0*/  LDL.LU R8, [R1+0x11b0] ;  /* 0x0011b00001087983 */ /* 0x000e240000300800 */
[----:B------:R-:W0:Y:S01]  /*90cb0*/  LDL.LU R9, [R1+0x11b4] ;  /* 0x0011b40001097983 */ /* 0x000e220000300800 */
[----:B--2---:R-:W0:Y:S01]  /*90cc0*/  LDL.LU R10, [R1+0x11b8] ;  /* 0x0011b800010a7983 */ /* 0x004e220000300800 */
[----:B------:R-:W0:Y:S02]  /*90cd0*/  LDL.LU R11, [R1+0x11bc] ;  /* 0x0011bc00010b7983 */ /* 0x000e240000300800 */
[----:B------:R2:W-:Y:S02]  /*90ce0*/  STL.64 [R1+0x4870], R6 ;  /* 0x0048700601007387 */ /* 0x0005e40000100a00 */
[----:B---3--:R-:W-:Y:S01]  /*90cf0*/  STL.64 [R1+0x4868], R4 ;  /* 0x0048680401007387 */ /* 0x008fe20000100a00 */
[----:B--2---:R-:W2:Y:S04]  /*90d00*/  LDL.64 R6, [R1+0x168] ;  /* 0x0001680001067983 */ /* 0x004ea80000100a00 */
[----:B--2---:R2:W-:Y:S04]  /*90d10*/  STL.64 [R1+0x4880], R6 ;  /* 0x0048800601007387 */ /* 0x0045e80000100a00 */
[----:B--2---:R-:W2:Y:S04]  /*90d20*/  LDL.64 R6, [R1+0x178] ;  /* 0x0001780001067983 */ /* 0x004ea80000100a00 */
[----:B--2---:R2:W-:Y:S04]  /*90d30*/  STL.64 [R1+0x4898], R6 ;  /* 0x0048980601007387 */ /* 0x0045e80000100a00 */
[----:B--2---:R-:W2:Y:S04]  /*90d40*/  LDL.64 R6, [R1+0x188] ;  /* 0x0001880001067983 */ /* 0x004ea80000100a00 */
[----:B--2---:R2:W-:Y:S01]  /*90d50*/  STL.64 [R1+0x48b0], R6 ;  /* 0x0048b00601007387 */ /* 0x0045e20000100a00 */
[----:B------:R-:W3:Y:S02]  /*90d60*/  LDL.LU R4, [R1+0x1190] ;  /* 0x0011900001047983 */ /* 0x000ee40000300800 */
[----:B------:R-:W3:Y:S01]  /*90d70*/  LDL.LU R5, [R1+0x1194] ;  /* 0x0011940001057983 */ /* 0x000ee20000300800 */
[----:B--2---:R-:W3:Y:S01]  /*90d80*/  LDL.LU R6, [R1+0x1198] ;  /* 0x0011980001067983 */ /* 0x004ee20000300800 */
[----:B------:R-:W3:Y:S02]  /*90d90*/  LDL.LU R7, [R1+0x119c] ;  /* 0x00119c0001077983 */ /* 0x000ee40000300800 */
[----:B------:R-:W2:Y:S02]  /*90da0*/  LDL.LU R16, [R1+0x1140] ;  /* 0x0011400001107983 */ /* 0x000ea40000300800 */
[----:B------:R-:W2:Y:S01]  /*90db0*/  LDL.LU R17, [R1+0x1144] ;  /* 0x0011440001117983 */ /* 0x000ea20000300800 */
[----:B------:R-:W4:Y:S01]  /*90dc0*/  LDL.LU R18, [R1+0x1148] ;  /* 0x0011480001127983 */ /* 0x000f220000300800 */
[----:B------:R-:W-:-:S02]  /*90dd0*/  IMAD.MOV.U32 R19, RZ, RZ, R29 ;  /* 0x000000ffff137224 */ /* 0x000fc400078e001d */
[----:B------:R-:W3:Y:S03]  /*90de0*/  LDL.LU R29, [R1+0x48e0] ;  /* 0x0048e000011d7983 */ /* 0x000ee60000300800 */
[----:B----4-:R4:W-:Y:S01]  /*90df0*/  STL.64 [R1+0x4858], R18 ;  /* 0x0048581201007387 */ /* 0x0109e20000100a00 */
[----:B--2---:R2:W-:Y:S03]  /*90e00*/  STL.64 [R1+0x4850], R16 ;  /* 0x0048501001007387 */ /* 0x0045e60000100a00 */
[----:B----4-:R-:W4:Y:S01]  /*90e10*/  LDL.64 R18, [R1+0x158] ;  /* 0x0001580001127983 */ /* 0x010f220000100a00 */
[----:B0-----:R-:W-:Y:S03]  /*90e20*/  HMMA.16816.F32.BF16 R12, R20, R14, R8 ;  /* 0x0000000e140c723c */ /* 0x001fe60000041808 */
[----:B----4-:R0:W-:Y:S01]  /*90e30*/  STL.64 [R1+0x4878], R18 ;  /* 0x0048781201007387 */ /* 0x0101e20000100a00 */
[----:B--2---:R-:W2:Y:S02]  /*90e40*/  LDL.LU R16, [R1+0x1160] ;  /* 0x0011600001107983 */ /* 0x004ea40000300800 */
        /* <DEDUP_REMOVED lines=8> */
[----:B-1----:R0:W-:Y:S01]  /*90ed0*/  STL.64 [R1+0x46a0], R26 ;  /* 0x0046a01a01007387 */ /* 0x0021e20000100a00 */
[----:B------:R-:W-:Y:S01]  /*90ee0*/  STL.64 [R1+0x4698], R24 ;  /* 0x0046981801007387 */ /* 0x000fe20000100a00 */
[----:B---3--:R-:W-:-:S02]  /*90ef0*/  IMAD.MOV.U32 R19, RZ, RZ, R29 ;  /* 0x000000ffff137224 */ /* 0x008fc400078e001d */
[----:B------:R-:W-:Y:S01]  /*90f00*/  IMAD.MOV.U32 R29, RZ, RZ, R12 ;  /* 0x000000ffff1d7224 */ /* 0x000fe200078e000c */
[----:B0-----:R-:W3:Y:S01]  /*90f10*/  LDL.64 R26, [R1+0x138] ;  /* 0x00013800011a7983 */ /* 0x001ee20000100a00 */
[----:B------:R-:W4:Y:S02]  /*90f20*/  LDL.LU.64 R10, [R1+0x48d8] ;  /* 0x0048d800010a7983 */ /* 0x000f240000300a00 */
[----:B------:R-:W-:Y:S02]  /*90f30*/  STL.64 [R1+0x11b0], R12 ;  /* 0x0011b00c01007387 */ /* 0x000fe40000100a00 */
[----:B------:R0:W-:Y:S02]  /*90f40*/  STL.64 [R1+0x11b8], R14 ;  /* 0x0011b80e01007387 */ /* 0x0001e40000100a00 */
[----:B0-----:R-:W4:Y:S01]  /*90f50*/  LDL.LU.64 R14, [R1+0x48d0] ;  /* 0x0048d000010e7983 */ /* 0x001f220000300a00 */
[----:B------:R-:W4:Y:S02]  /*90f60*/  LDL.LU.64 R12, [R1+0x48c8] ;  /* 0x0048c800010c7983 */ /* 0x000f240000300a00 */
[----:B------:R-:W-:Y:S01]  /*90f70*/  STL [R1+0x32d8], R29 ;  /* 0x0032d81d01007387 */ /* 0x000fe20000100800 */
[C---:B----4-:R-:W-:Y:S01]  /*90f80*/  HMMA.16816.F32.BF16 R12, R20.reuse, R10, R12 ;  /* 0x0000000a140c723c */ /* 0x050fe2000004180c */
[----:B------:R-:W-:Y:S11]  /*90f90*/  IMAD.MOV.U32 R3, RZ, RZ, R11 ;  /* 0x000000ffff037224 */ /* 0x000ff600078e000b */
[----:B------:R-:W-:Y:S11]  /*90fa0*/  @!UPT UIADD3 URZ, URZ, URZ, URZ ;  /* 0x0000003f3f3ff290 */ /* 0x000ff6000fffe03f */
[----:B------:R0:W-:Y:S01]  /*90fb0*/  STL.64 [R1+0x11a0], R12 ;  /* 0x0011a00c01007387 */ /* 0x0001e20000100a00 */
[----:B------:R1:W-:Y:S02]  /*90fc0*/  STL.64 [R1+0x11a8], R14 ;  /* 0x0011a80e01007387 */ /* 0x0003e40000100a00 */
[----:B0-----:R-:W-:Y:S01]  /*90fd0*/  IMAD.MOV.U32 R12, RZ, RZ, R10 ;  /* 0x000000ffff0c7224 */ /* 0x001fe200078e000a */
[----:B-1----:R-:W4:Y:S01]  /*90fe0*/  LDL.LU.64 R14, [R1+0x48c0] ;  /* 0x0048c000010e7983 */ /* 0x002f220000300a00 */
[----:B------:R-:W2:Y:S03]  /*90ff0*/  LDL.LU.64 R10, [R1+0x48b8] ;  /* 0x0048b800010a7983 */ /* 0x000ea60000300a00 */
[----:B------:R-:W-:Y:S01]  /*91000*/  STL [R1+0x46d8], R12 ;  /* 0x0046d80c01007387 */ /* 0x000fe20000100800 */
[C---:B--2---:R-:W-:Y:S03]  /*91010*/  HMMA.16816.F32.BF16 R8, R20.reuse, R10, R4 ;  /* 0x0000000a1408723c */ /* 0x044fe60000041804 */
[----:B------:R-:W2:Y:S11]  /*91020*/  LDL.LU.64 R6, [R1+0x48b0] ;  /* 0x0048b00001067983 */ /* 0x000eb60000300a00 */
[----:B------:R-:W-:Y:S09]  /*91030*/  @!UPT UIADD3 URZ, URZ, URZ, URZ ;  /* 0x0000003f3f3ff290 */ /* 0x000ff2000fffe03f */
[----:B------:R-:W-:Y:S01]  /*91040*/  STL.64 [R1+0x1190], R8 ;  /* 0x0011900801007387 */ /* 0x000fe20000100a00 */
[----:B------:R0:W-:Y:S03]  /*91050*/  STL.64 [R1+0x1198], R10 ;  /* 0x0011980a01007387 */ /* 0x0001e60000100a00 */
[----:B0-----:R-:W3:Y:S01]  /*91060*/  LDL.LU.64 R10, [R1+0x48a8] ;  /* 0x0048a800010a7983 */ /* 0x001ee20000300a00 */
[----:B------:R-:W3:Y:S02]  /*91070*/  LDL.LU.64 R8, [R1+0x48a0] ;  /* 0x0048a00001087983 */ /* 0x000ee40000300a00 */
[----:B--2---:R-:W-:Y:S01]  /*91080*/  IMAD.MOV.U32 R13, RZ, RZ, R7 ;  /* 0x000000ffff0d7224 */ /* 0x004fe200078e0007 */
[C---:B---3--:R-:W-:Y:S11]  /*91090*/  HMMA.16816.F32.BF16 R8, R20.reuse, R6, R8 ;  /* 0x000000061408723c */ /* 0x048ff60000041808 */
[----:B------:R-:W-:Y:S11]  /*910a0*/  @!UPT UIADD3 URZ, URZ, URZ, URZ ;  /* 0x0000003f3f3ff290 */ /* 0x000ff6000fffe03f */
[----:B------:R-:W-:Y:S01]  /*910b0*/  @!UPT UIADD3 URZ, URZ, URZ, URZ ;  /* 0x0000003f3f3ff290 */ /* 0x000fe2000fffe03f */
[----:B------:R-:W-:Y:S01]  /*910c0*/  STL.64 [R1+0x1180], R8 ;  /* 0x0011800801007387 */ /* 0x000fe20000100a00 */
[----:B------:R0:W-:Y:S02]  /*910d0*/  STL.64 [R1+0x1188], R10 ;  /* 0x0011880a01007387 */ /* 0x0001e40000100a00 */
[----:B0-----:R-:W-:Y:S02]  /*910e0*/  IMAD.MOV.U32 R10, RZ, RZ, R6 ;  /* 0x000000ffff0a7224 */ /* 0x001fe400078e0006 */
[----:B------:R-:W2:Y:S02]  /*910f0*/  LDL.LU.64 R6, [R1+0x4898] ;  /* 0x0048980001067983 */ /* 0x000ea40000300a00 */
        /* <DEDUP_REMOVED lines=9> */
[----:B----4-:R-:W-:Y:S01]  /*91190*/  STL.64 [R1+0x46e8], R14 ;  /* 0x0046e80e01007387 */ /* 0x010fe20000100a00 */
[----:B------:R0:W-:Y:S04]  /*911a0*/  STL.64 [R1+0x46e0], R12 ;  /* 0x0046e00c01007387 */ /* 0x0001e80000100a00 */
[----:B0-----:R-:W3:Y:S01]  /*911b0*/  LDL.LU R12, [R1+0x1130] ;  /* 0x00113000010c7983 */ /* 0x001ee20000300800 */
[----:B------:R-:W3:Y:S02]  /*911c0*/  LDL.LU R13, [R1+0x1134] ;  /* 0x00113400010d7983 */ /* 0x000ee40000300800 */
[----:B------:R-:W3:Y:S02]  /*911d0*/  LDL.LU R14, [R1+0x1138] ;  /* 0x00113800010e7983 */ /* 0x000ee40000300800 */
[----:B------:R-:W3:Y:S01]  /*911e0*/  LDL.LU R15, [R1+0x113c] ;  /* 0x00113c00010f7983 */ /* 0x000ee20000300800 */
        /* <DEDUP_REMOVED lines=18> */
[----:B------:R-:W4:Y:S02]  /*91310*/  LDL.LU.64 R16, [R1+0x4850] ;  /* 0x0048500001107983 */ /* 0x000f240000300a00 */
[----:B------:R-:W-:Y:S02]  /*91320*/  STL [R1+0x459c], R4 ;  /* 0x00459c0401007387 */ /* 0x000fe40000100800 */
[----:B------:R-:W-:Y:S01]  /*91330*/  STL [R1+0x4598], R5 ;  /* 0x0045980501007387 */ /* 0x000fe20000100800 */
[----:B--2---:R0:W-:Y:S04]  /*91340*/  STL.64 [R1+0x4840], R6 ;  /* 0x0048400601007387 */ /* 0x0041e80000100a00 */
[----:B0-----:R-:W4:Y:S02]  /*91350*/  LDL.64 R6, [R1+0x148] ;  /* 0x0001480001067983 */ /* 0x001f240000100a00 */
[----:B----4-:R-:W-:Y:S01]  /*91360*/  HMMA.16816.F32.BF16 R16, R20, R6, R16 ;  /* 0x000000061410723c */ /* 0x010fe20000041810 */
[----:B------:R-:W-:-:S02]  /*91370*/  IMAD.MOV.U32 R9, RZ, RZ, R6 ;  /* 0x000000ffff097224 */ /* 0x000fc400078e0006 */
[----:B------:R-:W-:-:S05]  /*91380*/  IMAD.MOV.U32 R8, RZ, RZ, R7 ;  /* 0x000000ffff087224 */ /* 0x000fca00078e0007 */
[----:B---3--:R-:W-:Y:S11]  /*91390*/  HMMA.16816.F32.BF16 R4, R20, R26, R12 ;  /* 0x0000001a1404723c */ /* 0x008ff6000004180c */
[----:B------:R-:W-:Y:S04]  /*913a0*/  @!UPT UIADD3 URZ, URZ, URZ, URZ ;  /* 0x0000003f3f3ff290 */ /* 0x000fe8000fffe03f */
[----:B------:R-:W-:Y:S01]  /*913b0*/  STL.64 [R1+0x1140], R16 ;  /* 0x0011401001007387 */ /* 0x000fe20000100a00 */
[----:B------:R0:W-:Y:S03]  /*913c0*/  STL.64 [R1+0x1148], R18 ;  /* 0x0011481201007387 */ /* 0x0001e60000100a00 */
[----:B0-----:R-:W2:Y:S01]  /*913d0*/  LDL.LU.64 R18, [R1+0x4848] ;  /* 0x0048480001127983 */ /* 0x001ea20000300a00 */
[----:B------:R0:W-:Y:S02]  /*913e0*/  STL [R1+0x45a4], R8 ;  /* 0x0045a40801007387 */ /* 0x0001e40000100800 */
[----:B------:R1:W-:Y:S02]  /*913f0*/  STL [R1+0x45a0], R9 ;  /* 0x0045a00901007387 */ /* 0x0003e40000100800 */
[----:B------:R3:W-:Y:S01]  /*91400*/  STL.64 [R1+0x4828], R10 ;  /* 0x0048280a01007387 */ /* 0x0007e20000100a00 */
[----:B------:R4:W-:Y:S01]  /*91410*/  STL.64 [R1+0x1130], R4 ;  /* 0x0011300401007387 */ /* 0x0009e20000100a00 */
[----:B------:R4:W-:Y:S02]  /*91420*/  STL.64 [R1+0x1138], R6 ;  /* 0x0011380601007387 */ /* 0x0009e40000100a00 */
[----:B------:R-:W2:Y:S02]  /*91430*/  LDL.LU R12, [R1+0x10d0] ;  /* 0x0010d000010c7983 */ /* 0x000ea40000300800 */
[----:B------:R-:W2:Y:S01]  /*91440*/  LDL.LU R13, [R1+0x10d4] ;  /* 0x0010d400010d7983 */ /* 0x000ea20000300800 */
[----:B------:R-:W2:Y:S01]  /*91450*/  LDL.LU R14, [R1+0x10d8] ;  /* 0x0010d800010e7983 */ /* 0x000ea20000300800 */
[----:B------:R-:W2:Y:S02]  /*91460*/  LDL.LU R15, [R1+0x10dc] ;  /* 0x0010dc00010f7983 */ /* 0x000ea40000300800 */
[----:B0-----:R-:W2:Y:S01]  /*91470*/  LDL.LU R8, [R1+0x1110] ;  /* 0x0011100001087983 */ /* 0x001ea20000300800 */
[----:B-1----:R-:W2:Y:S01]  /*91480*/  LDL.LU R9, [R1+0x1114] ;  /* 0x0011140001097983 */ /* 0x002ea20000300800 */
[----:B---3--:R-:W3:Y:S02]  /*91490*/  LDL.LU R10, [R1+0x1118] ;  /* 0x00111800010a7983 */ /* 0x008ee40000300800 */
[----:B------:R-:W3:Y:S01]  /*914a0*/  LDL.LU R11, [R1+0x111c] ;  /* 0x00111c00010b7983 */ /* 0x000ee20000300800 */
[----:B----4-:R-:W4:Y:S01]  /*914b0*/  LDL.LU R4, [R1+0x1120] ;  /* 0x0011200001047983 */ /* 0x010f220000300800 */
[----:B------:R-:W4:Y:S02]  /*914c0*/  LDL.LU R5, [R1+0x1124] ;  /* 0x0011240001057983 */ /* 0x000f240000300800 */
[----:B------:R-:W4:Y:S02]  /*914d0*/  LDL.LU R6, [R1+0x1128] ;  /* 0x0011280001067983 */ /* 0x000f240000300800 */
[----:B------:R-:W4:Y:S01]  /*914e0*/  LDL.LU R7, [R1+0x112c] ;  /* 0x00112c0001077983 */ /* 0x000f220000300800 */
[----:B---3--:R0:W-:Y:S01]  /*914f0*/  STL.64 [R1+0x4838], R10 ;  /* 0x0048380a01007387 */ /* 0x0081e20000100a00 */
[----:B--2---:R-:W-:Y:S03]  /*91500*/  STL.64 [R1+0x4830], R8 ;  /* 0x0048300801007387 */ /* 0x004fe60000100a00 */
[----:B0-----:R-:W4:Y:S01]  /*91510*/  LDL.64 R10, [R1+0x128] ;  /* 0x00012800010a7983 */ /* 0x001f220000100a00 */
[----:B------:R0:W-:Y:S02]  /*91520*/  STL.64 [R1+0x47e0], R14 ;  /* 0x0047e00e01007387 */ /* 0x0001e40000100a00 */
[----:B------:R-:W-:Y:S01]  /*91530*/  STL.64 [R1+0x47d8], R12 ;  /* 0x0047d80c01007387 */ /* 0x000fe20000100a00 */
[----:B0-----:R-:W2:Y:S04]  /*91540*/  LDL.64 R14, [R1+0xe8] ;  /* 0x0000e800010e7983 */ /* 0x001ea80000100a00 */
[----:B--2---:R0:W-:Y:S04]  /*91550*/  STL.64 [R1+0x47f0], R14 ;  /* 0x0047f00e01007387 */ /* 0x0041e80000100a00 */
[----:B0-----:R-:W2:Y:S04]  /*91560*/  LDL.64 R14, [R1+0xf8] ;  /* 0x0000f800010e7983 */ /* 0x001ea80000100a00 */
[----:B--2---:R0:W-:Y:S04]  /*91570*/  STL.64 [R1+0x4808], R14 ;  /* 0x0048080e01007387 */ /* 0x0041e80000100a00 */
[----:B0-----:R-:W2:Y:S01]  /*91580*/  LDL.64 R14, [R1+0x108] ;  /* 0x00010800010e7983 */ /* 0x001ea20000100a00 */
[----:B------:R-:W-:-:S02]  /*91590*/  IMAD.MOV.U32 R17, RZ, RZ, R26 ;  /* 0x000000ffff117224 */ /* 0x000fc400078e001a */
[----:B------:R-:W-:Y:S01]  /*915a0*/  IMAD.MOV.U32 R16, RZ, RZ, R27 ;  /* 0x000000ffff107224 */ /* 0x000fe200078e001b */
[----:B--2---:R0:W-:Y:S01]  /*915b0*/  STL.64 [R1+0x4820], R14 ;  /* 0x0048200e01007387 */ /* 0x0041e20000100a00 */
[----:B------:R-:W2:Y:S03]  /*915c0*/  LDL.64 R26, [R1+0xd8] ;  /* 0x0000d800011a7983 */ /* 0x000ea60000100a00 */
[----:B0-----:R-:W3:Y:S04]  /*915d0*/  LDL.64 R14, [R1+0x118] ;  /* 0x00011800010e7983 */ /* 0x001ee80000100a00 */
[----:B--2---:R0:W-:Y:S01]  /*915e0*/  STL.64 [R1+0x47e8], R26 ;  /* 0x0047e81a01007387 */ /* 0x0041e20000100a00 */
[----:B------:R-:W2:Y:S02]  /*915f0*/  LDL.LU R24, [R1+0x10e0] ;  /* 0x0010e00001187983 */ /* 0x000ea40000300800 */
[----:B------:R-:W2:Y:S01]  /*91600*/  LDL.LU R25, [R1+0x10e4] ;  /* 0x0010e40001197983 */ /* 0x000ea20000300800 */
[----:B0-----:R-:W2:Y:S01]  /*91610*/  LDL.LU R26, [R1+0x10e8] ;  /* 0x0010e800011a7983 */ /* 0x001ea20000300800 */
[----:B------:R-:W2:Y:S01]  /*91620*/  LDL.LU R27, [R1+0x10ec] ;  /* 0x0010ec00011b7983 */ /* 0x000ea20000300800 */
[C---:B----4-:R-:W-:Y:S02]  /*91630*/  HMMA.16816.F32.BF16 R4, R20.reuse, R10, R4 ;  /* 0x0000000a1404723c */ /* 0x050fe40000041804 */
[----:B--2---:R-:W-:Y:S01]  /*91640*/  STL.64 [R1+0x4800], R26 ;  /* 0x0048001a01007387 */ /* 0x004fe20000100a00 */
[----:B------:R0:W-:Y:S03]  /*91650*/  STL.64 [R1+0x47f8], R24 ;  /* 0x0047f81801007387 */ /* 0x0001e60000100a00 */
[----:B0-----:R-:W2:Y:S01]  /*91660*/  LDL.LU R24, [R1+0x10f0] ;  /* 0x0010f00001187983 */ /* 0x001ea20000300800 */
[----:B------:R-:W2:Y:S02]  /*91670*/  LDL.LU R25, [R1+0x10f4] ;  /* 0x0010f40001197983 */ /* 0x000ea40000300800 */
[----:B------:R-:W4:Y:S02]  /*91680*/  LDL.LU R26, [R1+0x10f8] ;  /* 0x0010f800011a7983 */ /* 0x000f240000300800 */
[----:B------:R-:W4:Y:S02]  /*91690*/  LDL.LU R27, [R1+0x10fc] ;  /* 0x0010fc00011b7983 */ /* 0x000f240000300800 */
[----:B------:R-:W-:Y:S01]  /*916a0*/  IMAD.MOV.U32 R29, RZ, RZ, R11 ;  /* 0x000000ffff1d7224 */ /* 0x000fe200078e000b */
[----:B----4-:R-:W-:Y:S01]  /*916b0*/  STL.64 [R1+0x4818], R26 ;  /* 0x0048181a01007387 */ /* 0x010fe20000100a00 */
        /* <DEDUP_REMOVED lines=10> */
[----:B-1----:R-:W4:Y:S01]  /*91760*/  LDL.LU.64 R6, [R1+0x4840] ;  /* 0x0048400001067983 */ /* 0x002f220000300a00 */
[----:B------:R-:W2:Y:S02]  /*91770*/  LDL.LU.64 R10, [R1+0x4838] ;  /* 0x00483800010a7983 */ /* 0x000ea40000300a00 */
[----:B------:R-:W2:Y:S02]  /*91780*/  LDL.LU.64 R8, [R1+0x4830] ;  /* 0x0048300001087983 */ /* 0x000ea40000300a00 */
[----:B------:R-:W-:Y:S01]  /*91790*/  STL [R1+0x45b4], R29 ;  /* 0x0045b41d01007387 */ /* 0x000fe20000100800 */
[----:B------:R-:W-:Y:S01]  /*917a0*/  STL [R1+0x45b0], R5 ;  /* 0x0045b00501007387 */ /* 0x000fe20000100800 */
        /* <DEDUP_REMOVED lines=8> */
[----:B------:R-:W3:Y:S02]  /*91830*/  LDL.LU.64 R14, [R1+0x4820] ;  /* 0x00482000010e7983 */ /* 0x000ee40000300a00 */
[----:B------:R-:W-:Y:S01]  /*91840*/  STL [R1+0x45bc], R4 ;  /* 0x0045bc0401007387 */ /* 0x000fe20000100800 */
        /* <DEDUP_REMOVED lines=24> */
[----:B---3--:R-:W-:Y:S02]  /*919d0*/  HMMA.16816.F32.BF16 R24, R20, R14, R24 ;  /* 0x0000000e1418723c */ /* 0x008fe40000041818 */
[----:B--2---:R-:W-:Y:S01]  /*919e0*/  STL [R1+0x45d0], R28 ;  /* 0x0045d01c01007387 */ /* 0x004fe20000100800 */
[----:B------:R-:W-:-:S02]  /*919f0*/  IMAD.MOV.U32 R9, RZ, RZ, R14 ;  /* 0x000000ffff097224 */ /* 0x000fc400078e000e */
[----:B------:R-:W-:Y:S11]  /*91a00*/  IMAD.MOV.U32 R29, RZ, RZ, R15 ;  /* 0x000000ffff1d7224 */ /* 0x000ff600078e000f */
[----:B------:R-:W-:Y:S07]  /*91a10*/  @!UPT UIADD3 URZ, URZ, URZ, URZ ;  /* 0x0000003f3f3ff290 */ /* 0x000fee000fffe03f */
[----:B------:R-:W-:Y:S01]  /*91a20*/  STL.64 [R1+0x10e0], R24 ;  /* 0x0010e01801007387 */ /* 0x000fe20000100a00 */
[----:B------:R0:W-:Y:S03]  /*91a30*/  STL.64 [R1+0x10e8], R26 ;  /* 0x0010e81a01007387 */ /* 0x0001e60000100a00 */
[----:B0-----:R-:W2:Y:S01]  /*91a40*/  LDL.LU.64 R26, [R1+0x47e8] ;  /* 0x0047e800011a7983 */ /* 0x001ea20000300a00 */
[----:B------:R-:W2:Y:S02]  /*91a50*/  LDL.LU.64 R14, [R1+0x47e0] ;  /* 0x0047e000010e7983 */ /* 0x000ea40000300a00 */
[----:B------:R-:W2:Y:S02]  /*91a60*/  LDL.LU.64 R12, [R1+0x47d8] ;  /* 0x0047d800010c7983 */ /* 0x000ea40000300a00 */
[----:B------:R-:W-:Y:S01]  /*91a70*/  STL [R1+0x45d8], R29 ;  /* 0x0045d81d01007387 */ /* 0x000fe20000100800 */
[----:B------:R-:W-:Y:S01]  /*91a80*/  STL [R1+0x45d4], R9 ;  /* 0x0045d40901007387 */ /* 0x000fe20000100800 */
[----:B------:R2:W-:Y:S02]  /*91a90*/  STL.64 [R1+0x47c8], R10 ;  /* 0x0047c80a01007387 */ /* 0x0005e40000100a00 */
[----:B--2---:R-:W-:Y:S11]  /*91aa0*/  HMMA.16816.F32.BF16 R8, R20, R26, R12 ;  /* 0x0000001a1408723c */ /* 0x004ff6000004180c */
[----:B------:R-:W-:Y:S11]  /*91ab0*/  @!UPT UIADD3 URZ, URZ, URZ, URZ ;  /* 0x0000003f3f3ff290 */ /* 0x000ff6000fffe03f */
[----:B------:R-:W-:Y:S01]  /*91ac0*/  @!UPT UIADD3 URZ, URZ, URZ, URZ ;  /* 0x0000003f3f3ff290 */ /* 0x000fe2000fffe03f */
[----:B------:R-:W-:Y:S01]  /*91ad0*/  STL.64 [R1+0x10d0], R8 ;  /* 0x0010d00801007387 */ /* 0x000fe20000100a00 */
[----:B------:R0:W-:Y:S02]  /*91ae0*/  STL.64 [R1+0x10d8], R10 ;  /* 0x0010d80a01007387 */ /* 0x0001e40000100a00 */
[----:B------:R-:W2:Y:S02]  /*91af0*/  LDL.LU R12, [R1+0x1070] ;  /* 0x00107000010c7983 */ /* 0x000ea40000300800 */
[----:B------:R-:W2:Y:S01]  /*91b00*/  LDL.LU R13, [R1+0x1074] ;  /* 0x00107400010d7983 */ /* 0x000ea20000300800 */
[----:B------:R-:W3:Y:S01]  /*91b10*/  LDL.LU R14, [R1+0x1078] ;  /* 0x00107800010e7983 */ /* 0x000ee20000300800 */
[----:B------:R-:W3:Y:S03]  /*91b20*/  LDL.LU R15, [R1+0x107c] ;  /* 0x00107c00010f7983 */ /* 0x000ee60000300800 */
[----:B0-----:R-:W4:Y:S04]  /*91b30*/  LDL.64 R10, [R1+0xc8] ;  /* 0x0000c800010a7983 */ /* 0x001f280000100a00 */
[----:B---3--:R0:W-:Y:S01]  /*91b40*/  STL.64 [R1+0x4770], R14 ;  /* 0x0047700e01007387 */ /* 0x0081e20000100a00 */
[----:B--2---:R-:W-:Y:S03]  /*91b50*/  STL.64 [R1+0x4768], R12 ;  /* 0x0047680c01007387 */ /* 0x004fe60000100a00 */
[----:B0-----:R-:W2:Y:S04]  /*91b60*/  LDL.64 R14, [R1+0x88] ;  /* 0x00008800010e7983 */ /* 0x001ea80000100a00 */
[----:B--2---:R0:W-:Y:S04]  /*91b70*/  STL.64 [R1+0x4780], R14 ;  /* 0x0047800e01007387 */ /* 0x0041e80000100a00 */
        /* <DEDUP_REMOVED lines=8> */
[----:B------:R-:W4:Y:S02]  /*91c00*/  LDL.LU R12, [R1+0x10c0] ;  /* 0x0010c000010c7983 */ /* 0x000f240000300800 */
[----:B------:R-:W4:Y:S01]  /*91c10*/  LDL.LU R13, [R1+0x10c4] ;  /* 0x0010c400010d7983 */ /* 0x000f220000300800 */
[----:B0-----:R-:W4:Y:S01]  /*91c20*/  LDL.LU R14, [R1+0x10c8] ;  /* 0x0010c800010e7983 */ /* 0x001f220000300800 */
[----:B------:R-:W4:Y:S02]  /*91c30*/  LDL.LU R15, [R1+0x10cc] ;  /* 0x0010cc00010f7983 */ /* 0x000f240000300800 */
[----:B------:R-:W2:Y:S02]  /*91c40*/  LDL.64 R26, [R1+0x78] ;  /* 0x00007800011a7983 */ /* 0x000ea40000100a00 */
[----:B--2---:R0:W-:Y:S01]  /*91c50*/  STL.64 [R1+0x4778], R26 ;  /* 0x0047781a01007387 */ /* 0x0041e20000100a00 */
[----:B------:R-:W2:Y:S02]  /*91c60*/  LDL.LU R24, [R1+0x1080] ;  /* 0x0010800001187983 */ /* 0x000ea40000300800 */
[----:B------:R-:W2:Y:S01]  /*91c70*/  LDL.LU R25, [R1+0x1084] ;  /* 0x0010840001197983 */ /* 0x000ea20000300800 */
[----:B0-----:R-:W3:Y:S01]  /*91c80*/  LDL.LU R26, [R1+0x1088] ;  /* 0x00108800011a7983 */ /* 0x001ee20000300800 */
[----:B------:R-:W3:Y:S03]  /*91c90*/  LDL.LU R27, [R1+0x108c] ;  /* 0x00108c00011b7983 */ /* 0x000ee60000300800 */
        /* <DEDUP_REMOVED lines=23> */
[----:B0-----:R-:W2:Y:S01]  /*91e10*/  LDL.LU.64 R14, [R1+0x47d0] ;  /* 0x0047d000010e7983 */ /* 0x001ea20000300a00 */
[----:B------:R-:W-:-:S02]  /*91e20*/  IMAD.MOV.U32 R8, RZ, RZ, R11 ;  /* 0x000000ffff087224 */ /* 0x000fc400078e000b */
[----:B------:R-:W-:Y:S02]  /*91e30*/  IMAD.MOV.U32 R5, RZ, RZ, R10 ;  /* 0x000000ffff057224 */ /* 0x000fe400078e000a */
[----:B------:R-:W3:Y:S01]  /*91e40*/  LDL.LU.64 R10, [R1+0x47c8] ;  /* 0x0047c800010a7983 */ /* 0x000ee20000300a00 */
        /* <DEDUP_REMOVED lines=45> */
[----:B------:R0:W-:Y:S04]  /*92120*/  STL.64 [R1+0x4750], R6 ;  /* 0x0047500601007387 */ /* 0x0001e80000100a00 */
[----:B0-----:R-:W4:Y:S01]  /*92130*/  LDL.64 R6, [R1+0x58] ;  /* 0x0000580001067983 */ /* 0x001f220000100a00 */
[----:B--2---:R-:W-:Y:S01]  /*92140*/  HMMA.16816.F32.BF16 R12, R20, R26, R12 ;  /* 0x0000001a140c723c */ /* 0x004fe2000004180c */
[----:B------:R-:W-:-:S02]  /*92150*/  IMAD.MOV.U32 R16, RZ, RZ, R26 ;  /* 0x000000ffff107224 */ /* 0x000fc400078e001a */
[----:B------:R-:W-:Y:S01]  /*92160*/  IMAD.MOV.U32 R28, RZ, RZ, R27 ;  /* 0x000000ffff1c7224 */ /* 0x000fe200078e001b */
[----:B----4-:R0:W-:Y:S01]  /*92170*/  STL.64 [R1+0x4760], R6 ;  /* 0x0047600601007387 */ /* 0x0101e20000100a00 */
[----:B------:R-:W2:Y:S02]  /*92180*/  LDL.LU R4, [R1+0x1060] ;  /* 0x0010600001047983 */ /* 0x000ea40000300800 */
[----:B------:R-:W2:Y:S01]  /*92190*/  LDL.LU R5, [R1+0x1064] ;  /* 0x0010640001057983 */ /* 0x000ea20000300800 */
[----:B0-----:R-:W2:Y:S01]  /*921a0*/  LDL.LU R6, [R1+0x1068] ;  /* 0x0010680001067983 */ /* 0x001ea20000300800 */
[----:B------:R-:W2:Y:S02]  /*921b0*/  LDL.LU R7, [R1+0x106c] ;  /* 0x00106c0001077983 */ /* 0x000ea40000300800 */
[----:B------:R-:W-:Y:S11]  /*921c0*/  STL [R1+0x4604], R8 ;  /* 0x0046040801007387 */ /* 0x000ff60000100800 */
[----:B------:R-:W-:Y:S01]  /*921d0*/  @!UPT UIADD3 URZ, URZ, URZ, URZ ;  /* 0x0000003f3f3ff290 */ /* 0x000fe2000fffe03f */
[----:B------:R-:W-:Y:S01]  /*921e0*/  STL.64 [R1+0x1070], R12 ;  /* 0x0010700c01007387 */ /* 0x000fe20000100a00 */
[----:B------:R-:W-:Y:S01]  /*921f0*/  STL.64 [R1+0x1078], R14 ;  /* 0x0010780e01007387 */ /* 0x000fe20000100a00 */
[----:B------:R-:W4:Y:S03]  /*92200*/  LDL.64 R26, [R1+0x38] ;  /* 0x00003800011a7983 */ /* 0x000f260000100a00 */
[----:B----4-:R0:W-:Y:S04]  /*92210*/  STL.64 [R1+0x4738], R26 ;  /* 0x0047381a01007387 */ /* 0x0101e80000100a00 */
[----:B0-----:R-:W4:Y:S04]  /*92220*/  LDL.64 R26, [R1+0x48] ;  /* 0x00004800011a7983 */ /* 0x001f280000100a00 */
[----:B----4-:R0:W-:Y:S01]  /*92230*/  STL.64 [R1+0x4758], R26 ;  /* 0x0047581a01007387 */ /* 0x0101e20000100a00 */
[----:B------:R-:W4:Y:S02]  /*92240*/  LDL.LU R24, [R1+0x1050] ;  /* 0x0010500001187983 */ /* 0x000f240000300800 */
[----:B------:R-:W4:Y:S01]  /*92250*/  LDL.LU R25, [R1+0x1054] ;  /* 0x0010540001197983 */ /* 0x000f220000300800 */
[----:B0-----:R-:W4:Y:S01]  /*92260*/  LDL.LU R26, [R1+0x1058] ;  /* 0x00105800011a7983 */ /* 0x001f220000300800 */
[----:B------:R-:W4:Y:S02]  /*92270*/  LDL.LU R27, [R1+0x105c] ;  /* 0x00105c00011b7983 */ /* 0x000f240000300800 */
[----:B------:R-:W2:Y:S02]  /*92280*/  LDL.64 R14, [R1+0x8] ;  /* 0x00000800010e7983 */ /* 0x000ea40000100a00 */
[----:B--2---:R0:W-:Y:S04]  /*92290*/  STL.64 [R1+0x4700], R14 ;  /* 0x0047000e01007387 */ /* 0x0041e80000100a00 */
[----:B0-----:R-:W2:Y:S04]  /*922a0*/  LDL.64 R14, [R1+0x18] ;  /* 0x00001800010e7983 */ /* 0x001ea80000100a00 */
[----:B--2---:R0:W-:Y:S04]  /*922b0*/  STL.64 [R1+0x4710], R14 ;  /* 0x0047100e01007387 */ /* 0x0041e80000100a00 */
[----:B0-----:R-:W2:Y:S01]  /*922c0*/  LDL.64 R14, [R1+0x68] ;  /* 0x00006800010e7983 */ /* 0x001ea20000100a00 */
        /* <DEDUP_REMOVED lines=9> */
[----:B------:R-:W2:Y:S03]  /*92360*/  LDL.64 R14, [R1+0x28] ;  /* 0x00002800010e7983 */ /* 0x000ea60000100a00 */
[----:B--2---:R0:W-:Y:S01]  /*92370*/  STL.64 [R1+0x4730], R14 ;  /* 0x0047300e01007387 */ /* 0x0041e20000100a00 */
[----:B------:R-:W2:Y:S02]  /*92380*/  LDL.LU R12, [R1+0x1030] ;  /* 0x00103000010c7983 */ /* 0x000ea40000300800 */
[----:B------:R-:W2:Y:S01]  /*92390*/  LDL.LU R13, [R1+0x1034] ;  /* 0x00103400010d7983 */ /* 0x000ea20000300800 */
[----:B0-----:R-:W2:Y:S01]  /*923a0*/  LDL.LU R14, [R1+0x1038] ;  /* 0x00103800010e7983 */ /* 0x001ea20000300800 */
[----:B------:R-:W2:Y:S01]  /*923b0*/  LDL.LU R15, [R1+0x103c] ;  /* 0x00103c00010f7983 */ /* 0x000ea20000300800 */
[----:B----4-:R-:W-:Y:S02]  /*923c0*/  HMMA.16816.F32.BF16 R24, R20, R6, R24 ;  /* 0x000000061418723c */ /* 0x010fe40000041818 */
[----:B--2---:R-:W-:Y:S01]  /*923d0*/  STL.64 [R1+0x4748], R14 ;  /* 0x0047480e01007387 */ /* 0x004fe20000100a00 */
[----:B------:R0:W-:Y:S03]  /*923e0*/  STL.64 [R1+0x4740], R12 ;  /* 0x0047400c01007387 */ /* 0x0001e60000100a00 */
[----:B0-----:R-:W2:Y:S01]  /*923f0*/  LDL.LU R12, [R1+0x1040] ;  /* 0x00104000010c7983 */ /* 0x001ea20000300800 */
[----:B------:R-:W2:Y:S02]  /*92400*/  LDL.LU R13, [R1+0x1044] ;  /* 0x00104400010d7983 */ /* 0x000ea40000300800 */
[----:B------:R-:W2:Y:S02]  /*92410*/  LDL.LU R14, [R1+0x1048] ;  /* 0x00104800010e7983 */ /* 0x000ea40000300800 */
[----:B------:R-:W2:Y:S01]  /*92420*/  LDL.LU R15, [R1+0x104c] ;  /* 0x00104c00010f7983 */ /* 0x000ea20000300800 */
[----:B------:R-:W-:Y:S01]  /*92430*/  STL [R1+0x4618], R29 ;  /* 0x0046181d01007387 */ /* 0x000fe20000100800 */
[----:B------:R-:W-:Y:S10]  /*92440*/  STL [R1+0x4614], R9 ;  /* 0x0046140901007387 */ /* 0x000ff40000100800 */
[----:B------:R-:W-:Y:S02]  /*92450*/  STL.64 [R1+0x1050], R24 ;  /* 0x0010501801007387 */ /* 0x000fe40000100a00 */
[----:B------:R0:W-:Y:S02]  /*92460*/  STL.64 [R1+0x1058], R26 ;  /* 0x0010581a01007387 */ /* 0x0001e40000100a00 */
        /* <DEDUP_REMOVED lines=15> */
[----:B------:R0:W-:Y:S01]  /*92560*/  STL [R1+0x4628], R8 ;  /* 0x0046280801007387 */ /* 0x0001e20000100800 */
[----:B---3--:R1:W-:Y:S04]  /*92570*/  STL.64 [R1+0x4718], R10 ;  /* 0x0047180a01007387 */ /* 0x0083e80000100a00 */
[----:B0-----:R-:W3:Y:S01]  /*92580*/  LDL.LU R8, [R1+0x1020] ;  /* 0x0010200001087983 */ /* 0x001ee20000300800 */
[----:B------:R-:W3:Y:S02]  /*92590*/  LDL.LU R9, [R1+0x1024] ;  /* 0x0010240001097983 */ /* 0x000ee40000300800 */
[----:B-1----:R-:W3:Y:S01]  /*925a0*/  LDL.LU R10, [R1+0x1028] ;  /* 0x00102800010a7983 */ /* 0x002ee20000300800 */
[----:B------:R-:W3:Y:S04]  /*925b0*/  LDL.LU R11, [R1+0x102c] ;  /* 0x00102c00010b7983 */ /* 0x000ee80000300800 */
[----:B------:R0:W-:Y:S01]  /*925c0*/  STL [R1+0x4624], R5 ;  /* 0x0046240501007387 */ /* 0x0001e20000100800 */
[----:B----4-:R1:W-:Y:S02]  /*925d0*/  STL.64 [R1+0x4708], R6 ;  /* 0x0047080601007387 */ /* 0x0103e40000100a00 */
[----:B------:R-:W4:Y:S01]  /*925e0*/  LDL.LU R4, [R1+0x1010] ;  /* 0x0010100001047983 */ /* 0x000f220000300800 */
[----:B0-----:R-:W4:Y:S01]  /*925f0*/  LDL.LU R5, [R1+0x1014] ;  /* 0x0010140001057983 */ /* 0x001f220000300800 */
[----:B-1----:R-:W4:Y:S02]  /*92600*/  LDL.LU R6, [R1+0x1018] ;  /* 0x0010180001067983 */ /* 0x002f240000300800 */
[----:B------:R-:W4:Y:S02]  /*92610*/  LDL.LU R7, [R1+0x101c] ;  /* 0x00101c0001077983 */ /* 0x000f240000300800 */
[----:B------:R-:W-:Y:S01]  /*92620*/  IMAD.MOV.U32 R25, RZ, RZ, R18 ;  /* 0x000000ffff197224 */ /* 0x000fe200078e0012 */
[----:B--2---:R-:W-:Y:S01]  /*92630*/  HMMA.16816.F32.BF16 R12, R20, R26, R12 ;  /* 0x0000001a140c723c */ /* 0x004fe2000004180c */
[----:B------:R-:W-:-:S02]  /*92640*/  IMAD.MOV.U32 R28, RZ, RZ, R26 ;  /* 0x000000ffff1c7224 */ /* 0x000fc400078e001a */
[----:B------:R-:W-:Y:S11]  /*92650*/  IMAD.MOV.U32 R16, RZ, RZ, R27 ;  /* 0x000000ffff107224 */ /* 0x000ff600078e001b */
[----:B------:R-:W-:Y:S09]  /*92660*/  @!UPT UIADD3 URZ, URZ, URZ, URZ ;  /* 0x0000003f3f3ff290 */ /* 0x000ff2000fffe03f */
[----:B------:R-:W-:Y:S01]  /*92670*/  STL.64 [R1+0x1030], R12 ;  /* 0x0010300c01007387 */ /* 0x000fe20000100a00 */
[----:B------:R0:W-:Y:S03]  /*92680*/  STL.64 [R1+0x1038], R14 ;  /* 0x0010380e01007387 */ /* 0x0001e60000100a00 */
[----:B0-----:R-:W3:Y:S01]  /*92690*/  LDL.LU.64 R14, [R1+0x4730] ;  /* 0x00473000010e7983 */ /* 0x001ee20000300a00 */
[----:B------:R-:W2:Y:S02]  /*926a0*/  LDL.LU R24, [R1+0xfe0] ;  /* 0x000fe00001187983 */ /* 0x000ea40000300800 */
[----:B------:R-:W2:Y:S02]  /*926b0*/  LDL.LU R18, [R1+0x472c] ;  /* 0x00472c0001127983 */ /* 0x000ea40000300800 */
[----:B------:R-:W-:Y:S02]  /*926c0*/  IMAD.MOV.U32 R26, RZ, RZ, R19 ;  /* 0x000000ffff1a7224 */ /* 0x000fe400078e0013 */
[----:B------:R-:W2:Y:S01]  /*926d0*/  LDL.LU R19, [R1+0x4728] ;  /* 0x0047280001137983 */ /* 0x000ea20000300800 */
[----:B------:R-:W2:Y:S01]  /*926e0*/  LDL.LU R27, [R1+0xfec] ;  /* 0x000fec00011b7983 */ /* 0x000ea20000300800 */
[----:B---3--:R-:W-:Y:S02]  /*926f0*/  HMMA.16816.F32.BF16 R8, R20, R14, R8 ;  /* 0x0000000e1408723c */ /* 0x008fe40000041808 */
[----:B--2---:R0:W-:Y:S01]  /*92700*/  STL.64 [R1+0x46f8], R26 ;  /* 0x0046f81a01007387 */ /* 0x0041e20000100a00 */
[----:B------:R1:W-:Y:S02]  /*92710*/  STL.64 [R1+0x46f0], R24 ;  /* 0x0046f01801007387 */ /* 0x0003e40000100a00 */
[----:B------:R-:W-:-:S02]  /*92720*/  IMAD.MOV.U32 R29, RZ, RZ, R14 ;  /* 0x000000ffff1d7224 */ /* 0x000fc400078e000e */
[----:B0-----:R-:W-:Y:S01]  /*92730*/  IMAD.MOV.U32 R26, RZ, RZ, R18 ;  /* 0x000000ffff1a7224 */ /* 0x001fe200078e0012 */
[----:B-1----:R-:W2:Y:S01]  /*92740*/  LDL.LU R24, [R1+0x1000] ;  /* 0x0010000001187983 */ /* 0x002ea20000300800 */
[----:B------:R-:W2:Y:S02]  /*92750*/  LDL.LU R25, [R1+0x1004] ;  /* 0x0010040001197983 */ /* 0x000ea40000300800 */
[----:B------:R-:W3:Y:S02]  /*92760*/  LDL.LU R18, [R1+0x4724] ;  /* 0x0047240001127983 */ /* 0x000ee40000300800 */
[----:B------:R-:W-:Y:S02]  /*92770*/  IMAD.MOV.U32 R27, RZ, RZ, R19 ;  /* 0x000000ffff1b7224 */ /* 0x000fe400078e0013 */
[----:B------:R-:W3:Y:S08]  /*92780*/  LDL.LU R19, [R1+0x4720] ;  /* 0x0047200001137983 */ /* 0x000ef00000300800 */
[----:B------:R0:W-:Y:S02]  /*92790*/  STL.64 [R1+0x1020], R8 ;  /* 0x0010200801007387 */ /* 0x0001e40000100a00 */
[----:B------:R1:W-:Y:S02]  /*927a0*/  STL.64 [R1+0x1028], R10 ;  /* 0x0010280a01007387 */ /* 0x0003e40000100a00 */
[----:B0-----:R-:W-:Y:S01]  /*927b0*/  IMAD.MOV.U32 R9, RZ, RZ, R15 ;  /* 0x000000ffff097224 */ /* 0x001fe200078e000f */
[----:B-1----:R-:W2:Y:S01]  /*927c0*/  LDL.LU.64 R10, [R1+0x4718] ;  /* 0x00471800010a7983 */ /* 0x002ea20000300a00 */
[----:B------:R-:W4:Y:S02]  /*927d0*/  LDL.LU.64 R14, [R1+0x4710] ;  /* 0x00471000010e7983 */ /* 0x000f240000300a00 */
[C---:B----4-:R-:W-:Y:S01]  /*927e0*/  HMMA.16816.F32.BF16 R4, R20.reuse, R14, R4 ;  /* 0x0000000e1404723c */ /* 0x050fe20000041804 */
[----:B------:R-:W-:Y:S11]  /*927f0*/  IMAD.MOV.U32 R17, RZ, RZ, R15 ;  /* 0x000000ffff117224 */ /* 0x000ff600078e000f */
[----:B------:R-:W-:Y:S11]  /*92800*/  @!UPT UIADD3 URZ, URZ, URZ, URZ ;  /* 0x0000003f3f3ff290 */ /* 0x000ff6000fffe03f */
[----:B------:R0:W-:Y:S01]  /*92810*/  STL.64 [R1+0x1010], R4 ;  /* 0x0010100401007387 */ /* 0x0001e20000100a00 */
[----:B------:R1:W-:Y:S02]  /*92820*/  STL.64 [R1+0x1018], R6 ;  /* 0x0010180601007387 */ /* 0x0003e40000100a00 */
[----:B0-----:R-:W-:Y:S01]  /*92830*/  IMAD.MOV.U32 R4, RZ, RZ, R14 ;  /* 0x000000ffff047224 */ /* 0x001fe200078e000e */
[----:B-1----:R-:W4:Y:S01]  /*92840*/  LDL.LU.64 R6, [R1+0x4708] ;  /* 0x0047080001067983 */ /* 0x002f220000300a00 */
        /* <DEDUP_REMOVED lines=10> */
[----:B------:R-:W2:Y:S01]  /*928f0*/  LDL.LU.64 R12, [R1+0x46e0] ;  /* 0x0046e000010c7983 */ /* 0x000ea20000300a00 */
[----:B----4-:R-:W-:Y:S01]  /*92900*/  STL.64 [R1+0x46b8], R6 ;  /* 0x0046b80601007387 */ /* 0x010fe20000100a00 */
[----:B------:R0:W-:Y:S03]  /*92910*/  STL.64 [R1+0x46b0], R4 ;  /* 0x0046b00401007387 */ /* 0x0001e60000100a00 */
[----:B0-----:R-:W4:Y:S01]  /*92920*/  LDL.LU R4, [R1+0xff0] ;  /* 0x000ff00001047983 */ /* 0x001f220000300800 */
[----:B------:R-:W4:Y:S02]  /*92930*/  LDL.LU R5, [R1+0xff4] ;  /* 0x000ff40001057983 */ /* 0x000f240000300800 */
[----:B------:R-:W4:Y:S02]  /*92940*/  LDL.LU R6, [R1+0xff8] ;  /* 0x000ff80001067983 */ /* 0x000f240000300800 */
[----:B------:R-:W4:Y:S01]  /*92950*/  LDL.LU R7, [R1+0xffc] ;  /* 0x000ffc0001077983 */ /* 0x000f220000300800 */
[----:B---3--:R2:W-:Y:S01]  /*92960*/  STL.64 [R1+0x4398], R18 ;  /* 0x0043981201007387 */ /* 0x0085e20000100a00 */
[----:B------:R-:W-:Y:S01]  /*92970*/  STL.64 [R1+0x4630], R16 ;  /* 0x0046301001007387 */ /* 0x000fe20000100a00 */
[----:B----4-:R-:W-:Y:S07]  /*92980*/  HMMA.16816.F32.BF16 R4, R20, R18, R4 ;  /* 0x000000121404723c */ /* 0x010fee0000041804 */
[----:B--2---:R-:W-:-:S02]  /*92990*/  IMAD.MOV.U32 R18, RZ, RZ, R12 ;  /* 0x000000ffff127224 */ /* 0x004fc400078e000c */
[----:B------:R-:W-:Y:S11]  /*929a0*/  IMAD.MOV.U32 R19, RZ, RZ, R11 ;  /* 0x000000ffff137224 */ /* 0x000ff600078e000b */
[----:B------:R-:W-:Y:S03]  /*929b0*/  @!UPT UIADD3 URZ, URZ, URZ, URZ ;  /* 0x0000003f3f3ff290 */ /* 0x000fe6000fffe03f */
[----:B------:R0:W-:Y:S01]  /*929c0*/  STL.64 [R1+0xff0], R4 ;  /* 0x000ff00401007387 */ /* 0x0001e20000100a00 */
[----:B------:R1:W-:Y:S02]  /*929d0*/  STL.64 [R1+0xff8], R6 ;  /* 0x000ff80601007387 */ /* 0x0003e40000100a00 */
[----:B------:R-:W2:Y:S02]  /*929e0*/  LDL.LU R12, [R1+0x46d8] ;  /* 0x0046d800010c7983 */ /* 0x000ea40000300800 */
[----:B------:R-:W3:Y:S01]  /*929f0*/  LDL.LU R11, [R1+0x46d4] ;  /* 0x0046d400010b7983 */ /* 0x000ee20000300800 */
[----:B0-----:R-:W4:Y:S01]  /*92a00*/  LDL.LU R4, [R1+0xfd0] ;  /* 0x000fd00001047983 */ /* 0x001f220000300800 */
[----:B------:R-:W4:Y:S02]  /*92a10*/  LDL.LU R5, [R1+0xfd4] ;  /* 0x000fd40001057983 */ /* 0x000f240000300800 */
[----:B-1----:R-:W-:Y:S02]  /*92a20*/  IMAD.MOV.U32 R6, RZ, RZ, R14 ;  /* 0x000000ffff067224 */ /* 0x002fe400078e000e */
[----:B------:R-:W-:Y:S01]  /*92a30*/  IMAD.MOV.U32 R7, RZ, RZ, R15 ;  /* 0x000000ffff077224 */ /* 0x000fe200078e000f */
[----:B------:R-:W2:Y:S01]  /*92a40*/  LDL.LU R14, [R1+0x46d0] ;  /* 0x0046d000010e7983 */ /* 0x000ea20000300800 */
[----:B------:R-:W2:Y:S02]  /*92a50*/  LDL.LU R15, [R1+0x46cc] ;  /* 0x0046cc00010f7983 */ /* 0x000ea40000300800 */
[----:B------:R0:W-:Y:S02]  /*92a60*/  STL.64 [R1+0x4640], R18 ;  /* 0x0046401201007387 */ /* 0x0001e40000100a00 */
[----:B0-----:R-:W-:-:S02]  /*92a70*/  IMAD.MOV.U32 R18, RZ, RZ, R10 ;  /* 0x000000ffff127224 */ /* 0x001fc400078e000a */
[----:B------:R-:W-:Y:S01]  /*92a80*/  IMAD.MOV.U32 R19, RZ, RZ, R13 ;  /* 0x000000ffff137224 */ /* 0x000fe200078e000d */
[----:B------:R-:W3:Y:S04]  /*92a90*/  LDL.LU R10, [R1+0x46c8] ;  /* 0x0046c800010a7983 */ /* 0x000ee80000300800 */
[----:B------:R0:W-:Y:S04]  /*92aa0*/  STL.64 [R1+0x4658], R18 ;  /* 0x0046581201007387 */ /* 0x0001e80000100a00 */
[----:B0-----:R-:W3:Y:S01]  /*92ab0*/  LDL.64 R18, [R1+0x198] ;  /* 0x0001980001127983 */ /* 0x001ee20000100a00 */
[----:B--2---:R-:W-:Y:S03]  /*92ac0*/  HMMA.16816.F32.BF16 R24, R20, R14, R24 ;  /* 0x0000000e1418723c */ /* 0x004fe60000041818 */
[----:B---3--:R0:W-:Y:S02]  /*92ad0*/  STL.64 [R1+0x4668], R18 ;  /* 0x0046681201007387 */ /* 0x0081e40000100a00 */
[----:B0-----:R-:W-:-:S02]  /*92ae0*/  IMAD.MOV.U32 R18, RZ, RZ, R12 ;  /* 0x000000ffff127224 */ /* 0x001fc400078e000c */
[----:B------:R-:W-:-:S05]  /*92af0*/  IMAD.MOV.U32 R19, RZ, RZ, R3 ;  /* 0x000000ffff137224 */ /* 0x000fca00078e0003 */
[----:B------:R0:W-:Y:S04]  /*92b00*/  STL.64 [R1+0x4680], R18 ;  /* 0x0046801201007387 */ /* 0x0001e80000100a00 */
[----:B0-----:R-:W2:Y:S07]  /*92b10*/  LDL.64 R18, [R1+0x1b8] ;  /* 0x0001b80001127983 */ /* 0x001eae0000100a00 */
[----:B------:R0:W-:Y:S02]  /*92b20*/  STL.64 [R1+0xfe0], R24 ;  /* 0x000fe01801007387 */ /* 0x0001e40000100a00 */
[----:B------:R1:W-:Y:S01]  /*92b30*/  STL.64 [R1+0xfe8], R26 ;  /* 0x000fe81a01007387 */ /* 0x0003e20000100a00 */
[----:B0-----:R-:W3:Y:S01]  /*92b40*/  LDL.LU R24, [R1+0x570] ;  /* 0x0005700001187983 */ /* 0x001ee20000300800 */
[----:B------:R-:W3:Y:S02]  /*92b50*/  LDL.LU R25, [R1+0x574] ;  /* 0x0005740001197983 */ /* 0x000ee40000300800 */
[----:B-1----:R-:W3:Y:S02]  /*92b60*/  LDL.LU R26, [R1+0x578] ;  /* 0x00057800011a7983 */ /* 0x002ee40000300800 */
[----:B------:R-:W3:Y:S01]  /*92b70*/  LDL.LU R27, [R1+0x57c] ;  /* 0x00057c00011b7983 */ /* 0x000ee20000300800 */
[----:B------:R0:W-:Y:S01]  /*92b80*/  STL.64 [R1+0x4660], R14 ;  /* 0x0046600e01007387 */ /* 0x0001e20000100a00 */
[----:B------:R-:W2:Y:S02]  /*92b90*/  LDL.LU R12, [R1+0x510] ;  /* 0x00051000010c7983 */ /* 0x000ea40000300800 */
[----:B------:R-:W2:Y:S01]  /*92ba0*/  LDL.LU R13, [R1+0x514] ;  /* 0x00051400010d7983 */ /* 0x000ea20000300800 */
[----:B0-----:R-:W2:Y:S01]  /*92bb0*/  LDL.LU R14, [R1+0x518] ;  /* 0x00051800010e7983 */ /* 0x001ea20000300800 */
[----:B------:R-:W2:Y:S03]  /*92bc0*/  LDL.LU R15, [R1+0x51c] ;  /* 0x00051c00010f7983 */ /* 0x000ea60000300800 */
[----:B--2---:R0:W-:Y:S01]  /*92bd0*/  STL.64 [R1+0x4678], R14 ;  /* 0x0046780e01007387 */ /* 0x0041e20000100a00 */
[----:B------:R1:W-:Y:S02]  /*92be0*/  STL.64 [R1+0x4670], R12 ;  /* 0x0046700c01007387 */ /* 0x0003e40000100a00 */
[----:B0-----:R-:W-:Y:S01]  /*92bf0*/  IMAD.MOV.U32 R14, RZ, RZ, R10 ;  /* 0x000000ffff0e7224 */ /* 0x001fe200078e000a */
[----:B-1----:R-:W2:Y:S01]  /*92c00*/  LDL.LU R12, [R1+0x520] ;  /* 0x00052000010c7983 */ /* 0x002ea20000300800 */
[----:B------:R-:W2:Y:S02]  /*92c10*/  LDL.LU R13, [R1+0x524] ;  /* 0x00052400010d7983 */ /* 0x000ea40000300800 */
[----:B------:R-:W4:Y:S02]  /*92c20*/  LDL.LU R10, [R1+0x46c4] ;  /* 0x0046c400010a7983 */ /* 0x000f240000300800 */
[----:B------:R-:W-:-:S02]  /*92c30*/  IMAD.MOV.U32 R15, RZ, RZ, R11 ;  /* 0x000000ffff0f7224 */ /* 0x000fc400078e000b */
[----:B------:R-:W4:Y:S03]  /*92c40*/  LDL.LU R11, [R1+0x46c0] ;  /* 0x0046c000010b7983 */ /* 0x000f260000300800 */
[----:B------:R-:W-:Y:S01]  /*92c50*/  STL.64 [R1+0x4690], R14 ;  /* 0x0046900e01007387 */ /* 0x000fe20000100a00 */
[----:B----4-:R-:W-:Y:S01]  /*92c60*/  HMMA.16816.F32.BF16 R4, R20, R10, R4 ;  /* 0x0000000a1404723c */ /* 0x010fe20000041804 */
        /* <DEDUP_REMOVED lines=8> */
[----:B0-----:R-:W4:Y:S01]  /*92cf0*/  LDL.LU.64 R6, [R1+0x46b8] ;  /* 0x0046b80001067983 */ /* 0x001f220000300a00 */
[----:B------:R-:W2:Y:S02]  /*92d00*/  LDL.LU.64 R4, [R1+0x46b0] ;  /* 0x0046b00001047983 */ /* 0x000ea40000300a00 */
[----:B------:R-:W-:Y:S02]  /*92d10*/  STL.64 [R1+0x4380], R10 ;  /* 0x0043800a01007387 */ /* 0x000fe40000100a00 */
[----:B------:R0:W-:Y:S02]  /*92d20*/  STL.64 [R1+0x4638], R8 ;  /* 0x0046380801007387 */ /* 0x0001e40000100a00 */
[----:B0-----:R-:W2:Y:S01]  /*92d30*/  LDL.LU R8, [R1+0x4f0] ;  /* 0x0004f00001087983 */ /* 0x001ea20000300800 */
[----:B------:R-:W2:Y:S02]  /*92d40*/  LDL.LU R9, [R1+0x4f4] ;  /* 0x0004f40001097983 */ /* 0x000ea40000300800 */
[----:B----4-:R-:W-:-:S02]  /*92d50*/  IMAD.MOV.U32 R10, RZ, RZ, R6 ;  /* 0x000000ffff0a7224 */ /* 0x010fc400078e0006 */
        /* <DEDUP_REMOVED lines=8> */
[----:B------:R-:W2:Y:S01]  /*92de0*/  LDL.LU R11, [R1+0x50c] ;  /* 0x00050c00010b7983 */ /* 0x000ea20000300800 */
[----:B---3--:R-:W-:Y:S01]  /*92df0*/  HMMA.16816.F32.BF16 R20, R20, R6, R24 ;  /* 0x000000061414723c */ /* 0x008fe20000041818 */
[----:B------:R-:W3:Y:S01]  /*92e00*/  LDL.LU.64 R26, [R1+0x46a0] ;  /* 0x0046a000011a7983 */ /* 0x000ee20000300a00 */
[----:B------:R-:W3:Y:S11]  /*92e10*/  LDL.LU.64 R24, [R1+0x4698] ;  /* 0x0046980001187983 */ /* 0x000ef60000300a00 */
[----:B------:R-:W-:Y:S10]  /*92e20*/  @!UPT UIADD3 URZ, URZ, URZ, URZ ;  /* 0x0000003f3f3ff290 */ /* 0x000ff4000fffe03f */
[----:B------:R-:W-:Y:S01]  /*92e30*/  STL.64 [R1+0x570], R20 ;  /* 0x0005701401007387 */ /* 0x000fe20000100a00 */
[----:B------:R0:W-:Y:S02]  /*92e40*/  STL.64 [R1+0x578], R22 ;  /* 0x0005781601007387 */ /* 0x0001e40000100a00 */
[----:B------:R-:W-:Y:S02]  /*92e50*/  STL.64 [R1+0x4378], R6 ;  /* 0x0043780601007387 */ /* 0x000fe40000100a00 */
[----:B0-----:R-:W-:Y:S02]  /*92e60*/  IMAD.MOV.U32 R22, RZ, RZ, R2 ;  /* 0x000000ffff167224 */ /* 0x001fe400078e0002 */
[----:B------:R-:W-:Y:S02]  /*92e70*/  IMAD.MOV.U32 R23, RZ, RZ, R0 ;  /* 0x000000ffff177224 */ /* 0x000fe400078e0000 */
[----:B------:R-:W-:Y:S02]  /*92e80*/  IMAD.MOV.U32 R2, RZ, RZ, R18 ;  /* 0x000000ffff027224 */ /* 0x000fe400078e0012 */
[----:B------:R-:W-:Y:S01]  /*92e90*/  IMAD.MOV.U32 R0, RZ, RZ, R19 ;  /* 0x000000ffff007224 */ /* 0x000fe200078e0013 */
[C---:B---3--:R-:W-:Y:S11]  /*92ea0*/  HMMA.16816.F32.BF16 R12, R24.reuse, R18, R12 ;  /* 0x00000012180c723c */ /* 0x048ff6000004180c */
[----:B------:R-:W-:Y:S11]  /*92eb0*/  @!UPT UIADD3 URZ, URZ, URZ, URZ ;  /* 0x0000003f3f3ff290 */ /* 0x000ff6000fffe03f */
[----:B------:R-:W-:Y:S01]  /*92ec0*/  @!UPT UIADD3 URZ, URZ, URZ, URZ ;  /* 0x0000003f3f3ff290 */ /* 0x000fe2000fffe03f */
[----:B------:R-:W-:Y:S01]  /*92ed0*/  STL.64 [R1+0x530], R12 ;  /* 0x0005300c01007387 */ /* 0x000fe20000100a00 */
[----:B------:R0:W-:Y:S03]  /*92ee0*/  STL.64 [R1+0x538], R14 ;  /* 0x0005380e01007387 */ /* 0x0001e60000100a00 */
[----:B0-----:R-:W3:Y:S01]  /*92ef0*/  LDL.LU.64 R14, [R1+0x4690] ;  /* 0x00469000010e7983 */ /* 0x001ee20000300a00 */
[----:B------:R-:W3:Y:S02]  /*92f00*/  LDL.LU.64 R12, [R1+0x4688] ;  /* 0x00468800010c7983 */ /* 0x000ee40000300a00 */
[----:B------:R-:W3:Y:S02]  /*92f10*/  LDL.LU.64 R18, [R1+0x4680] ;  /* 0x0046800001127983 */ /* 0x000ee40000300a00 */
[C---:B---3--:R-:W-:Y:S01]  /*92f20*/  HMMA.16816.F32.BF16 R16, R24.reuse, R18, R12 ;  /* 0x000000121810723c */ /* 0x048fe2000004180c */
[----:B------:R-:W3:Y:S01]  /*92f30*/  LDL.LU.64 R14, [R1+0x4678] ;  /* 0x00467800010e7983 */ /* 0x000ee20000300a00 */
[----:B------:R-:W3:Y:S11]  /*92f40*/  LDL.LU.64 R12, [R1+0x4670] ;  /* 0x00467000010c7983 */ /* 0x000ef60000300a00 */
[----:B------:R-:W-:Y:S10]  /*92f50*/  @!UPT UIADD3 URZ, URZ, URZ, URZ ;  /* 0x0000003f3f3ff290 */ /* 0x000ff4000fffe03f */
[----:B------:R-:W-:Y:S01]  /*92f60*/  STL.64 [R1+0x520], R16 ;  /* 0x0005201001007387 */ /* 0x000fe20000100a00 */
[----:B------:R0:W-:Y:S03]  /*92f70*/  STL.64 [R1+0x528], R18 ;  /* 0x0005281201007387 */ /* 0x0001e60000100a00 */
[----:B0-----:R-:W3:Y:S02]  /*92f80*/  LDL.LU.64 R18, [R1+0x4668] ;  /* 0x0046680001127983 */ /* 0x001ee40000300a00 */
        /* <DEDUP_REMOVED lines=8> */
[C---:B--2---:R-:W-:Y:S01]  /*93010*/  HMMA.16816.F32.BF16 R16, R24.reuse, R18, R8 ;  /* 0x000000121810723c */ /* 0x044fe20000041808 */
[----:B---3--:R-:W-:Y:S01]  /*93020*/  STL.64 [R1+0x4390], R14 ;  /* 0x0043900e01007387 */ /* 0x008fe20000100a00 */
[----:B------:R0:W-:Y:S03]  /*93030*/  STL [R1+0x4388], R12 ;  /* 0x0043880c01007387 */ /* 0x0001e60000100800 */
[----:B0-----:R-:W2:Y:S01]  /*93040*/  LDL.LU R12, [R1+0x4e0] ;  /* 0x0004e000010c7983 */ /* 0x001ea20000300800 */
[----:B------:R-:W2:Y:S02]  /*93050*/  LDL.LU R13, [R1+0x4e4] ;  /* 0x0004e400010d7983 */ /* 0x000ea40000300800 */
[----:B------:R-:W2:Y:S02]  /*93060*/  LDL.LU R14, [R1+0x4e8] ;  /* 0x0004e800010e7983 */ /* 0x000ea40000300800 */
[----:B------:R-:W2:Y:S01]  /*93070*/  LDL.LU R15, [R1+0x4ec] ;  /* 0x0004ec00010f7983 */ /* 0x000ea20000300800 */
[----:B------:R-:W3:Y:S01]  /*93080*/  LDL.LU.64 R10, [R1+0x4650] ;  /* 0x00465000010a7983 */ /* 0x000ee20000300a00 */
[----:B------:R-:W3:Y:S11]  /*93090*/  LDL.LU.64 R8, [R1+0x4648] ;  /* 0x0046480001087983 */ /* 0x000ef60000300a00 */
[----:B------:R-:W-:Y:S01]  /*930a0*/  STL.64 [R1+0x500], R16 ;  /* 0x0005001001007387 */ /* 0x000fe20000100a00 */
[----:B------:R0:W-:Y:S03]  /*930b0*/  STL.64 [R1+0x508], R18 ;  /* 0x0005081201007387 */ /* 0x0001e60000100a00 */
[----:B0-----:R-:W3:Y:S01]  /*930c0*/  LDL.LU.64 R18, [R1+0x4640] ;  /* 0x0046400001127983 */ /* 0x001ee20000300a00 */
[C---:B--2---:R-:W-:Y:S08]  /*930d0*/  HMMA.16816.F32.BF16 R20, R24.reuse, R22, R12 ;  /* 0x000000161814723c */ /* 0x044ff0000004180c */
[----:B---3--:R-:W-:Y:S01]  /*930e0*/  HMMA.16816.F32.BF16 R16, R24, R18, R8 ;  /* 0x000000121810723c */ /* 0x008fe20000041808 */
[----:B------:R-:W2:Y:S11]  /*930f0*/  LDL.LU.64 R8, [R1+0x4638] ;  /* 0x0046380001087983 */ /* 0x000eb60000300a00 */
[----:B------:R-:W-:Y:S11]  /*93100*/  @!UPT UIADD3 URZ, URZ, URZ, URZ ;  /* 0x0000003f3f3ff290 */ /* 0x000ff6000fffe03f */
[----:B------:R0:W-:Y:S01]  /*93110*/  STL.64 [R1+0x4f0], R16 ;  /* 0x0004f01001007387 */ /* 0x0001e20000100a00 */
[----:B------:R1:W-:Y:S03]  /*93120*/  STL.64 [R1+0x4f8], R18 ;  /* 0x0004f81201007387 */ /* 0x0003e60000100a00 */
[----:B0-----:R-:W3:Y:S01]  /*93130*/  LDL.LU.64 R16, [R1+0x4630] ;  /* 0x0046300001107983 */ /* 0x001ee20000300a00 */
[----:B------:R-:W4:Y:S02]  /*93140*/  LDL.LU R12, [R1+0x8a0] ;  /* 0x0008a000010c7983 */ /* 0x000f240000300800 */
[----:B------:R-:W-:Y:S02]  /*93150*/  STL.64 [R1+0x4e0], R20 ;  /* 0x0004e01401007387 */ /* 0x000fe40000100a00 */
[----:B------:R-:W-:Y:S01]  /*93160*/  STL.64 [R1+0x4e8], R22 ;  /* 0x0004e81601007387 */ /* 0x000fe20000100a00 */
[----:B------:R-:W4:Y:S01]  /*93170*/  LDL.LU R13, [R1+0x8a4] ;  /* 0x0008a400010d7983 */ /* 0x000f220000300800 */
[----:B------:R-:W3:Y:S02]  /*93180*/  LDL.LU R14, [R1+0x8a8] ;  /* 0x0008a800010e7983 */ /* 0x000ee40000300800 */
[----:B------:R-:W3:Y:S02]  /*93190*/  LDL.LU R15, [R1+0x8ac] ;  /* 0x0008ac00010f7983 */ /* 0x000ee40000300800 */
[----:B-1----:R-:W-:-:S02]  /*931a0*/  IMAD.MOV.U32 R19, RZ, RZ, R5 ;  /* 0x000000ffff137224 */ /* 0x002fc400078e0005 */
[----:B--2---:R-:W-:Y:S01]  /*931b0*/  IMAD.MOV.U32 R18, RZ, RZ, R8 ;  /* 0x000000ffff127224 */ /* 0x004fe200078e0008 */
[----:B---3--:R-:W-:Y:S01]  /*931c0*/  STL.64 [R1+0x43a8], R14 ;  /* 0x0043a80e01007387 */ /* 0x008fe20000100a00 */
[----:B----4-:R-:W-:Y:S02]  /*931d0*/  STL.64 [R1+0x43a0], R12 ;  /* 0x0043a00c01007387 */ /* 0x010fe40000100a00 */
[----:B------:R-:W2:Y:S02]  /*931e0*/  LDL.LU R8, [R1+0x4628] ;  /* 0x0046280001087983 */ /* 0x000ea40000300800 */
[----:B------:R-:W3:Y:S01]  /*931f0*/  LDL.LU R5, [R1+0x4624] ;  /* 0x0046240001057983 */ /* 0x000ee20000300800 */
[----:B------:R0:W-:Y:S02]  /*93200*/  STL.64 [R1+0x43b0], R18 ;  /* 0x0043b01201007387 */ /* 0x0001e40000100a00 */
[----:B0-----:R-:W-:Y:S02]  /*93210*/  IMAD.MOV.U32 R18, RZ, RZ, R4 ;  /* 0x000000ffff127224 */ /* 0x001fe400078e0004 */
        /* <DEDUP_REMOVED lines=174> */
[----:B------:R-:W3:Y:S04]  /*93d00*/  LDL.LU R5, [R1+0x4598] ;  /* 0x0045980001057983 */ /* 0x000ee80000300800 */
[----:B------:R4:W-:Y:S02]  /*93d10*/  STL.64 [R1+0x4560], R18 ;  /* 0x0045601201007387 */ /* 0x0009e40000100a00 */
[----:B----4-:R-:W-:Y:S02]  /*93d20*/  IMAD.MOV.U32 R18, RZ, RZ, R17 ;  /* 0x000000ffff127224 */ /* 0x010fe400078e0011 */
[----:B------:R-:W-:-:S05]  /*93d30*/  IMAD.MOV.U32 R19, RZ, RZ, R16 ;  /* 0x000000ffff137224 */ /* 0x000fca00078e0010 */
[----:B------:R-:W-:Y:S04]  /*93d40*/  STL.64 [R1+0x4578], R18 ;  /* 0x0045781201007387 */ /* 0x000fe80000100a00 */
[----:B--2---:R-:W-:Y:S01]  /*93d50*/  STL.64 [R1+0x4510], R14 ;  /* 0x0045100e01007387 */ /* 0x004fe20000100a00 */
[----:B------:R0:W-:Y:S03]  /*93d60*/  STL.64 [R1+0x4508], R12 ;  /* 0x0045080c01007387 */ /* 0x0001e60000100a00 */
[----:B0-----:R-:W2:Y:S01]  /*93d70*/  LDL.LU R12, [R1+0x9a0] ;  /* 0x0009a000010c7983 */ /* 0x001ea20000300800 */
[----:B------:R-:W2:Y:S02]  /*93d80*/  LDL.LU R13, [R1+0x9a4] ;  /* 0x0009a400010d7983 */ /* 0x000ea40000300800 */
[----:B------:R-:W4:Y:S02]  /*93d90*/  LDL.LU R14, [R1+0x9a8] ;  /* 0x0009a800010e7983 */ /* 0x000f240000300800 */
[----:B------:R-:W4:Y:S02]  /*93da0*/  LDL.LU R15, [R1+0x9ac] ;  /* 0x0009ac00010f7983 */ /* 0x000f240000300800 */
[----:B------:R-:W-:-:S02]  /*93db0*/  IMAD.MOV.U32 R18, RZ, RZ, R9 ;  /* 0x000000ffff127224 */ /* 0x000fc400078e0009 */
[----:B------:R-:W-:-:S05]  /*93dc0*/  IMAD.MOV.U32 R19, RZ, RZ, R8 ;  /* 0x000000ffff137224 */ /* 0x000fca00078e0008 */
[----:B------:R-:W-:Y:S04]  /*93dd0*/  STL.64 [R1+0x4590], R18 ;  /* 0x0045901201007387 */ /* 0x000fe80000100a00 */
[----:B----4-:R-:W-:Y:S01]  /*93de0*/  STL.64 [R1+0x4528], R14 ;  /* 0x0045280e01007387 */ /* 0x010fe20000100a00 */
[----:B--2---:R0:W-:Y:S03]  /*93df0*/  STL.64 [R1+0x4520], R12 ;  /* 0x0045200c01007387 */ /* 0x0041e60000100a00 */
[----:B0-----:R-:W2:Y:S01]  /*93e00*/  LDL.LU R12, [R1+0x9b0] ;  /* 0x0009b000010c7983 */ /* 0x001ea20000300800 */
[----:B------:R-:W2:Y:S02]  /*93e10*/  LDL.LU R13, [R1+0x9b4] ;  /* 0x0009b400010d7983 */ /* 0x000ea40000300800 */
[----:B------:R-:W4:Y:S02]  /*93e20*/  LDL.LU R14, [R1+0x9b8] ;  /* 0x0009b800010e7983 */ /* 0x000f240000300800 */
[----:B------:R-:W4:Y:S01]  /*93e30*/  LDL.LU R15, [R1+0x9bc] ;  /* 0x0009bc00010f7983 */ /* 0x000f220000300800 */
[----:B------:R-:W2:Y:S01]  /*93e40*/  LDL.LU R16, [R1+0x4d0] ;  /* 0x0004d00001107983 */ /* 0x000ea20000300800 */
[----:B------:R-:W3:Y:S02]  /*93e50*/  LDL.LU R17, [R1+0x4d4] ;  /* 0x0004d40001117983 */ /* 0x000ee40000300800 */
[----:B------:R-:W3:Y:S02]  /*93e60*/  LDL.LU R18, [R1+0x4d8] ;  /* 0x0004d80001127983 */ /* 0x000ee40000300800 */
[----:B------:R-:W3:Y:S01]  /*93e70*/  LDL.LU R19, [R1+0x4dc] ;  /* 0x0004dc0001137983 */ /* 0x000ee20000300800 */
        /* <DEDUP_REMOVED lines=18> */
[----:B---3--:R-:W-:-:S02]  /*93fa0*/  IMAD.MOV.U32 R22, RZ, RZ, R5 ;  /* 0x000000ffff167224 */ /* 0x008fc400078e0005 */
[----:B------:R-:W-:-:S07]  /*93fb0*/  IMAD.MOV.U32 R23, RZ, RZ, R4 ;  /* 0x000000ffff177224 */ /* 0x000fce00078e0004 */
[C---:B------:R-:W-:Y:S01]  /*93fc0*/  HMMA.16816.F32.BF16 R20, R24.reuse, R22, R16 ;  /* 0x000000161814723c */ /* 0x040fe20000041810 */
        /* <DEDUP_REMOVED lines=15> */
[----:B------:R-:W-:Y:S02]  /*940c0*/  STL.64 [R1+0x4d0], R20 ;  /* 0x0004d01401007387 */ /* 0x000fe40000100a00 */
[----:B------:R-:W-:Y:S02]  /*940d0*/  STL.64 [R1+0x4d8], R22 ;  /* 0x0004d81601007387 */ /* 0x000fe40000100a00 */
[----:B------:R-:W-:Y:S01]  /*940e0*/  LDSM.16.MT88.4 R20, [R28+0x13000] ;  /* 0x013000001c14783b */ /* 0x000fe20000004200 */
        /* <DEDUP_REMOVED lines=153> */
[----:B------:R-:W2:Y:S02]  /*94a80*/  LDL.LU R12, [R1+0x4388] ;  /* 0x00438800010c7983 */ /* 0x000ea40000300800 */
[----:B------:R0:W-:Y:S02]  /*94a90*/  STL.64 [R1+0x4370], R18 ;  /* 0x0043701201007387 */ /* 0x0001e40000100a00 */
[----:B------:R-:W2:Y:S01]  /*94aa0*/  LDL.LU R16, [R1+0x4c0] ;  /* 0x0004c00001107983 */ /* 0x000ea20000300800 */
[----:B------:R-:W2:Y:S04]  /*94ab0*/  LDL.LU R17, [R1+0x4c4] ;  /* 0x0004c40001117983 */ /* 0x000ea80000300800 */
[----:B0-----:R-:W2:Y:S01]  /*94ac0*/  LDL.LU R18, [R1+0x4c8] ;  /* 0x0004c80001127983 */ /* 0x001ea20000300800 */
[----:B------:R-:W2:Y:S01]  /*94ad0*/  LDL.LU R19, [R1+0x4cc] ;  /* 0x0004cc0001137983 */ /* 0x000ea20000300800 */
[C---:B---3--:R-:W-:Y:S11]  /*94ae0*/  HMMA.16816.F32.BF16 R8, R24.reuse, R14, R8 ;  /* 0x0000000e1808723c */ /* 0x048ff60000041808 */
[----:B------:R-:W-:Y:S11]  /*94af0*/  @!UPT UIADD3 URZ, URZ, URZ, URZ ;  /* 0x0000003f3f3ff290 */ /* 0x000ff6000fffe03f */
[----:B------:R-:W-:Y:S01]  /*94b00*/  @!UPT UIADD3 URZ, URZ, URZ, URZ ;  /* 0x0000003f3f3ff290 */ /* 0x000fe2000fffe03f */
        /* <DEDUP_REMOVED lines=8> */
[----:B0-----:R-:W2:Y:S01]  /*94b90*/  LDL.LU.64 R6, [R1+0x4378] ;  /* 0x0043780001067983 */ /* 0x001ea20000300a00 */
[----:B------:R2:W-:Y:S02]  /*94ba0*/  STL.64 [R1+0x4320], R10 ;  /* 0x0043200a01007387 */ /* 0x0005e40000100a00 */
[----:B--2---:R-:W-:Y:S01]  /*94bb0*/  HMMA.16816.F32.BF16 R8, R24, R6, R16 ;  /* 0x000000061808723c */ /* 0x004fe20000041810 */
[----:B------:R0:W-:Y:S01]  /*94bc0*/  STL [R1+0x41d4], R6 ;  /* 0x0041d40601007387 */ /* 0x0001e20000100800 */
[----:B------:R1:W-:Y:S03]  /*94bd0*/  STL [R1+0x41d0], R7 ;  /* 0x0041d00701007387 */ /* 0x0003e60000100800 */
[----:B------:R-:W2:Y:S11]  /*94be0*/  LDSM.16.MT88.4 R24, [R28+0x13080] ;  /* 0x013080001c18783b */ /* 0x000eb60000004200 */
[----:B------:R-:W-:Y:S07]  /*94bf0*/  @!UPT UIADD3 URZ, URZ, URZ, URZ ;  /* 0x0000003f3f3ff290 */ /* 0x000fee000fffe03f */
[----:B------:R3:W-:Y:S01]  /*94c00*/  STL.64 [R1+0x4c0], R8 ;  /* 0x0004c00801007387 */ /* 0x0007e20000100a00 */
[----:B------:R4:W-:Y:S02]  /*94c10*/  STL.64 [R1+0x4c8], R10 ;  /* 0x0004c80a01007387 */ /* 0x0009e40000100a00 */
[----:B------:R-:W2:Y:S02]  /*94c20*/  LDL.LU R4, [R1+0xfb0] ;  /* 0x000fb00001047983 */ /* 0x000ea40000300800 */
[----:B------:R-:W2:Y:S01]  /*94c30*/  LDL.LU R5, [R1+0xfb4] ;  /* 0x000fb40001057983 */ /* 0x000ea20000300800 */
[----:B0-----:R-:W2:Y:S01]  /*94c40*/  LDL.LU R6, [R1+0xfb8] ;  /* 0x000fb80001067983 */ /* 0x001ea20000300800 */
[----:B-1----:R-:W2:Y:S02]  /*94c50*/  LDL.LU R7, [R1+0xfbc] ;  /* 0x000fbc0001077983 */ /* 0x002ea40000300800 */
[----:B------:R-:W2:Y:S02]  /*94c60*/  LDL.LU R16, [R1+0xfc0] ;  /* 0x000fc00001107983 */ /* 0x000ea40000300800 */
[----:B------:R-:W2:Y:S01]  /*94c70*/  LDL.LU R17, [R1+0xfc4] ;  /* 0x000fc40001117983 */ /* 0x000ea20000300800 */
[----:B------:R-:W2:Y:S01]  /*94c80*/  LDL.LU R18, [R1+0xfc8] ;  /* 0x000fc80001127983 */ /* 0x000ea20000300800 */
[----:B------:R-:W2:Y:S03]  /*94c90*/  LDL.LU R19, [R1+0xfcc] ;  /* 0x000fcc0001137983 */ /* 0x000ea60000300800 */
[----:B---3--:R-:W3:Y:S01]  /*94ca0*/  LDL.LU R8, [R1+0xf80] ;  /* 0x000f800001087983 */ /* 0x008ee20000300800 */
[----:B------:R-:W3:Y:S02]  /*94cb0*/  LDL.LU R9, [R1+0xf84] ;  /* 0x000f840001097983 */ /* 0x000ee40000300800 */
[----:B----4-:R-:W4:Y:S02]  /*94cc0*/  LDL.LU R10, [R1+0xf88] ;  /* 0x000f8800010a7983 */ /* 0x010f240000300800 */
[----:B------:R-:W4:Y:S02]  /*94cd0*/  LDL.LU R11, [R1+0xf8c] ;  /* 0x000f8c00010b7983 */ /* 0x000f240000300800 */
[----:B----4-:R0:W-:Y:S01]  /*94ce0*/  STL.64 [R1+0x4330], R10 ;  /* 0x0043300a01007387 */ /* 0x0101e20000100a00 */
[----:B---3--:R-:W-:Y:S03]  /*94cf0*/  STL.64 [R1+0x4328], R8 ;  /* 0x0043280801007387 */ /* 0x008fe60000100a00 */
[----:B0-----:R-:W3:Y:S04]  /*94d00*/  LDL.64 R10, [R1+0x188] ;  /* 0x00018800010a7983 */ /* 0x001ee80000100a00 */
[----:B---3--:R0:W-:Y:S02]  /*94d10*/  STL.64 [R1+0x4340], R10 ;  /* 0x0043400a01007387 */ /* 0x0081e40000100a00 */
[----:B0-----:R-:W-:-:S02]  /*94d20*/  IMAD.MOV.U32 R10, RZ, RZ, R12 ;  /* 0x000000ffff0a7224 */ /* 0x001fc400078e000c */
[----:B------:R-:W-:-:S05]  /*94d30*/  IMAD.MOV.U32 R11, RZ, RZ, R3 ;  /* 0x000000ffff0b7224 */ /* 0x000fca00078e0003 */
[----:B------:R-:W-:Y:S01]  /*94d40*/  STL.64 [R1+0x4358], R10 ;  /* 0x0043580a01007387 */ /* 0x000fe20000100a00 */
[----:B--2---:R0:W-:Y:S02]  /*94d50*/  STL.64 [R1+0x41a8], R26 ;  /* 0x0041a81a01007387 */ /* 0x0041e40000100a00 */
[----:B------:R1:W-:Y:S01]  /*94d60*/  STL.64 [R1+0x41a0], R24 ;  /* 0x0041a01801007387 */ /* 0x0003e20000100a00 */
[----:B0-----:R-:W2:Y:S04]  /*94d70*/  LDL.64 R26, [R1+0x178] ;  /* 0x00017800011a7983 */ /* 0x001ea80000100a00 */
[----:B--2---:R0:W-:Y:S01]  /*94d80*/  STL.64 [R1+0x4338], R26 ;  /* 0x0043381a01007387 */ /* 0x0041e20000100a00 */
[----:B-1----:R-:W2:Y:S02]  /*94d90*/  LDL.LU R24, [R1+0xf90] ;  /* 0x000f900001187983 */ /* 0x002ea40000300800 */
        /* <DEDUP_REMOVED lines=8> */
[----:B------:R-:W3:Y:S02]  /*94e20*/  LDL.LU R27, [R1+0xfac] ;  /* 0x000fac00011b7983 */ /* 0x000ee40000300800 */
[----:B------:R-:W-:-:S02]  /*94e30*/  IMAD.MOV.U32 R10, RZ, RZ, R2 ;  /* 0x000000ffff0a7224 */ /* 0x000fc400078e0002 */
[----:B------:R-:W-:-:S07]  /*94e40*/  IMAD.MOV.U32 R11, RZ, RZ, R0 ;  /* 0x000000ffff0b7224 */ /* 0x000fce00078e0000 */
[----:B------:R-:W-:Y:S01]  /*94e50*/  HMMA.16816.F32.BF16 R8, R20, R10, R16 ;  /* 0x0000000a1408723c */ /* 0x000fe20000041810 */
[----:B---3--:R0:W-:Y:S01]  /*94e60*/  STL.64 [R1+0x4368], R26 ;  /* 0x0043681a01007387 */ /* 0x0081e20000100a00 */
[----:B--2---:R-:W-:Y:S03]  /*94e70*/  STL.64 [R1+0x4360], R24 ;  /* 0x0043601801007387 */ /* 0x004fe60000100a00 */
[----:B0-----:R-:W2:Y:S01]  /*94e80*/  LDL.64 R26, [R1+0x1a8] ;  /* 0x0001a800011a7983 */ /* 0x001ea20000100a00 */
[----:B------:R-:W3:Y:S11]  /*94e90*/  LDL.LU.64 R18, [R1+0x4370] ;  /* 0x0043700001127983 */ /* 0x000ef60000300a00 */
[----:B------:R-:W-:Y:S06]  /*94ea0*/  @!UPT UIADD3 URZ, URZ, URZ, URZ ;  /* 0x0000003f3f3ff290 */ /* 0x000fec000fffe03f */
[----:B------:R-:W-:Y:S02]  /*94eb0*/  STL.64 [R1+0xfc0], R8 ;  /* 0x000fc00801007387 */ /* 0x000fe40000100a00 */
[----:B------:R-:W-:Y:S01]  /*94ec0*/  IMAD.MOV.U32 R12, RZ, RZ, R10 ;  /* 0x000000ffff0c7224 */ /* 0x000fe200078e000a */
[----:B------:R2:W-:Y:S01]  /*94ed0*/  STL.64 [R1+0xfc8], R10 ;  /* 0x000fc80a01007387 */ /* 0x0005e20000100a00 */
[----:B------:R-:W-:-:S05]  /*94ee0*/  IMAD.MOV.U32 R16, RZ, RZ, R8 ;  /* 0x000000ffff107224 */ /* 0x000fca00078e0008 */
[----:B------:R-:W-:Y:S01]  /*94ef0*/  STL [R1+0x32e0], R16 ;  /* 0x0032e01001007387 */ /* 0x000fe20000100800 */
[----:B------:R-:W-:Y:S01]  /*94f00*/  STL [R1+0x32dc], R12 ;  /* 0x0032dc0c01007387 */ /* 0x000fe20000100800 */
[----:B--2---:R-:W-:Y:S07]  /*94f10*/  HMMA.16816.F32.BF16 R8, R20, R26, R4 ;  /* 0x0000001a1408723c */ /* 0x004fee0000041804 */
[----:B------:R-:W-:Y:S02]  /*94f20*/  IMAD.MOV.U32 R6, RZ, RZ, R26 ;  /* 0x000000ffff067224 */ /* 0x000fe400078e001a */
[----:B------:R-:W-:-:S02]  /*94f30*/  IMAD.MOV.U32 R7, RZ, RZ, R27 ;  /* 0x000000ffff077224 */ /* 0x000fc400078e001b */
[----:B------:R-:W2:Y:S01]  /*94f40*/  LDL.LU.64 R26, [R1+0x4368] ;  /* 0x00436800011a7983 */ /* 0x000ea20000300a00 */
[----:B------:R-:W2:Y:S11]  /*94f50*/  LDL.LU.64 R24, [R1+0x4360] ;  /* 0x0043600001187983 */ /* 0x000eb60000300a00 */
[----:B------:R-:W-:Y:S01]  /*94f60*/  STL.64 [R1+0xfb0], R8 ;  /* 0x000fb00801007387 */ /* 0x000fe20000100a00 */
[----:B------:R-:W-:-:S02]  /*94f70*/  IMAD.MOV.U32 R13, RZ, RZ, R10 ;  /* 0x000000ffff0d7224 */ /* 0x000fc400078e000a */
[----:B------:R0:W-:Y:S02]  /*94f80*/  STL.64 [R1+0xfb8], R10 ;  /* 0x000fb80a01007387 */ /* 0x0001e40000100a00 */
[----:B0-----:R-:W2:Y:S01]  /*94f90*/  LDL.LU.64 R10, [R1+0x4358] ;  /* 0x00435800010a7983 */ /* 0x001ea20000300a00 */
[----:B------:R0:W-:Y:S03]  /*94fa0*/  STL.64 [R1+0x41f8], R6 ;  /* 0x0041f80601007387 */ /* 0x0001e60000100a00 */
[----:B0-----:R-:W4:Y:S01]  /*94fb0*/  LDL.64 R6, [R1+0x158] ;  /* 0x0001580001067983 */ /* 0x001f220000100a00 */
[----:B------:R-:W-:Y:S02]  /*94fc0*/  IMAD.MOV.U32 R17, RZ, RZ, R8 ;  /* 0x000000ffff117224 */ /* 0x000fe400078e0008 */
[C---:B--2---:R-:W-:Y:S01]  /*94fd0*/  HMMA.16816.F32.BF16 R8, R20.reuse, R10, R24 ;  /* 0x0000000a1408723c */ /* 0x044fe20000041818 */
[----:B----4-:R0:W-:Y:S04]  /*94fe0*/  STL.64 [R1+0x4310], R6 ;  /* 0x0043100601007387 */ /* 0x0101e80000100a00 */
[----:B0-----:R-:W2:Y:S01]  /*94ff0*/  LDL.64 R6, [R1+0x168] ;  /* 0x0001680001067983 */ /* 0x001ea20000100a00 */
[----:B------:R0:W-:Y:S02]  /*95000*/  STL [R1+0x32e8], R17 ;  /* 0x0032e81101007387 */ /* 0x0001e40000100800 */
[----:B---3--:R1:W-:Y:S02]  /*95010*/  STL.64 [R1+0x4318], R18 ;  /* 0x0043181201007387 */ /* 0x0083e40000100a00 */
[----:B------:R-:W2:Y:S01]  /*95020*/  LDL.LU R16, [R1+0xf70] ;  /* 0x000f700001107983 */ /* 0x000ea20000300800 */
[----:B0-----:R-:W2:Y:S01]  /*95030*/  LDL.LU R17, [R1+0xf74] ;  /* 0x000f740001117983 */ /* 0x001ea20000300800 */
[----:B-1----:R-:W2:Y:S02]  /*95040*/  LDL.LU R18, [R1+0xf78] ;  /* 0x000f780001127983 */ /* 0x002ea40000300800 */
[----:B------:R-:W2:Y:S02]  /*95050*/  LDL.LU R19, [R1+0xf7c] ;  /* 0x000f7c0001137983 */ /* 0x000ea40000300800 */
[----:B------:R-:W-:Y:S01]  /*95060*/  STL [R1+0x32e4], R13 ;  /* 0x0032e40d01007387 */ /* 0x000fe20000100800 */
[----:B------:R-:W3:Y:S01]  /*95070*/  LDL.LU.64 R26, [R1+0x4350] ;  /* 0x00435000011a7983 */ /* 0x000ee20000300a00 */
[----:B------:R-:W3:Y:S05]  /*95080*/  LDL.LU.64 R24, [R1+0x4348] ;  /* 0x0043480001187983 */ /* 0x000eea0000300a00 */
[----:B------:R-:W-:Y:S02]  /*95090*/  STL.64 [R1+0xfa0], R8 ;  /* 0x000fa00801007387 */ /* 0x000fe40000100a00 */
[----:B------:R0:W-:Y:S02]  /*950a0*/  STL.64 [R1+0xfa8], R10 ;  /* 0x000fa80a01007387 */ /* 0x0001e40000100a00 */
[----:B0-----:R-:W3:Y:S02]  /*950b0*/  LDL.LU.64 R10, [R1+0x4340] ;  /* 0x00434000010a7983 */ /* 0x001ee40000300a00 */
        /* <DEDUP_REMOVED lines=18> */
[----:B------:R-:W4:Y:S01]  /*951e0*/  LDL.64 R26, [R1+0x138] ;  /* 0x00013800011a7983 */ /* 0x000f220000100a00 */
[C---:B--2---:R-:W-:Y:S01]  /*951f0*/  HMMA.16816.F32.BF16 R16, R20.reuse, R6, R16 ;  /* 0x000000061410723c */ /* 0x044fe20000041810 */
[----:B------:R-:W-:Y:S02]  /*95200*/  IMAD.MOV.U32 R9, RZ, RZ, R7 ;  /* 0x000000ffff097224 */ /* 0x000fe400078e0007 */
[----:B------:R-:W-:Y:S01]  /*95210*/  IMAD.MOV.U32 R12, RZ, RZ, R6 ;  /* 0x000000ffff0c7224 */ /* 0x000fe200078e0006 */
[----:B----4-:R0:W-:Y:S04]  /*95220*/  STL.64 [R1+0x42f8], R26 ;  /* 0x0042f81a01007387 */ /* 0x0101e80000100a00 */
[----:B0-----:R-:W2:Y:S01]  /*95230*/  LDL.64 R26, [R1+0x148] ;  /* 0x00014800011a7983 */ /* 0x001ea20000100a00 */
[----:B------:R-:W-:Y:S02]  /*95240*/  STL [R1+0x40dc], R3 ;  /* 0x0040dc0301007387 */ /* 0x000fe40000100800 */
[----:B------:R-:W-:Y:S11]  /*95250*/  STL [R1+0x40d8], R8 ;  /* 0x0040d80801007387 */ /* 0x000ff60000100800 */
[----:B------:R-:W-:Y:S01]  /*95260*/  @!UPT UIADD3 URZ, URZ, URZ, URZ ;  /* 0x0000003f3f3ff290 */ /* 0x000fe2000fffe03f */
[----:B------:R-:W-:Y:S01]  /*95270*/  STL.64 [R1+0xf70], R16 ;  /* 0x000f701001007387 */ /* 0x000fe20000100a00 */
[----:B------:R0:W-:Y:S04]  /*95280*/  STL.64 [R1+0xf78], R18 ;  /* 0x000f781201007387 */ /* 0x0001e80000100a00 */
[----:B0-----:R-:W4:Y:S01]  /*95290*/  LDL.LU.64 R18, [R1+0x4318] ;  /* 0x0043180001127983 */ /* 0x001f220000300a00 */
[----:B------:R-:W2:Y:S02]  /*952a0*/  LDL.LU.64 R6, [R1+0x4310] ;  /* 0x0043100001067983 */ /* 0x000ea40000300a00 */
[----:B------:R0:W-:Y:S02]  /*952b0*/  STL [R1+0x40e4], R9 ;  /* 0x0040e40901007387 */ /* 0x0001e40000100800 */
[----:B---3--:R1:W-:Y:S01]  /*952c0*/  STL.64 [R1+0x42e0], R10 ;  /* 0x0042e00a01007387 */ /* 0x0083e20000100a00 */
[----:B------:R-:W2:Y:S04]  /*952d0*/  LDL.LU R8, [R1+0xf60] ;  /* 0x000f600001087983 */ /* 0x000ea80000300800 */
[----:B0-----:R-:W2:Y:S01]  /*952e0*/  LDL.LU R9, [R1+0xf64] ;  /* 0x000f640001097983 */ /* 0x001ea20000300800 */
[----:B-1----:R-:W2:Y:S02]  /*952f0*/  LDL.LU R10, [R1+0xf68] ;  /* 0x000f6800010a7983 */ /* 0x002ea40000300800 */
[----:B------:R-:W2:Y:S02]  /*95300*/  LDL.LU R11, [R1+0xf6c] ;  /* 0x000f6c00010b7983 */ /* 0x000ea40000300800 */
[----:B------:R-:W-:Y:S01]  /*95310*/  STL [R1+0x40e0], R12 ;  /* 0x0040e00c01007387 */ /* 0x000fe20000100800 */
[----:B--2---:R-:W-:Y:S11]  /*95320*/  HMMA.16816.F32.BF16 R8, R20, R6, R8 ;  /* 0x000000061408723c */ /* 0x004ff60000041808 */
[----:B------:R-:W-:Y:S11]  /*95330*/  @!UPT UIADD3 URZ, URZ, URZ, URZ ;  /* 0x0000003f3f3ff290 */ /* 0x000ff6000fffe03f */
[----:B------:R-:W-:Y:S01]  /*95340*/  @!UPT UIADD3 URZ, URZ, URZ, URZ ;  /* 0x0000003f3f3ff290 */ /* 0x000fe2000fffe03f */
[----:B------:R-:W-:Y:S01]  /*95350*/  STL.64 [R1+0xf60], R8 ;  /* 0x000f600801007387 */ /* 0x000fe20000100a00 */
[----:B------:R0:W-:Y:S03]  /*95360*/  STL.64 [R1+0xf68], R10 ;  /* 0x000f680a01007387 */ /* 0x0001e60000100a00 */
[----:B0-----:R-:W2:Y:S04]  /*95370*/  LDL.64 R10, [R1+0x128] ;  /* 0x00012800010a7983 */ /* 0x001ea80000100a00 */
[----:B--2---:R0:W-:Y:S01]  /*95380*/  STL.64 [R1+0x42f0], R10 ;  /* 0x0042f00a01007387 */ /* 0x0041e20000100a00 */
[----:B------:R-:W2:Y:S02]  /*95390*/  LDL.LU R8, [R1+0xf40] ;  /* 0x000f400001087983 */ /* 0x000ea40000300800 */
[----:B------:R-:W2:Y:S01]  /*953a0*/  LDL.LU R9, [R1+0xf44] ;  /* 0x000f440001097983 */ /* 0x000ea20000300800 */
[----:B0-----:R-:W3:Y:S01]  /*953b0*/  LDL.LU R10, [R1+0xf48] ;  /* 0x000f4800010a7983 */ /* 0x001ee20000300800 */
        /* <DEDUP_REMOVED lines=11> */
[----:B------:R-:W-:Y:S01]  /*95470*/  IMAD.MOV.U32 R17, RZ, RZ, R27 ;  /* 0x000000ffff117224 */ /* 0x000fe200078e001b */
[C---:B--2---:R-:W-:Y:S01]  /*95480*/  HMMA.16816.F32.BF16 R8, R20.reuse, R26, R8 ;  /* 0x0000001a1408723c */ /* 0x044fe20000041808 */
[----:B---3--:R0:W-:Y:S01]  /*95490*/  STL.64 [R1+0x42e8], R6 ;  /* 0x0042e80601007387 */ /* 0x0081e20000100a00 */
[----:B------:R-:W2:Y:S02]  /*954a0*/  LDL.LU R4, [R1+0xf30] ;  /* 0x000f300001047983 */ /* 0x000ea40000300800 */
[----:B------:R-:W2:Y:S01]  /*954b0*/  LDL.LU R5, [R1+0xf34] ;  /* 0x000f340001057983 */ /* 0x000ea20000300800 */
[----:B0-----:R-:W2:Y:S01]  /*954c0*/  LDL.LU R6, [R1+0xf38] ;  /* 0x000f380001067983 */ /* 0x001ea20000300800 */
[----:B------:R-:W2:Y:S02]  /*954d0*/  LDL.LU R7, [R1+0xf3c] ;  /* 0x000f3c0001077983 */ /* 0x000ea40000300800 */
[----:B------:R0:W-:Y:S02]  /*954e0*/  STL [R1+0x40ec], R13 ;  /* 0x0040ec0d01007387 */ /* 0x0001e40000100800 */
[----:B------:R1:W-:Y:S01]  /*954f0*/  STL.64 [R1+0x42d8], R14 ;  /* 0x0042d80e01007387 */ /* 0x0003e20000100a00 */
[----:B------:R-:W3:Y:S04]  /*95500*/  LDL.LU R12, [R1+0xf20] ;  /* 0x000f2000010c7983 */ /* 0x000ee80000300800 */
[----:B0-----:R-:W3:Y:S01]  /*95510*/  LDL.LU R13, [R1+0xf24] ;  /* 0x000f2400010d7983 */ /* 0x001ee20000300800 */
[----:B-1----:R-:W3:Y:S02]  /*95520*/  LDL.LU R14, [R1+0xf28] ;  /* 0x000f2800010e7983 */ /* 0x002ee40000300800 */
[----:B------:R-:W3:Y:S02]  /*95530*/  LDL.LU R15, [R1+0xf2c] ;  /* 0x000f2c00010f7983 */ /* 0x000ee40000300800 */
[----:B------:R-:W-:Y:S03]  /*95540*/  STL [R1+0x40e8], R16 ;  /* 0x0040e81001007387 */ /* 0x000fe60000100800 */
[----:B------:R-:W-:Y:S01]  /*95550*/  STL.64 [R1+0xf50], R8 ;  /* 0x000f500801007387 */ /* 0x000fe20000100a00 */
[----:B------:R0:W-:Y:S03]  /*95560*/  STL.64 [R1+0xf58], R10 ;  /* 0x000f580a01007387 */ /* 0x0001e60000100a00 */
[----:B0-----:R-:W2:Y:S01]  /*95570*/  LDL.LU.64 R10, [R1+0x4308] ;  /* 0x00430800010a7983 */ /* 0x001ea20000300a00 */
[----:B------:R-:W2:Y:S02]  /*95580*/  LDL.LU.64 R8, [R1+0x4300] ;  /* 0x0043000001087983 */ /* 0x000ea40000300a00 */
[----:B------:R-:W2:Y:S02]  /*95590*/  LDL.LU.64 R26, [R1+0x42f8] ;  /* 0x0042f800011a7983 */ /* 0x000ea40000300a00 */
[----:B------:R-:W-:Y:S01]  /*955a0*/  STL [R1+0x40f4], R17 ;  /* 0x0040f41101007387 */ /* 0x000fe20000100800 */
[----:B----4-:R0:W-:Y:S04]  /*955b0*/  STL.64 [R1+0x42c0], R18 ;  /* 0x0042c01201007387 */ /* 0x0101e80000100a00 */
[----:B0-----:R-:W4:Y:S01]  /*955c0*/  LDL.64 R18, [R1+0x108] ;  /* 0x0001080001127983 */ /* 0x001f220000100a00 */
        /* <DEDUP_REMOVED lines=8> */
[----:B------:R-:W2:Y:S03]  /*95650*/  LDL.64 R26, [R1+0xe8] ;  /* 0x0000e800011a7983 */ /* 0x000ea60000100a00 */
[----:B--2---:R0:W-:Y:S01]  /*95660*/  STL.64 [R1+0x42b8], R26 ;  /* 0x0042b81a01007387 */ /* 0x0041e20000100a00 */
[----:B------:R-:W2:Y:S02]  /*95670*/  LDL.LU R24, [R1+0xf00] ;  /* 0x000f000001187983 */ /* 0x000ea40000300800 */
[----:B------:R-:W2:Y:S01]  /*95680*/  LDL.LU R25, [R1+0xf04] ;  /* 0x000f040001197983 */ /* 0x000ea20000300800 */
[----:B0-----:R-:W2:Y:S01]  /*95690*/  LDL.LU R26, [R1+0xf08] ;  /* 0x000f0800011a7983 */ /* 0x001ea20000300800 */
[----:B------:R-:W2:Y:S01]  /*956a0*/  LDL.LU R27, [R1+0xf0c] ;  /* 0x000f0c00011b7983 */ /* 0x000ea20000300800 */
[----:B------:R-:W-:Y:S02]  /*956b0*/  HMMA.16816.F32.BF16 R4, R20, R10, R4 ;  /* 0x0000000a1404723c */ /* 0x000fe40000041804 */
[----:B--2---:R-:W-:Y:S01]  /*956c0*/  STL.64 [R1+0x42d0], R26 ;  /* 0x0042d01a01007387 */ /* 0x004fe20000100a00 */
[----:B------:R0:W-:Y:S03]  /*956d0*/  STL.64 [R1+0x42c8], R24 ;  /* 0x0042c81801007387 */ /* 0x0001e60000100a00 */
[----:B0-----:R-:W4:Y:S01]  /*956e0*/  LDL.LU R24, [R1+0xf10] ;  /* 0x000f100001187983 */ /* 0x001f220000300800 */
[----:B------:R-:W4:Y:S02]  /*956f0*/  LDL.LU R25, [R1+0xf14] ;  /* 0x000f140001197983 */ /* 0x000f240000300800 */
[----:B------:R-:W4:Y:S02]  /*95700*/  LDL.LU R26, [R1+0xf18] ;  /* 0x000f1800011a7983 */ /* 0x000f240000300800 */
[----:B------:R-:W4:Y:S01]  /*95710*/  LDL.LU R27, [R1+0xf1c] ;  /* 0x000f1c00011b7983 */ /* 0x000f220000300800 */
[----:B------:R-:W-:Y:S01]  /*95720*/  STL [R1+0x40fc], R2 ;  /* 0x0040fc0201007387 */ /* 0x000fe20000100800 */
[----:B------:R-:W-:Y:S02]  /*95730*/  STL [R1+0x40f8], R0 ;  /* 0x0040f80001007387 */ /* 0x000fe40000100800 */
[----:B------:R-:W2:Y:S02]  /*95740*/  LDL R28, [R1+0x2ac4] ;  /* 0x002ac400011c7983 */ /* 0x000ea40000100800 */
[----:B------:R-:W-:-:S02]  /*95750*/  IMAD.MOV.U32 R3, RZ, RZ, R10 ;  /* 0x000000ffff037224 */ /* 0x000fc400078e000a */
[----:B------:R-:W-:Y:S01]  /*95760*/  IMAD.MOV.U32 R8, RZ, RZ, R11 ;  /* 0x000000ffff087224 */ /* 0x000fe200078e000b */
[----:B--2---:R-:W-:Y:S03]  /*95770*/  STL [R1+0x4100], R28 ;  /* 0x0041001c01007387 */ /* 0x004fe60000100800 */
[----:B------:R-:W-:Y:S02]  /*95780*/  STL.64 [R1+0xf30], R4 ;  /* 0x000f300401007387 */ /* 0x000fe40000100a00 */
[----:B------:R0:W-:Y:S02]  /*95790*/  STL.64 [R1+0xf38], R6 ;  /* 0x000f380601007387 */ /* 0x0001e40000100a00 */
[----:B0-----:R-:W3:Y:S01]  /*957a0*/  LDL.LU.64 R6, [R1+0x42e8] ;  /* 0x0042e80001067983 */ /* 0x001ee20000300a00 */
[----:B------:R-:W2:Y:S01]  /*957b0*/  LDL.LU.64 R10, [R1+0x42e0] ;  /* 0x0042e000010a7983 */ /* 0x000ea20000300a00 */
[C---:B----4-:R-:W-:Y:S01]  /*957c0*/  HMMA.16816.F32.BF16 R24, R20.reuse, R18, R24 ;  /* 0x000000121418723c */ /* 0x050fe20000041818 */
[----:B------:R-:W-:Y:S01]  /*957d0*/  STL [R1+0x4108], R8 ;  /* 0x0041080801007387 */ /* 0x000fe20000100800 */
[----:B------:R-:W-:Y:S06]  /*957e0*/  STL [R1+0x4104], R3 ;  /* 0x0041040301007387 */ /* 0x000fec0000100800 */
[----:B---3--:R-:W-:Y:S01]  /*957f0*/  HMMA.16816.F32.BF16 R12, R20, R6, R12 ;  /* 0x00000006140c723c */ /* 0x008fe2000004180c */
[----:B------:R-:W-:Y:S11]  /*95800*/  IMAD.MOV.U32 R9, RZ, RZ, R6 ;  /* 0x000000ffff097224 */ /* 0x000ff600078e0006 */
[----:B------:R-:W-:Y:S11]  /*95810*/  @!UPT UIADD3 URZ, URZ, URZ, URZ ;  /* 0x0000003f3f3ff290 */ /* 0x000ff6000fffe03f */
[----:B------:R0:W-:Y:S01]  /*95820*/  STL.64 [R1+0xf20], R12 ;  /* 0x000f200c01007387 */ /* 0x0001e20000100a00 */
[----:B------:R1:W-:Y:S02]  /*95830*/  STL.64 [R1+0xf28], R14 ;  /* 0x000f280e01007387 */ /* 0x0003e40000100a00 */
[----:B0-----:R-:W-:Y:S01]  /*95840*/  IMAD.MOV.U32 R12, RZ, RZ, R7 ;  /* 0x000000ffff0c7224 */ /* 0x001fe200078e0007 */
[----:B-1----:R-:W3:Y:S01]  /*95850*/  LDL.LU.64 R14, [R1+0x42d8] ;  /* 0x0042d800010e7983 */ /* 0x002ee20000300a00 */
[----:B------:R-:W4:Y:S03]  /*95860*/  LDL.64 R6, [R1+0xd8] ;  /* 0x0000d80001067983 */ /* 0x000f260000100a00 */
[----:B------:R-:W-:Y:S01]  /*95870*/  STL [R1+0x4110], R12 ;  /* 0x0041100c01007387 */ /* 0x000fe20000100800 */
[----:B------:R-:W-:Y:S02]  /*95880*/  STL [R1+0x410c], R9 ;  /* 0x00410c0901007387 */ /* 0x000fe40000100800 */
[----:B--2---:R0:W-:Y:S02]  /*95890*/  STL.64 [R1+0x42b0], R10 ;  /* 0x0042b00a01007387 */ /* 0x0041e40000100a00 */
[----:B0-----:R-:W2:Y:S01]  /*958a0*/  LDL.64 R10, [R1+0xf8] ;  /* 0x0000f800010a7983 */ /* 0x001ea20000100a00 */
[----:B------:R-:W-:Y:S02]  /*958b0*/  STL.64 [R1+0xf10], R24 ;  /* 0x000f101801007387 */ /* 0x000fe40000100a00 */
[----:B------:R0:W-:Y:S02]  /*958c0*/  STL.64 [R1+0xf18], R26 ;  /* 0x000f181a01007387 */ /* 0x0001e40000100a00 */
[----:B0-----:R-:W2:Y:S01]  /*958d0*/  LDL.LU.64 R26, [R1+0x42d0] ;  /* 0x0042d000011a7983 */ /* 0x001ea20000300a00 */
[----:B------:R-:W2:Y:S02]  /*958e0*/  LDL.LU.64 R24, [R1+0x42c8] ;  /* 0x0042c80001187983 */ /* 0x000ea40000300a00 */
[----:B------:R-:W-:-:S02]  /*958f0*/  IMAD.MOV.U32 R16, RZ, RZ, R19 ;  /* 0x000000ffff107224 */ /* 0x000fc400078e0013 */
[----:B------:R-:W-:Y:S02]  /*95900*/  IMAD.MOV.U32 R13, RZ, RZ, R18 ;  /* 0x000000ffff0d7224 */ /* 0x000fe400078e0012 */
[----:B------:R-:W4:Y:S01]  /*95910*/  LDL.LU.64 R18, [R1+0x42c0] ;  /* 0x0042c00001127983 */ /* 0x000f220000300a00 */
[----:B------:R-:W-:Y:S02]  /*95920*/  STL [R1+0x4118], R16 ;  /* 0x0041181001007387 */ /* 0x000fe40000100800 */
[----:B------:R0:W-:Y:S01]  /*95930*/  STL [R1+0x4114], R13 ;  /* 0x0041140d01007387 */ /* 0x0001e20000100800 */
[----:B---3--:R1:W-:Y:S01]  /*95940*/  STL.64 [R1+0x4298], R14 ;  /* 0x0042980e01007387 */ /* 0x0083e20000100a00 */
[----:B------:R-:W3:Y:S02]  /*95950*/  LDL.LU R12, [R1+0xef0] ;  /* 0x000ef000010c7983 */ /* 0x000ee40000300800 */
[----:B0-----:R-:W3:Y:S01]  /*95960*/  LDL.LU R13, [R1+0xef4] ;  /* 0x000ef400010d7983 */ /* 0x001ee20000300800 */
[----:B-1----:R-:W3:Y:S01]  /*95970*/  LDL.LU R14, [R1+0xef8] ;  /* 0x000ef800010e7983 */ /* 0x002ee20000300800 */
[----:B------:R-:W3:Y:S01]  /*95980*/  LDL.LU R15, [R1+0xefc] ;  /* 0x000efc00010f7983 */ /* 0x000ee20000300800 */
        /* <DEDUP_REMOVED lines=8> */
[----:B------:R-:W2:Y:S01]  /*95a10*/  LDL.LU R8, [R1+0xed0] ;  /* 0x000ed00001087983 */ /* 0x000ea20000300800 */
[----:B------:R-:W2:Y:S01]  /*95a20*/  LDL.LU R9, [R1+0xed4] ;  /* 0x000ed40001097983 */ /* 0x000ea20000300800 */
[----:B------:R-:W2:Y:S02]  /*95a30*/  LDL.LU R10, [R1+0xed8] ;  /* 0x000ed800010a7983 */ /* 0x000ea40000300800 */
[----:B------:R-:W2:Y:S02]  /*95a40*/  LDL.LU R11, [R1+0xedc] ;  /* 0x000edc00010b7983 */ /* 0x000ea40000300800 */
[----:B------:R-:W-:Y:S01]  /*95a50*/  STL [R1+0x4120], R29 ;  /* 0x0041201d01007387 */ /* 0x000fe20000100800 */
[----:B------:R0:W-:Y:S01]  /*95a60*/  STL [R1+0x411c], R17 ;  /* 0x00411c1101007387 */ /* 0x0001e20000100800 */
[----:B----4-:R1:W-:Y:S02]  /*95a70*/  STL.64 [R1+0x4290], R18 ;  /* 0x0042901201007387 */ /* 0x0103e40000100a00 */
[----:B------:R-:W4:Y:S01]  /*95a80*/  LDL.LU R16, [R1+0xee0] ;  /* 0x000ee00001107983 */ /* 0x000f220000300800 */
[----:B0-----:R-:W4:Y:S01]  /*95a90*/  LDL.LU R17, [R1+0xee4] ;  /* 0x000ee40001117983 */ /* 0x001f220000300800 */
[----:B-1----:R-:W4:Y:S02]  /*95aa0*/  LDL.LU R18, [R1+0xee8] ;  /* 0x000ee80001127983 */ /* 0x002f240000300800 */
[----:B------:R-:W4:Y:S01]  /*95ab0*/  LDL.LU R19, [R1+0xeec] ;  /* 0x000eec0001137983 */ /* 0x000f220000300800 */
[C---:B---3--:R-:W-:Y:S11]  /*95ac0*/  HMMA.16816.F32.BF16 R12, R20.reuse, R26, R12 ;  /* 0x0000001a140c723c */ /* 0x048ff6000004180c */
[----:B------:R-:W-:Y:S11]  /*95ad0*/  @!UPT UIADD3 URZ, URZ, URZ, URZ ;  /* 0x0000003f3f3ff290 */ /* 0x000ff6000fffe03f */
[----:B------:R-:W-:Y:S01]  /*95ae0*/  @!UPT UIADD3 URZ, URZ, URZ, URZ ;  /* 0x0000003f3f3ff290 */ /* 0x000fe2000fffe03f */
[----:B------:R0:W-:Y:S01]  /*95af0*/  STL.64 [R1+0xef0], R12 ;  /* 0x000ef00c01007387 */ /* 0x0001e20000100a00 */
[----:B------:R1:W-:Y:S03]  /*95b00*/  STL.64 [R1+0xef8], R14 ;  /* 0x000ef80e01007387 */ /* 0x0003e60000100a00 */
[----:B0-----:R-:W3:Y:S01]  /*95b10*/  LDL.LU R12, [R1+0xec0] ;  /* 0x000ec000010c7983 */ /* 0x001ee20000300800 */
[----:B------:R-:W3:Y:S02]  /*95b20*/  LDL.LU R13, [R1+0xec4] ;  /* 0x000ec400010d7983 */ /* 0x000ee40000300800 */
[----:B-1----:R-:W2:Y:S02]  /*95b30*/  LDL.LU R14, [R1+0xec8] ;  /* 0x000ec800010e7983 */ /* 0x002ea40000300800 */
[----:B------:R-:W2:Y:S01]  /*95b40*/  LDL.LU R15, [R1+0xecc] ;  /* 0x000ecc00010f7983 */ /* 0x000ea20000300800 */
[----:B----4-:R-:W-:Y:S01]  /*95b50*/  HMMA.16816.F32.BF16 R16, R20, R6, R16 ;  /* 0x000000061410723c */ /* 0x010fe20000041810 */
[----:B------:R-:W-:-:S02]  /*95b60*/  IMAD.MOV.U32 R0, RZ, RZ, R27 ;  /* 0x000000ffff007224 */ /* 0x000fc400078e001b */
[----:B------:R-:W-:Y:S02]  /*95b70*/  IMAD.MOV.U32 R2, RZ, RZ, R26 ;  /* 0x000000ffff027224 */ /* 0x000fe400078e001a */
[----:B------:R-:W-:Y:S02]  /*95b80*/  IMAD.MOV.U32 R3, RZ, RZ, R6 ;  /* 0x000000ffff037224 */ /* 0x000fe400078e0006 */
[----:B------:R-:W-:Y:S01]  /*95b90*/  IMAD.MOV.U32 R28, RZ, RZ, R7 ;  /* 0x000000ffff1c7224 */ /* 0x000fe200078e0007 */
[----:B--2---:R0:W-:Y:S01]  /*95ba0*/  STL.64 [R1+0x42a8], R14 ;  /* 0x0042a80e01007387 */ /* 0x0041e20000100a00 */
[----:B---3--:R-:W-:Y:S02]  /*95bb0*/  STL.64 [R1+0x42a0], R12 ;  /* 0x0042a00c01007387 */ /* 0x008fe40000100a00 */
[----:B------:R-:W2:Y:S01]  /*95bc0*/  LDL.64 R26, [R1+0xb8] ;  /* 0x0000b800011a7983 */ /* 0x000ea20000100a00 */
[----:B0-----:R-:W3:Y:S01]  /*95bd0*/  LDL.64 R14, [R1+0xc8] ;  /* 0x0000c800010e7983 */ /* 0x001ee20000100a00 */
[----:B------:R-:W-:Y:S02]  /*95be0*/  STL [R1+0x4128], R0 ;  /* 0x0041280001007387 */ /* 0x000fe40000100800 */
[----:B------:R-:W-:Y:S08]  /*95bf0*/  STL [R1+0x4124], R2 ;  /* 0x0041240201007387 */ /* 0x000ff00000100800 */
[----:B------:R0:W-:Y:S01]  /*95c00*/  STL.64 [R1+0xee0], R16 ;  /* 0x000ee01001007387 */ /* 0x0001e20000100a00 */
[----:B------:R1:W-:Y:S04]  /*95c10*/  STL.64 [R1+0xee8], R18 ;  /* 0x000ee81201007387 */ /* 0x0003e80000100a00 */
[----:B0-----:R-:W2:Y:S01]  /*95c20*/  LDL.LU R16, [R1+0xeb0] ;  /* 0x000eb00001107983 */ /* 0x001ea20000300800 */
[----:B------:R-:W2:Y:S02]  /*95c30*/  LDL.LU R17, [R1+0xeb4] ;  /* 0x000eb40001117983 */ /* 0x000ea40000300800 */
[----:B-1----:R-:W2:Y:S02]  /*95c40*/  LDL.LU R18, [R1+0xeb8] ;  /* 0x000eb80001127983 */ /* 0x002ea40000300800 */
[----:B------:R-:W2:Y:S01]  /*95c50*/  LDL.LU R19, [R1+0xebc] ;  /* 0x000ebc0001137983 */ /* 0x000ea20000300800 */
[----:B------:R-:W2:Y:S04]  /*95c60*/  LDL.64 R6, [R1+0x78] ;  /* 0x0000780001067983 */ /* 0x000ea80000100a00 */
[----:B--2---:R0:W-:Y:S04]  /*95c70*/  STL.64 [R1+0x4260], R6 ;  /* 0x0042600601007387 */ /* 0x0041e80000100a00 */
[----:B0-----:R-:W2:Y:S01]  /*95c80*/  LDL.64 R6, [R1+0x88] ;  /* 0x0000880001067983 */ /* 0x001ea20000100a00 */
[----:B---3--:R-:W-:Y:S03]  /*95c90*/  HMMA.16816.F32.BF16 R8, R20, R14, R8 ;  /* 0x0000000e1408723c */ /* 0x008fe60000041808 */
[----:B--2---:R0:W-:Y:S04]  /*95ca0*/  STL.64 [R1+0x4270], R6 ;  /* 0x0042700601007387 */ /* 0x0041e80000100a00 */
[----:B0-----:R-:W2:Y:S04]  /*95cb0*/  LDL.64 R6, [R1+0x98] ;  /* 0x0000980001067983 */ /* 0x001ea80000100a00 */
[----:B--2---:R0:W-:Y:S04]  /*95cc0*/  STL.64 [R1+0x4288], R6 ;  /* 0x0042880601007387 */ /* 0x0041e80000100a00 */
[----:B0-----:R-:W2:Y:S01]  /*95cd0*/  LDL.64 R6, [R1+0xa8] ;  /* 0x0000a80001067983 */ /* 0x001ea20000100a00 */
[----:B------:R-:W-:Y:S02]  /*95ce0*/  STL [R1+0x4130], R28 ;  /* 0x0041301c01007387 */ /* 0x000fe40000100800 */
[----:B------:R-:W-:Y:S05]  /*95cf0*/  STL [R1+0x412c], R3 ;  /* 0x00412c0301007387 */ /* 0x000fea0000100800 */
[----:B------:R-:W-:Y:S01]  /*95d00*/  STL.64 [R1+0xed0], R8 ;  /* 0x000ed00801007387 */ /* 0x000fe20000100a00 */
[----:B------:R0:W-:Y:S04]  /*95d10*/  STL.64 [R1+0xed8], R10 ;  /* 0x000ed80a01007387 */ /* 0x0001e80000100a00 */
[----:B0-----:R-:W2:Y:S01]  /*95d20*/  LDL.LU.64 R10, [R1+0x42b0] ;  /* 0x0042b000010a7983 */ /* 0x001ea20000300a00 */
[----:B------:R-:W-:-:S02]  /*95d30*/  IMAD.MOV.U32 R9, RZ, RZ, R14 ;  /* 0x000000ffff097224 */ /* 0x000fc400078e000e */
[----:B------:R-:W-:Y:S02]  /*95d40*/  IMAD.MOV.U32 R8, RZ, RZ, R15 ;  /* 0x000000ffff087224 */ /* 0x000fe400078e000f */
[----:B------:R-:W3:Y:S01]  /*95d50*/  LDL.LU.64 R14, [R1+0x42a8] ;  /* 0x0042a800010e7983 */ /* 0x000ee20000300a00 */
[----:B------:R-:W3:Y:S02]  /*95d60*/  LDL.LU.64 R12, [R1+0x42a0] ;  /* 0x0042a000010c7983 */ /* 0x000ee40000300a00 */
[----:B------:R0:W-:Y:S02]  /*95d70*/  STL [R1+0x4138], R8 ;  /* 0x0041380801007387 */ /* 0x0001e40000100800 */
[----:B------:R1:W-:Y:S01]  /*95d80*/  STL [R1+0x4134], R9 ;  /* 0x0041340901007387 */ /* 0x0003e20000100800 */
[----:B--2---:R2:W-:Y:S01]  /*95d90*/  STL.64 [R1+0x4268], R10 ;  /* 0x0042680a01007387 */ /* 0x0045e20000100a00 */
[----:B0-----:R-:W4:Y:S02]  /*95da0*/  LDL.LU R8, [R1+0xe90] ;  /* 0x000e900001087983 */ /* 0x001f240000300800 */
[----:B-1----:R-:W4:Y:S01]  /*95db0*/  LDL.LU R9, [R1+0xe94] ;  /* 0x000e940001097983 */ /* 0x002f220000300800 */
[----:B--2---:R-:W2:Y:S01]  /*95dc0*/  LDL.LU R10, [R1+0xe98] ;  /* 0x000e9800010a7983 */ /* 0x004ea20000300800 */
[----:B------:R-:W2:Y:S01]  /*95dd0*/  LDL.LU R11, [R1+0xe9c] ;  /* 0x000e9c00010b7983 */ /* 0x000ea20000300800 */
[C---:B---3--:R-:W-:Y:S08]  /*95de0*/  HMMA.16816.F32.BF16 R12, R20.reuse, R26, R12 ;  /* 0x0000001a140c723c */ /* 0x048ff0000004180c */
[----:B------:R-:W-:Y:S01]  /*95df0*/  HMMA.16816.F32.BF16 R16, R20, R6, R16 ;  /* 0x000000061410723c */ /* 0x000fe20000041810 */
[----:B--2---:R-:W-:Y:S01]  /*95e00*/  STL.64 [R1+0x4280], R10 ;  /* 0x0042800a01007387 */ /* 0x004fe20000100a00 */
[----:B----4-:R0:W-:Y:S03]  /*95e10*/  STL.64 [R1+0x4278], R8 ;  /* 0x0042780801007387 */ /* 0x0101e60000100a00 */
[----:B0-----:R-:W2:Y:S01]  /*95e20*/  LDL.LU R8, [R1+0xea0] ;  /* 0x000ea00001087983 */ /* 0x001ea20000300800 */
[----:B------:R-:W2:Y:S02]  /*95e30*/  LDL.LU R9, [R1+0xea4] ;  /* 0x000ea40001097983 */ /* 0x000ea40000300800 */
[----:B------:R-:W2:Y:S02]  /*95e40*/  LDL.LU R10, [R1+0xea8] ;  /* 0x000ea800010a7983 */ /* 0x000ea40000300800 */
[----:B------:R-:W2:Y:S05]  /*95e50*/  LDL.LU R11, [R1+0xeac] ;  /* 0x000eac00010b7983 */ /* 0x000eaa0000300800 */
[----:B------:R-:W-:Y:S01]  /*95e60*/  STL.64 [R1+0xec0], R12 ;  /* 0x000ec00c01007387 */ /* 0x000fe20000100a00 */
[----:B------:R0:W-:Y:S03]  /*95e70*/  STL.64 [R1+0xec8], R14 ;  /* 0x000ec80e01007387 */ /* 0x0001e60000100a00 */
[----:B0-----:R-:W3:Y:S01]  /*95e80*/  LDL.LU.64 R14, [R1+0x4298] ;  /* 0x00429800010e7983 */ /* 0x001ee20000300a00 */
[----:B------:R-:W-:-:S02]  /*95e90*/  IMAD.MOV.U32 R12, RZ, RZ, R27 ;  /* 0x000000ffff0c7224 */ /* 0x000fc400078e001b */
[----:B------:R-:W-:Y:S02]  /*95ea0*/  IMAD.MOV.U32 R13, RZ, RZ, R26 ;  /* 0x000000ffff0d7224 */ /* 0x000fe400078e001a */
[----:B------:R-:W4:Y:S01]  /*95eb0*/  LDL.64 R26, [R1+0x68] ;  /* 0x00006800011a7983 */ /* 0x000f220000100a00 */
[----:B------:R0:W-:Y:S02]  /*95ec0*/  STL [R1+0x4140], R12 ;  /* 0x0041400c01007387 */ /* 0x0001e40000100800 */
[----:B------:R1:W-:Y:S01]  /*95ed0*/  STL [R1+0x413c], R13 ;  /* 0x00413c0d01007387 */ /* 0x0003e20000100800 */
[----:B---3--:R3:W-:Y:S01]  /*95ee0*/  STL.64 [R1+0x4258], R14 ;  /* 0x0042580e01007387 */ /* 0x0087e20000100a00 */
[----:B0-----:R-:W4:Y:S02]  /*95ef0*/  LDL.LU R12, [R1+0xe70] ;  /* 0x000e7000010c7983 */ /* 0x001f240000300800 */
[----:B-1----:R-:W4:Y:S01]  /*95f00*/  LDL.LU R13, [R1+0xe74] ;  /* 0x000e7400010d7983 */ /* 0x002f220000300800 */
[----:B---3--:R-:W4:Y:S01]  /*95f10*/  LDL.LU R14, [R1+0xe78] ;  /* 0x000e7800010e7983 */ /* 0x008f220000300800 */
[----:B------:R-:W4:Y:S02]  /*95f20*/  LDL.LU R15, [R1+0xe7c] ;  /* 0x000e7c00010f7983 */ /* 0x000f240000300800 */
[----:B------:R0:W-:Y:S02]  /*95f30*/  STL.64 [R1+0xeb0], R16 ;  /* 0x000eb01001007387 */ /* 0x0001e40000100a00 */
[----:B------:R1:W-:Y:S02]  /*95f40*/  STL.64 [R1+0xeb8], R18 ;  /* 0x000eb81201007387 */ /* 0x0003e40000100a00 */
[----:B0-----:R-:W-:Y:S01]  /*95f50*/  IMAD.MOV.U32 R17, RZ, RZ, R6 ;  /* 0x000000ffff117224 */ /* 0x001fe200078e0006 */
[----:B-1----:R-:W3:Y:S01]  /*95f60*/  LDL.LU.64 R18, [R1+0x4290] ;  /* 0x0042900001127983 */ /* 0x002ee20000300a00 */
[----:B------:R-:W-:-:S02]  /*95f70*/  IMAD.MOV.U32 R16, RZ, RZ, R7 ;  /* 0x000000ffff107224 */ /* 0x000fc400078e0007 */
[----:B------:R-:W2:Y:S03]  /*95f80*/  LDL.LU.64 R6, [R1+0x4288] ;  /* 0x0042880001067983 */ /* 0x000ea60000300a00 */
[----:B------:R0:W-:Y:S01]  /*95f90*/  STL [R1+0x4148], R16 ;  /* 0x0041481001007387 */ /* 0x0001e20000100800 */
[----:B------:R1:W-:Y:S01]  /*95fa0*/  STL [R1+0x4144], R17 ;  /* 0x0041441101007387 */ /* 0x0003e20000100800 */
[----:B--2---:R-:W-:Y:S02]  /*95fb0*/  HMMA.16816.F32.BF16 R8, R20, R6, R8 ;  /* 0x000000061408723c */ /* 0x004fe40000041808 */
[----:B---3--:R2:W-:Y:S01]  /*95fc0*/  STL.64 [R1+0x4250], R18 ;  /* 0x0042501201007387 */ /* 0x0085e20000100a00 */
[----:B0-----:R-:W3:Y:S02]  /*95fd0*/  LDL.LU R16, [R1+0xe80] ;  /* 0x000e800001107983 */ /* 0x001ee40000300800 */
[----:B-1----:R-:W3:Y:S02]  /*95fe0*/  LDL.LU R17, [R1+0xe84] ;  /* 0x000e840001117983 */ /* 0x002ee40000300800 */
[----:B------:R-:W-:-:S02]  /*95ff0*/  IMAD.MOV.U32 R2, RZ, RZ, R6 ;  /* 0x000000ffff027224 */ /* 0x000fc400078e0006 */
[----:B------:R-:W-:Y:S01]  /*96000*/  IMAD.MOV.U32 R29, RZ, RZ, R7 ;  /* 0x000000ffff1d7224 */ /* 0x000fe200078e0007 */
[----:B--2---:R-:W3:Y:S01]  /*96010*/  LDL.LU R18, [R1+0xe88] ;  /* 0x000e880001127983 */ /* 0x004ee20000300800 */
[----:B------:R-:W3:Y:S11]  /*96020*/  LDL.LU R19, [R1+0xe8c] ;  /* 0x000e8c0001137983 */ /* 0x000ef60000300800 */
        /* <DEDUP_REMOVED lines=15> */
[----:B------:R-:W3:Y:S02]  /*96120*/  LDL.LU.64 R6, [R1+0x4260] ;  /* 0x0042600001067983 */ /* 0x000ee40000300a00 */
[----:B------:R-:W-:Y:S02]  /*96130*/  STL [R1+0x4158], R0 ;  /* 0x0041580001007387 */ /* 0x000fe40000100800 */
[----:B------:R-:W-:Y:S01]  /*96140*/  STL [R1+0x4154], R3 ;  /* 0x0041540301007387 */ /* 0x000fe20000100800 */
[----:B---3--:R-:W-:Y:S01]  /*96150*/  HMMA.16816.F32.BF16 R16, R20, R6, R16 ;  /* 0x000000061410723c */ /* 0x008fe20000041810 */
[----:B------:R-:W-:-:S02]  /*96160*/  IMAD.MOV.U32 R9, RZ, RZ, R6 ;  /* 0x000000ffff097224 */ /* 0x000fc400078e0006 */
[----:B------:R-:W-:Y:S11]  /*96170*/  IMAD.MOV.U32 R28, RZ, RZ, R7 ;  /* 0x000000ffff1c7224 */ /* 0x000ff600078e0007 */
[----:B------:R-:W-:Y:S09]  /*96180*/  @!UPT UIADD3 URZ, URZ, URZ, URZ ;  /* 0x0000003f3f3ff290 */ /* 0x000ff2000fffe03f */
[----:B------:R0:W-:Y:S01]  /*96190*/  STL.64 [R1+0xe80], R16 ;  /* 0x000e801001007387 */ /* 0x0001e20000100a00 */
[----:B------:R1:W-:Y:S03]  /*961a0*/  STL.64 [R1+0xe88], R18 ;  /* 0x000e881201007387 */ /* 0x0003e60000100a00 */
[----:B0-----:R-:W3:Y:S01]  /*961b0*/  LDL.LU R16, [R1+0xe60] ;  /* 0x000e600001107983 */ /* 0x001ee20000300800 */
[----:B------:R-:W3:Y:S02]  /*961c0*/  LDL.LU R17, [R1+0xe64] ;  /* 0x000e640001117983 */ /* 0x000ee40000300800 */
[----:B-1----:R-:W3:Y:S02]  /*961d0*/  LDL.LU R18, [R1+0xe68] ;  /* 0x000e680001127983 */ /* 0x002ee40000300800 */
[----:B------:R-:W3:Y:S01]  /*961e0*/  LDL.LU R19, [R1+0xe6c] ;  /* 0x000e6c0001137983 */ /* 0x000ee20000300800 */
[----:B------:R-:W2:Y:S01]  /*961f0*/  LDL.64 R6, [R1+0x48] ;  /* 0x0000480001067983 */ /* 0x000ea20000100a00 */
[----:B----4-:R-:W-:Y:S01]  /*96200*/  HMMA.16816.F32.BF16 R12, R20, R26, R12 ;  /* 0x0000001a140c723c */ /* 0x010fe2000004180c */
[----:B------:R-:W-:-:S02]  /*96210*/  IMAD.MOV.U32 R8, RZ, RZ, R27 ;  /* 0x000000ffff087224 */ /* 0x000fc400078e001b */
[----:B--2---:R0:W-:Y:S04]  /*96220*/  STL.64 [R1+0x4248], R6 ;  /* 0x0042480601007387 */ /* 0x0041e80000100a00 */
[----:B0-----:R-:W3:Y:S01]  /*96230*/  LDL.64 R6, [R1+0x58] ;  /* 0x0000580001067983 */ /* 0x001ee20000100a00 */
[----:B------:R-:W-:Y:S02]  /*96240*/  STL [R1+0x4160], R28 ;  /* 0x0041601c01007387 */ /* 0x000fe40000100800 */
[----:B------:R-:W-:Y:S11]  /*96250*/  STL [R1+0x415c], R9 ;  /* 0x00415c0901007387 */ /* 0x000ff60000100800 */
[----:B------:R-:W-:Y:S02]  /*96260*/  @!UPT UIADD3 URZ, URZ, URZ, URZ ;  /* 0x0000003f3f3ff290 */ /* 0x000fe4000fffe03f */
[----:B------:R-:W-:Y:S01]  /*96270*/  STL.64 [R1+0xe70], R12 ;  /* 0x000e700c01007387 */ /* 0x000fe20000100a00 */
[----:B------:R0:W-:Y:S04]  /*96280*/  STL.64 [R1+0xe78], R14 ;  /* 0x000e780e01007387 */ /* 0x0001e80000100a00 */
[----:B0-----:R-:W2:Y:S01]  /*96290*/  LDL.LU.64 R14, [R1+0x4258] ;  /* 0x00425800010e7983 */ /* 0x001ea20000300a00 */
[----:B------:R-:W-:Y:S02]  /*962a0*/  STL.64 [R1+0x4220], R10 ;  /* 0x0042200a01007387 */ /* 0x000fe40000100a00 */
[----:B------:R0:W-:Y:S02]  /*962b0*/  STL [R1+0x4218], R8 ;  /* 0x0042180801007387 */ /* 0x0001e40000100800 */
[----:B0-----:R-:W4:Y:S01]  /*962c0*/  LDL.LU R8, [R1+0xe30] ;  /* 0x000e300001087983 */ /* 0x001f220000300800 */
[----:B------:R-:W4:Y:S02]  /*962d0*/  LDL.LU R9, [R1+0xe34] ;  /* 0x000e340001097983 */ /* 0x000f240000300800 */
[----:B------:R-:W2:Y:S02]  /*962e0*/  LDL.LU R10, [R1+0xe38] ;  /* 0x000e3800010a7983 */ /* 0x000ea40000300800 */
[----:B------:R-:W2:Y:S02]  /*962f0*/  LDL.LU R11, [R1+0xe3c] ;  /* 0x000e3c00010b7983 */ /* 0x000ea40000300800 */
[----:B--2---:R0:W-:Y:S01]  /*96300*/  STL.64 [R1+0x4230], R10 ;  /* 0x0042300a01007387 */ /* 0x0041e20000100a00 */
[----:B----4-:R1:W-:Y:S03]  /*96310*/  STL.64 [R1+0x4228], R8 ;  /* 0x0042280801007387 */ /* 0x0103e60000100a00 */
[----:B0-----:R-:W2:Y:S01]  /*96320*/  LDL.64 R10, [R1+0x38] ;  /* 0x00003800010a7983 */ /* 0x001ea20000100a00 */
[----:B------:R-:W-:-:S03]  /*96330*/  IMAD.MOV.U32 R13, RZ, RZ, R26 ;  /* 0x000000ffff0d7224 */ /* 0x000fc600078e001a */
[----:B--2---:R0:W-:Y:S01]  /*96340*/  STL.64 [R1+0x4240], R10 ;  /* 0x0042400a01007387 */ /* 0x0041e20000100a00 */
[----:B-1----:R-:W2:Y:S02]  /*96350*/  LDL.LU R8, [R1+0xe50] ;  /* 0x000e500001087983 */ /* 0x002ea40000300800 */
[----:B------:R-:W2:Y:S01]  /*96360*/  LDL.LU R9, [R1+0xe54] ;  /* 0x000e540001097983 */ /* 0x000ea20000300800 */
[----:B0-----:R-:W2:Y:S01]  /*96370*/  LDL.LU R10, [R1+0xe58] ;  /* 0x000e5800010a7983 */ /* 0x001ea20000300800 */
[----:B------:R-:W2:Y:S02]  /*96380*/  LDL.LU R11, [R1+0xe5c] ;  /* 0x000e5c00010b7983 */ /* 0x000ea40000300800 */
[----:B------:R-:W4:Y:S01]  /*96390*/  LDL.64 R26, [R1+0x18] ;  /* 0x00001800011a7983 */ /* 0x000f220000100a00 */
[----:B---3--:R-:W-:Y:S01]  /*963a0*/  HMMA.16816.F32.BF16 R16, R20, R6, R16 ;  /* 0x000000061410723c */ /* 0x008fe20000041810 */
[----:B----4-:R0:W-:Y:S04]  /*963b0*/  STL.64 [R1+0x4210], R26 ;  /* 0x0042101a01007387 */ /* 0x0101e80000100a00 */
[----:B0-----:R-:W3:Y:S01]  /*963c0*/  LDL.64 R26, [R1+0x28] ;  /* 0x00002800011a7983 */ /* 0x001ee20000100a00 */
[----:B------:R-:W-:-:S03]  /*963d0*/  IMAD.MOV.U32 R12, RZ, RZ, R7 ;  /* 0x000000ffff0c7224 */ /* 0x000fc600078e0007 */
[----:B---3--:R0:W-:Y:S01]  /*963e0*/  STL.64 [R1+0x4238], R26 ;  /* 0x0042381a01007387 */ /* 0x0081e20000100a00 */
[----:B------:R-:W3:Y:S02]  /*963f0*/  LDL.LU R24, [R1+0xe40] ;  /* 0x000e400001187983 */ /* 0x000ee40000300800 */
[----:B------:R-:W3:Y:S01]  /*96400*/  LDL.LU R25, [R1+0xe44] ;  /* 0x000e440001197983 */ /* 0x000ee20000300800 */
[----:B0-----:R-:W3:Y:S01]  /*96410*/  LDL.LU R26, [R1+0xe48] ;  /* 0x000e4800011a7983 */ /* 0x001ee20000300800 */
[----:B------:R-:W3:Y:S02]  /*96420*/  LDL.LU R27, [R1+0xe4c] ;  /* 0x000e4c00011b7983 */ /* 0x000ee40000300800 */
[----:B------:R-:W-:Y:S07]  /*96430*/  STL [R1+0x4164], R13 ;  /* 0x0041640d01007387 */ /* 0x000fee0000100800 */
[----:B------:R0:W-:Y:S01]  /*96440*/  STL.64 [R1+0xe60], R16 ;  /* 0x000e601001007387 */ /* 0x0001e20000100a00 */
[----:B------:R1:W-:Y:S01]  /*96450*/  STL.64 [R1+0xe68], R18 ;  /* 0x000e681201007387 */ /* 0x0003e20000100a00 */
[----:B0-----:R-:W-:-:S03]  /*96460*/  IMAD.MOV.U32 R17, RZ, RZ, R6 ;  /* 0x000000ffff117224 */ /* 0x001fc600078e0006 */
[----:B-1----:R-:W4:Y:S01]  /*96470*/  LDL.LU.64 R18, [R1+0x4250] ;  /* 0x0042500001127983 */ /* 0x002f220000300a00 */
[----:B------:R-:W2:Y:S02]  /*96480*/  LDL.LU.64 R6, [R1+0x4248] ;  /* 0x0042480001067983 */ /* 0x000ea40000300a00 */
[----:B------:R-:W-:Y:S02]  /*96490*/  STL.64 [R1+0x4208], R14 ;  /* 0x0042080e01007387 */ /* 0x000fe40000100a00 */
        /* <DEDUP_REMOVED lines=12> */
[----:B------:R-:W2:Y:S02]  /*96560*/  LDL.LU R4, [R1+0xe10] ;  /* 0x000e100001047983 */ /* 0x000ea40000300800 */
[----:B------:R-:W-:Y:S01]  /*96570*/  IMAD.MOV.U32 R2, RZ, RZ, R6 ;  /* 0x000000ffff027224 */ /* 0x000fe200078e0006 */
[----:B------:R-:W2:Y:S01]  /*96580*/  LDL.LU R5, [R1+0xe14] ;  /* 0x000e140001057983 */ /* 0x000ea20000300800 */
[----:B------:R-:W2:Y:S02]  /*96590*/  LDL.LU R6, [R1+0xe18] ;  /* 0x000e180001067983 */ /* 0x000ea40000300800 */
[----:B------:R-:W2:Y:S02]  /*965a0*/  LDL.LU R7, [R1+0xe1c] ;  /* 0x000e1c0001077983 */ /* 0x000ea40000300800 */
[----:B----4-:R0:W-:Y:S01]  /*965b0*/  STL.64 [R1+0x41f0], R18 ;  /* 0x0041f01201007387 */ /* 0x0101e20000100a00 */
[----:B------:R-:W-:Y:S04]  /*965c0*/  STL.64 [R1+0x41e8], R16 ;  /* 0x0041e81001007387 */ /* 0x000fe80000100a00 */
[----:B0-----:R-:W2:Y:S01]  /*965d0*/  LDL.64 R18, [R1+0x8] ;  /* 0x0000080001127983 */ /* 0x001ea20000100a00 */
        /* <DEDUP_REMOVED lines=15> */
[----:B------:R-:W4:Y:S02]  /*966d0*/  LDL.LU R8, [R1+0x4218] ;  /* 0x0042180001087983 */ /* 0x000f240000300800 */
[----:B------:R-:W-:Y:S02]  /*966e0*/  IMAD.MOV.U32 R9, RZ, RZ, R26 ;  /* 0x000000ffff097224 */ /* 0x000fe400078e001a */
[----:B------:R-:W-:Y:S02]  /*966f0*/  IMAD.MOV.U32 R0, RZ, RZ, R27 ;  /* 0x000000ffff007224 */ /* 0x000fe400078e001b */
[----:B------:R-:W2:Y:S04]  /*96700*/  LDL.LU.64 R26, [R1+0x4210] ;  /* 0x00421000011a7983 */ /* 0x000ea80000300a00 */
[----:B---3--:R-:W-:Y:S01]  /*96710*/  STL.64 [R1+0x41c8], R10 ;  /* 0x0041c80a01007387 */ /* 0x008fe20000100a00 */
[----:B----4-:R0:W-:Y:S03]  /*96720*/  STL.64 [R1+0x41c0], R8 ;  /* 0x0041c00801007387 */ /* 0x0101e60000100a00 */
[----:B0-----:R-:W3:Y:S01]  /*96730*/  LDL.LU R8, [R1+0xdf0] ;  /* 0x000df00001087983 */ /* 0x001ee20000300800 */
[----:B------:R-:W3:Y:S02]  /*96740*/  LDL.LU R9, [R1+0xdf4] ;  /* 0x000df40001097983 */ /* 0x000ee40000300800 */
[----:B------:R-:W4:Y:S02]  /*96750*/  LDL.LU R10, [R1+0xdf8] ;  /* 0x000df800010a7983 */ /* 0x000f240000300800 */
[----:B------:R-:W4:Y:S01]  /*96760*/  LDL.LU R11, [R1+0xdfc] ;  /* 0x000dfc00010b7983 */ /* 0x000f220000300800 */
[----:B--2---:R-:W-:Y:S01]  /*96770*/  HMMA.16816.F32.BF16 R12, R20, R26, R12 ;  /* 0x0000001a140c723c */ /* 0x004fe2000004180c */
[----:B------:R-:W-:-:S07]  /*96780*/  IMAD.MOV.U32 R28, RZ, RZ, R27 ;  /* 0x000000ffff1c7224 */ /* 0x000fce00078e001b */
[----:B------:R-:W-:Y:S01]  /*96790*/  HMMA.16816.F32.BF16 R4, R20, R18, R4 ;  /* 0x000000121404723c */ /* 0x000fe20000041804 */
[----:B----4-:R-:W-:Y:S01]  /*967a0*/  STL.64 [R1+0x41e0], R10 ;  /* 0x0041e00a01007387 */ /* 0x010fe20000100a00 */
[----:B---3--:R0:W-:Y:S03]  /*967b0*/  STL.64 [R1+0x41d8], R8 ;  /* 0x0041d80801007387 */ /* 0x0081e60000100a00 */
[----:B0-----:R-:W2:Y:S01]  /*967c0*/  LDL.LU R8, [R1+0xe00] ;  /* 0x000e000001087983 */ /* 0x001ea20000300800 */
[----:B------:R-:W2:Y:S02]  /*967d0*/  LDL.LU R9, [R1+0xe04] ;  /* 0x000e040001097983 */ /* 0x000ea40000300800 */
[----:B------:R-:W2:Y:S02]  /*967e0*/  LDL.LU R10, [R1+0xe08] ;  /* 0x000e0800010a7983 */ /* 0x000ea40000300800 */
[----:B------:R-:W2:Y:S05]  /*967f0*/  LDL.LU R11, [R1+0xe0c] ;  /* 0x000e0c00010b7983 */ /* 0x000eaa0000300800 */
[----:B------:R-:W-:Y:S01]  /*96800*/  STL.64 [R1+0xe20], R12 ;  /* 0x000e200c01007387 */ /* 0x000fe20000100a00 */
[----:B------:R0:W-:Y:S03]  /*96810*/  STL.64 [R1+0xe28], R14 ;  /* 0x000e280e01007387 */ /* 0x0001e60000100a00 */
[----:B0-----:R-:W3:Y:S01]  /*96820*/  LDL.LU.64 R14, [R1+0x4208] ;  /* 0x00420800010e7983 */ /* 0x001ee20000300a00 */
[----:B------:R-:W4:Y:S02]  /*96830*/  LDL.LU R12, [R1+0x4200] ;  /* 0x00420000010c7983 */ /* 0x000f240000300800 */
[----:B------:R-:W2:Y:S02]  /*96840*/  LDL.LU R24, [R1+0x560] ;  /* 0x0005600001187983 */ /* 0x000ea40000300800 */
[----:B------:R-:W-:Y:S01]  /*96850*/  IMAD.MOV.U32 R13, RZ, RZ, R26 ;  /* 0x000000ffff0d7224 */ /* 0x000fe200078e001a */
[----:B------:R-:W2:Y:S01]  /*96860*/  LDL.LU R25, [R1+0x564] ;  /* 0x0005640001197983 */ /* 0x000ea20000300800 */
        /* <DEDUP_REMOVED lines=8> */
[----:B------:R0:W-:Y:S01]  /*968f0*/  STL.64 [R1+0xe10], R4 ;  /* 0x000e100401007387 */ /* 0x0001e20000100a00 */
[----:B------:R1:W-:Y:S02]  /*96900*/  STL.64 [R1+0xe18], R6 ;  /* 0x000e180601007387 */ /* 0x0003e40000100a00 */
[----:B0-----:R-:W-:Y:S01]  /*96910*/  IMAD.MOV.U32 R5, RZ, RZ, R18 ;  /* 0x000000ffff057224 */ /* 0x001fe200078e0012 */
[----:B-1----:R-:W2:Y:S01]  /*96920*/  LDL.LU.64 R6, [R1+0x41f8] ;  /* 0x0041f80001067983 */ /* 0x002ea20000300a00 */
[----:B------:R-:W-:-:S02]  /*96930*/  IMAD.MOV.U32 R4, RZ, RZ, R19 ;  /* 0x000000ffff047224 */ /* 0x000fc400078e0013 */
[----:B------:R-:W2:Y:S02]  /*96940*/  LDL.LU.64 R18, [R1+0x41f0] ;  /* 0x0041f00001127983 */ /* 0x000ea40000300a00 */
        /* <DEDUP_REMOVED lines=9> */
[----:B---3--:R0:W-:Y:S02]  /*969e0*/  STL.64 [R1+0x4168], R16 ;  /* 0x0041681001007387 */ /* 0x0081e40000100a00 */
[----:B0-----:R-:W3:Y:S01]  /*969f0*/  LDL.LU R16, [R1+0x490] ;  /* 0x0004900001107983 */ /* 0x001ee20000300800 */
[----:B------:R-:W3:Y:S02]  /*96a00*/  LDL.LU R17, [R1+0x494] ;  /* 0x0004940001117983 */ /* 0x000ee40000300800 */
[----:B------:R-:W3:Y:S02]  /*96a10*/  LDL.LU R18, [R1+0x498] ;  /* 0x0004980001127983 */ /* 0x000ee40000300800 */
[----:B------:R-:W3:Y:S01]  /*96a20*/  LDL.LU R19, [R1+0x49c] ;  /* 0x00049c0001137983 */ /* 0x000ee20000300800 */
[----:B--2---:R-:W-:Y:S01]  /*96a30*/  HMMA.16816.F32.BF16 R8, R20, R14, R8 ;  /* 0x0000000e1408723c */ /* 0x004fe20000041808 */
[----:B---3--:R0:W-:Y:S01]  /*96a40*/  STL.64 [R1+0x4178], R18 ;  /* 0x0041781201007387 */ /* 0x0081e20000100a00 */
[----:B------:R-:W-:Y:S02]  /*96a50*/  STL.64 [R1+0x4170], R16 ;  /* 0x0041701001007387 */ /* 0x000fe40000100a00 */
[----:B0-----:R-:W-:-:S02]  /*96a60*/  IMAD.MOV.U32 R18, RZ, RZ, R6 ;  /* 0x000000ffff127224 */ /* 0x001fc400078e0006 */
[----:B------:R-:W-:Y:S01]  /*96a70*/  IMAD.MOV.U32 R19, RZ, RZ, R7 ;  /* 0x000000ffff137224 */ /* 0x000fe200078e0007 */
[----:B------:R-:W2:Y:S01]  /*96a80*/  LDL.LU R6, [R1+0x41d4] ;  /* 0x0041d40001067983 */ /* 0x000ea20000300800 */
[----:B------:R-:W2:Y:S03]  /*96a90*/  LDL.LU R7, [R1+0x41d0] ;  /* 0x0041d00001077983 */ /* 0x000ea60000300800 */
[----:B------:R0:W-:Y:S04]  /*96aa0*/  STL.64 [R1+0x4188], R18 ;  /* 0x0041881201007387 */ /* 0x0001e80000100a00 */
[----:B0-----:R-:W3:Y:S04]  /*96ab0*/  LDL R18, [R1+0x1b8] ;  /* 0x0001b80001127983 */ /* 0x001ee80000100800 */
[----:B------:R-:W3:Y:S04]  /*96ac0*/  LDL R19, [R1+0x1bc] ;  /* 0x0001bc0001137983 */ /* 0x000ee80000100800 */
[----:B------:R-:W-:Y:S02]  /*96ad0*/  STL.64 [R1+0xdf0], R8 ;  /* 0x000df00801007387 */ /* 0x000fe40000100a00 */
[----:B------:R0:W-:Y:S02]  /*96ae0*/  STL.64 [R1+0xdf8], R10 ;  /* 0x000df80a01007387 */ /* 0x0001e40000100a00 */
[----:B0-----:R-:W2:Y:S01]  /*96af0*/  LDL.LU.64 R10, [R1+0x41c8] ;  /* 0x0041c800010a7983 */ /* 0x001ea20000300a00 */
[----:B------:R-:W3:Y:S02]  /*96b00*/  LDL.LU.64 R8, [R1+0x41c0] ;  /* 0x0041c00001087983 */ /* 0x000ee40000300a00 */
[----:B------:R-:W-:Y:S02]  /*96b10*/  STL.64 [R1+0x3e98], R14 ;  /* 0x003e980e01007387 */ /* 0x000fe40000100a00 */
[----:B----4-:R0:W-:Y:S02]  /*96b20*/  STL.64 [R1+0x4180], R12 ;  /* 0x0041800c01007387 */ /* 0x0101e40000100a00 */
[----:B0-----:R-:W4:Y:S01]  /*96b30*/  LDL.LU R12, [R1+0x4a0] ;  /* 0x0004a000010c7983 */ /* 0x001f220000300800 */
[----:B------:R-:W4:Y:S02]  /*96b40*/  LDL.LU R13, [R1+0x4a4] ;  /* 0x0004a400010d7983 */ /* 0x000f240000300800 */
[----:B------:R-:W3:Y:S02]  /*96b50*/  LDL.LU R14, [R1+0x4a8] ;  /* 0x0004a800010e7983 */ /* 0x000ee40000300800 */
[----:B------:R-:W3:Y:S01]  /*96b60*/  LDL.LU R15, [R1+0x4ac] ;  /* 0x0004ac00010f7983 */ /* 0x000ee20000300800 */
[C---:B--2---:R-:W-:Y:S01]  /*96b70*/  HMMA.16816.F32.BF16 R24, R20.reuse, R10, R24 ;  /* 0x0000000a1418723c */ /* 0x044fe20000041818 */
[----:B---3--:R-:W-:Y:S01]  /*96b80*/  STL.64 [R1+0x4198], R14 ;  /* 0x0041980e01007387 */ /* 0x008fe20000100a00 */
[----:B----4-:R0:W-:Y:S03]  /*96b90*/  STL.64 [R1+0x4190], R12 ;  /* 0x0041900c01007387 */ /* 0x0101e60000100a00 */
        /* <DEDUP_REMOVED lines=8> */
[----:B------:R-:W3:Y:S02]  /*96c20*/  LDL.LU.64 R24, [R1+0x41b0] ;  /* 0x0041b00001187983 */ /* 0x000ee40000300a00 */
[----:B------:R-:W-:Y:S01]  /*96c30*/  STL.64 [R1+0x3e90], R10 ;  /* 0x003e900a01007387 */ /* 0x000fe20000100a00 */
[----:B---3--:R-:W-:Y:S01]  /*96c40*/  HMMA.16816.F32.BF16 R20, R20, R6, R24 ;  /* 0x000000061414723c */ /* 0x008fe20000041818 */
[----:B------:R-:W2:Y:S01]  /*96c50*/  LDL.LU.64 R26, [R1+0x41a8] ;  /* 0x0041a800011a7983 */ /* 0x000ea20000300a00 */
[----:B------:R-:W2:Y:S11]  /*96c60*/  LDL.LU.64 R24, [R1+0x41a0] ;  /* 0x0041a00001187983 */ /* 0x000eb60000300a00 */
[----:B------:R-:W-:Y:S10]  /*96c70*/  @!UPT UIADD3 URZ, URZ, URZ, URZ ;  /* 0x0000003f3f3ff290 */ /* 0x000ff4000fffe03f */
[----:B------:R-:W-:Y:S01]  /*96c80*/  STL.64 [R1+0x560], R20 ;  /* 0x0005601401007387 */ /* 0x000fe20000100a00 */
[----:B------:R0:W-:Y:S03]  /*96c90*/  STL.64 [R1+0x568], R22 ;  /* 0x0005681601007387 */ /* 0x0001e60000100a00 */
[----:B0-----:R-:W3:Y:S04]  /*96ca0*/  LDL R22, [R1+0x198] ;  /* 0x0001980001167983 */ /* 0x001ee80000100800 */
[----:B------:R-:W3:Y:S01]  /*96cb0*/  LDL R23, [R1+0x19c] ;  /* 0x00019c0001177983 */ /* 0x000ee20000100800 */
        /* <DEDUP_REMOVED lines=15> */
[----:B---3--:R-:W-:Y:S01]  /*96db0*/  HMMA.16816.F32.BF16 R20, R24, R22, R16 ;  /* 0x000000161814723c */ /* 0x008fe20000041810 */
[----:B------:R-:W3:Y:S06]  /*96dc0*/  LDL.LU.64 R16, [R1+0x4168] ;  /* 0x0041680001107983 */ /* 0x000eec0000300a00 */
[----:B------:R-:W-:-:S02]  /*96dd0*/  IMAD.MOV.U32 R18, RZ, RZ, R5 ;  /* 0x000000ffff127224 */ /* 0x000fc400078e0005 */
[----:B------:R-:W-:Y:S11]  /*96de0*/  IMAD.MOV.U32 R19, RZ, RZ, R4 ;  /* 0x000000ffff137224 */ /* 0x000ff600078e0004 */
[----:B------:R-:W-:Y:S03]  /*96df0*/  @!UPT UIADD3 URZ, URZ, URZ, URZ ;  /* 0x0000003f3f3ff290 */ /* 0x000fe6000fffe03f */
[----:B------:R-:W-:Y:S01]  /*96e00*/  STL.64 [R1+0x490], R20 ;  /* 0x0004901401007387 */ /* 0x000fe20000100a00 */
[----:B------:R-:W-:Y:S02]  /*96e10*/  STL.64 [R1+0x498], R22 ;  /* 0x0004981601007387 */ /* 0x000fe40000100a00 */
[----:B------:R2:W-:Y:S02]  /*96e20*/  STL.64 [R1+0x3eb0], R18 ;  /* 0x003eb01201007387 */ /* 0x0005e40000100a00 */
[----:B------:R-:W4:Y:S01]  /*96e30*/  LDL.LU R4, [R1+0x730] ;  /* 0x0007300001047983 */ /* 0x000f220000300800 */
[----:B------:R-:W4:Y:S01]  /*96e40*/  LDL.LU R5, [R1+0x734] ;  /* 0x0007340001057983 */ /* 0x000f220000300800 */
[----:B------:R-:W3:Y:S02]  /*96e50*/  LDL.LU R6, [R1+0x738] ;  /* 0x0007380001067983 */ /* 0x000ee40000300800 */
[----:B------:R-:W3:Y:S02]  /*96e60*/  LDL.LU R7, [R1+0x73c] ;  /* 0x00073c0001077983 */ /* 0x000ee40000300800 */
[----:B--2---:R-:W-:-:S02]  /*96e70*/  IMAD.MOV.U32 R18, RZ, RZ, R13 ;  /* 0x000000ffff127224 */ /* 0x004fc400078e000d */
[----:B------:R-:W-:Y:S01]  /*96e80*/  IMAD.MOV.U32 R19, RZ, RZ, R28 ;  /* 0x000000ffff137224 */ /* 0x000fe200078e001c */
[----:B---3--:R-:W-:Y:S01]  /*96e90*/  STL.64 [R1+0x3ec0], R6 ;  /* 0x003ec00601007387 */ /* 0x008fe20000100a00 */
[----:B----4-:R0:W-:Y:S02]  /*96ea0*/  STL.64 [R1+0x3eb8], R4 ;  /* 0x003eb80401007387 */ /* 0x0101e40000100a00 */
        /* <DEDUP_REMOVED lines=26> */
[----:B------:R-:W-:Y:S01]  /*97050*/  IMAD.MOV.U32 R19, RZ, RZ, R16 ;  /* 0x000000ffff137224 */ /* 0x000fe200078e0010 */
[----:B------:R-:W2:Y:S01]  /*97060*/  LDL.LU R2, [R1+0x414c] ;  /* 0x00414c0001027983 */ /* 0x000ea20000300800 */
        /* <DEDUP_REMOVED lines=29> */
[----:B---3--:R-:W-:Y:S01]  /*97240*/  IMAD.MOV.U32 R19, RZ, RZ, R28 ;  /* 0x000000ffff137224 */ /* 0x008fe200078e001c */
        /* <DEDUP_REMOVED lines=122> */
[----:B------:R0:W-:Y:S01]  /*979f0*/  STL.64 [R1+0x4078], R18 ;  /* 0x0040781201007387 */ /* 0x0001e20000100a00 */
[----:B------:R-:W-:Y:S02]  /*97a00*/  IMAD.MOV.U32 R22, RZ, RZ, R16 ;  /* 0x000000ffff167224 */ /* 0x000fe400078e0010 */
[----:B------:R-:W-:Y:S02]  /*97a10*/  IMAD.MOV.U32 R23, RZ, RZ, R13 ;  /* 0x000000ffff177224 */ /* 0x000fe400078e000d */
[----:B0-----:R-:W-:-:S02]  /*97a20*/  IMAD.MOV.U32 R18, RZ, RZ, R29 ;  /* 0x000000ffff127224 */ /* 0x001fc400078e001d */
[----:B------:R-:W-:Y:S01]  /*97a30*/  IMAD.MOV.U32 R19, RZ, RZ, R17 ;  /* 0x000000ffff137224 */ /* 0x000fe200078e0011 */
        /* <DEDUP_REMOVED lines=8> */
[----:B------:R-:W2:Y:S02]  /*97ac0*/  LDL.LU R16, [R1+0x450] ;  /* 0x0004500001107983 */ /* 0x000ea40000300800 */
[----:B------:R-:W2:Y:S01]  /*97ad0*/  LDL.LU R17, [R1+0x454] ;  /* 0x0004540001117983 */ /* 0x000ea20000300800 */
[----:B0-----:R-:W2:Y:S01]  /*97ae0*/  LDL.LU R18, [R1+0x458] ;  /* 0x0004580001127983 */ /* 0x001ea20000300800 */
[----:B------:R-:W2:Y:S02]  /*97af0*/  LDL.LU R19, [R1+0x45c] ;  /* 0x00045c0001137983 */ /* 0x000ea40000300800 */
[----:B---3--:R-:W-:-:S02]  /*97b00*/  IMAD.MOV.U32 R22, RZ, RZ, R12 ;  /* 0x000000ffff167224 */ /* 0x008fc400078e000c */
[----:B------:R-:W-:Y:S02]  /*97b10*/  IMAD.MOV.U32 R23, RZ, RZ, R9 ;  /* 0x000000ffff177224 */ /* 0x000fe400078e0009 */
[----:B------:R-:W-:Y:S02]  /*97b20*/  IMAD.MOV.U32 R10, RZ, RZ, R8 ;  /* 0x000000ffff0a7224 */ /* 0x000fe400078e0008 */
[----:B----4-:R-:W-:Y:S01]  /*97b30*/  IMAD.MOV.U32 R11, RZ, RZ, R3 ;  /* 0x000000ffff0b7224 */ /* 0x010fe200078e0003 */
[----:B--2---:R-:W-:Y:S01]  /*97b40*/  STL.64 [R1+0x40a8], R18 ;  /* 0x0040a81201007387 */ /* 0x004fe20000100a00 */
[----:B------:R-:W-:Y:S02]  /*97b50*/  STL.64 [R1+0x40a0], R16 ;  /* 0x0040a01001007387 */ /* 0x000fe40000100a00 */
[----:B------:R0:W-:Y:S02]  /*97b60*/  STL.64 [R1+0x40b0], R22 ;  /* 0x0040b01601007387 */ /* 0x0001e40000100a00 */
[----:B------:R-:W-:Y:S01]  /*97b70*/  STL.64 [R1+0x40b8], R10 ;  /* 0x0040b80a01007387 */ /* 0x000fe20000100a00 */
[----:B------:R-:W2:Y:S01]  /*97b80*/  LDL.LU R20, [R1+0x470] ;  /* 0x0004700001147983 */ /* 0x000ea20000300800 */
[----:B------:R-:W2:Y:S03]  /*97b90*/  LDL.LU R21, [R1+0x474] ;  /* 0x0004740001157983 */ /* 0x000ea60000300800 */
[----:B0-----:R-:W3:Y:S01]  /*97ba0*/  LDL.LU R22, [R1+0x478] ;  /* 0x0004780001167983 */ /* 0x001ee20000300800 */
[----:B------:R-:W3:Y:S03]  /*97bb0*/  LDL.LU R23, [R1+0x47c] ;  /* 0x00047c0001177983 */ /* 0x000ee60000300800 */
        /* <DEDUP_REMOVED lines=43> */
[----:B------:R-:W-:Y:S02]  /*97e70*/  STL.64 [R1+0x480], R8 ;  /* 0x0004800801007387 */ /* 0x000fe40000100a00 */
[----:B------:R0:W-:Y:S02]  /*97e80*/  STL.64 [R1+0x488], R10 ;  /* 0x0004880a01007387 */ /* 0x0001e40000100a00 */
        /* <DEDUP_REMOVED lines=14> */
[----:B------:R-:W-:Y:S01]  /*97f70*/  STL.64 [R1+0x460], R20 ;  /* 0x0004601401007387 */ /* 0x000fe20000100a00 */
[----:B------:R0:W-:Y:S03]  /*97f80*/  STL.64 [R1+0x468], R22 ;  /* 0x0004681601007387 */ /* 0x0001e60000100a00 */
[----:B0-----:R-:W3:Y:S02]  /*97f90*/  LDL.LU.64 R22, [R1+0x4098] ;  /* 0x0040980001167983 */ /* 0x001ee40000300a00 */
[C---:B---3--:R-:W-:Y:S02]  /*97fa0*/  HMMA.16816.F32.BF16 R20, R24.reuse, R22, R16 ;  /* 0x000000161814723c */ /* 0x048fe40000041810 */
[----:B------:R-:W3:Y:S11]  /*97fb0*/  LDL.LU.64 R18, [R1+0x4090] ;  /* 0x0040900001127983 */ /* 0x000ef60000300a00 */
[----:B------:R-:W-:Y:S10]  /*97fc0*/  @!UPT UIADD3 URZ, URZ, URZ, URZ ;  /* 0x0000003f3f3ff290 */ /* 0x000ff4000fffe03f */
[----:B------:R-:W-:Y:S01]  /*97fd0*/  STL.64 [R1+0x450], R20 ;  /* 0x0004501401007387 */ /* 0x000fe20000100a00 */
[----:B------:R-:W-:Y:S02]  /*97fe0*/  STL.64 [R1+0x458], R22 ;  /* 0x0004581601007387 */ /* 0x000fe40000100a00 */
[----:B------:R-:W-:Y:S01]  /*97ff0*/  LDSM.16.MT88.4 R20, [R28+0x13000] ;  /* 0x013000001c14783b */ /* 0x000fe20000004200 */
[C---:B---3--:R-:W-:Y:S01]  /*98000*/  HMMA.16816.F32.BF16 R16, R24.reuse, R18, R4 ;  /* 0x000000121810723c */ /* 0x048fe20000041804 */
[----:B------:R-:W3:Y:S02]  /*98010*/  LDL.LU.64 R6, [R1+0x4088] ;  /* 0x0040880001067983 */ /* 0x000ee40000300a00 */
        /* <DEDUP_REMOVED lines=139> */
[----:B------:R-:W3:Y:S11]  /*988d0*/  LDL.LU.64 R6, [R1+0x3ea8] ;  /* 0x003ea80001067983 */ /* 0x000ef60000300a00 */
[----:B------:R-:W-:Y:S10]  /*988e0*/  @!UPT UIADD3 URZ, URZ, URZ, URZ ;  /* 0x0000003f3f3ff290 */ /* 0x000ff4000fffe03f */
        /* <DEDUP_REMOVED lines=10> */
[----:B------:R-:W3:Y:S02]  /*98990*/  LDL.LU R16, [R1+0x440] ;  /* 0x0004400001107983 */ /* 0x000ee40000300800 */
[----:B------:R-:W3:Y:S01]  /*989a0*/  LDL.LU R17, [R1+0x444] ;  /* 0x0004440001117983 */ /* 0x000ee20000300800 */
[----:B0-----:R-:W3:Y:S01]  /*989b0*/  LDL.LU R18, [R1+0x448] ;  /* 0x0004480001127983 */ /* 0x001ee20000300800 */
[----:B------:R-:W3:Y:S01]  /*989c0*/  LDL.LU R19, [R1+0x44c] ;  /* 0x00044c0001137983 */ /* 0x000ee20000300800 */
[C---:B--2---:R-:W-:Y:S11]  /*989d0*/  HMMA.16816.F32.BF16 R8, R24.reuse, R14, R8 ;  /* 0x0000000e1808723c */ /* 0x044ff60000041808 */
[----:B------:R-:W-:Y:S11]  /*989e0*/  @!UPT UIADD3 URZ, URZ, URZ, URZ ;  /* 0x0000003f3f3ff290 */ /* 0x000ff6000fffe03f */
[----:B------:R-:W-:Y:S01]  /*989f0*/  @!UPT UIADD3 URZ, URZ, URZ, URZ ;  /* 0x0000003f3f3ff290 */ /* 0x000fe2000fffe03f */
[----:B------:R-:W-:Y:S01]  /*98a00*/  STL.64 [R1+0x710], R8 ;  /* 0x0007100801007387 */ /* 0x000fe20000100a00 */
[----:B------:R0:W-:Y:S03]  /*98a10*/  STL.64 [R1+0x718], R10 ;  /* 0x0007180a01007387 */ /* 0x0001e60000100a00 */
[----:B0-----:R-:W2:Y:S01]  /*98a20*/  LDL.LU.64 R10, [R1+0x3e90] ;  /* 0x003e9000010a7983 */ /* 0x001ea20000300a00 */
[----:B------:R0:W-:Y:S02]  /*98a30*/  STL [R1+0x3cc4], R14 ;  /* 0x003cc40e01007387 */ /* 0x0001e40000100800 */
[----:B------:R1:W-:Y:S02]  /*98a40*/  STL [R1+0x3cc0], R15 ;  /* 0x003cc00f01007387 */ /* 0x0003e40000100800 */
[----:B------:R-:W4:Y:S01]  /*98a50*/  LDL.LU R12, [R1+0x700] ;  /* 0x00070000010c7983 */ /* 0x000f220000300800 */
[----:B------:R-:W4:Y:S04]  /*98a60*/  LDL.LU R13, [R1+0x704] ;  /* 0x00070400010d7983 */ /* 0x000f280000300800 */
[----:B0-----:R-:W4:Y:S01]  /*98a70*/  LDL.LU R14, [R1+0x708] ;  /* 0x00070800010e7983 */ /* 0x001f220000300800 */
[----:B-1----:R-:W4:Y:S03]  /*98a80*/  LDL.LU R15, [R1+0x70c] ;  /* 0x00070c00010f7983 */ /* 0x002f260000300800 */
[----:B--2---:R-:W-:Y:S01]  /*98a90*/  STL [R1+0x3cac], R10 ;  /* 0x003cac0a01007387 */ /* 0x004fe20000100800 */
[----:B------:R3:W-:Y:S01]  /*98aa0*/  STL [R1+0x3ca8], R11 ;  /* 0x003ca80b01007387 */ /* 0x0007e20000100800 */
[C---:B----4-:R-:W-:Y:S08]  /*98ab0*/  HMMA.16816.F32.BF16 R12, R24.reuse, R10, R12 ;  /* 0x0000000a180c723c */ /* 0x050ff0000004180c */
[----:B---3--:R-:W-:Y:S01]  /*98ac0*/  HMMA.16816.F32.BF16 R8, R24, R6, R16 ;  /* 0x000000061808723c */ /* 0x008fe20000041810 */
[----:B------:R-:W0:Y:S11]  /*98ad0*/  LDSM.16.MT88.4 R24, [R28+0x13080] ;  /* 0x013080001c18783b */ /* 0x000e360000004200 */
[----:B------:R-:W-:Y:S03]  /*98ae0*/  @!UPT UIADD3 URZ, URZ, URZ, URZ ;  /* 0x0000003f3f3ff290 */ /* 0x000fe6000fffe03f */
[----:B------:R-:W-:Y:S01]  /*98af0*/  STL.64 [R1+0x700], R12 ;  /* 0x0007000c01007387 */ /* 0x000fe20000100a00 */
[----:B------:R-:W-:Y:S02]  /*98b00*/  STL.64 [R1+0x708], R14 ;  /* 0x0007080e01007387 */ /* 0x000fe40000100a00 */
[----:B------:R1:W-:Y:S05]  /*98b10*/  STL.64 [R1+0x3e38], R6 ;  /* 0x003e380601007387 */ /* 0x0003ea0000100a00 */
[----:B------:R-:W-:Y:S01]  /*98b20*/  STL.64 [R1+0x440], R8 ;  /* 0x0004400801007387 */ /* 0x000fe20000100a00 */
[----:B------:R-:W-:Y:S01]  /*98b30*/  STL.64 [R1+0x448], R10 ;  /* 0x0004480a01007387 */ /* 0x000fe20000100a00 */
[----:B------:R-:W2:Y:S02]  /*98b40*/  LDL.LU R4, [R1+0xd70] ;  /* 0x000d700001047983 */ /* 0x000ea40000300800 */
[----:B------:R-:W2:Y:S01]  /*98b50*/  LDL.LU R5, [R1+0xd74] ;  /* 0x000d740001057983 */ /* 0x000ea20000300800 */
[----:B-1----:R-:W3:Y:S01]  /*98b60*/  LDL.LU R6, [R1+0xd78] ;  /* 0x000d780001067983 */ /* 0x002ee20000300800 */
[----:B------:R-:W3:Y:S02]  /*98b70*/  LDL.LU R7, [R1+0xd7c] ;  /* 0x000d7c0001077983 */ /* 0x000ee40000300800 */
[----:B------:R-:W4:Y:S02]  /*98b80*/  LDL.LU R12, [R1+0xdc0] ;  /* 0x000dc000010c7983 */ /* 0x000f240000300800 */
[----:B------:R-:W4:Y:S01]  /*98b90*/  LDL.LU R13, [R1+0xdc4] ;  /* 0x000dc400010d7983 */ /* 0x000f220000300800 */
[----:B------:R-:W2:Y:S01]  /*98ba0*/  LDL.LU R14, [R1+0xdc8] ;  /* 0x000dc800010e7983 */ /* 0x000ea20000300800 */
[----:B------:R-:W2:Y:S03]  /*98bb0*/  LDL.LU R15, [R1+0xdcc] ;  /* 0x000dcc00010f7983 */ /* 0x000ea60000300800 */
[----:B--2---:R1:W-:Y:S01]  /*98bc0*/  STL.64 [R1+0x3e88], R14 ;  /* 0x003e880e01007387 */ /* 0x0043e20000100a00 */
[----:B----4-:R-:W-:Y:S03]  /*98bd0*/  STL.64 [R1+0x3e80], R12 ;  /* 0x003e800c01007387 */ /* 0x010fe60000100a00 */
[----:B-1----:R-:W2:Y:S01]  /*98be0*/  LDL.64 R14, [R1+0x1b8] ;  /* 0x0001b800010e7983 */ /* 0x002ea20000100a00 */
[----:B------:R-:W4:Y:S02]  /*98bf0*/  LDL.LU R8, [R1+0xdb0] ;  /* 0x000db00001087983 */ /* 0x000f240000300800 */
[----:B------:R-:W4:Y:S02]  /*98c00*/  LDL.LU R9, [R1+0xdb4] ;  /* 0x000db40001097983 */ /* 0x000f240000300800 */
[----:B------:R-:W2:Y:S01]  /*98c10*/  LDL.LU R10, [R1+0xdb8] ;  /* 0x000db800010a7983 */ /* 0x000ea20000300800 */
[----:B------:R-:W2:Y:S04]  /*98c20*/  LDL.LU R11, [R1+0xdbc] ;  /* 0x000dbc00010b7983 */ /* 0x000ea80000300800 */
[----:B--2---:R1:W-:Y:S01]  /*98c30*/  STL.64 [R1+0x3e78], R10 ;  /* 0x003e780a01007387 */ /* 0x0043e20000100a00 */
[----:B----4-:R-:W-:Y:S03]  /*98c40*/  STL.64 [R1+0x3e70], R8 ;  /* 0x003e700801007387 */ /* 0x010fe60000100a00 */
[----:B-1----:R-:W2:Y:S01]  /*98c50*/  LDL.64 R10, [R1+0x1a8] ;  /* 0x0001a800010a7983 */ /* 0x002ea20000100a00 */
[----:B---3--:R1:W-:Y:S02]  /*98c60*/  STL.64 [R1+0x3e48], R6 ;  /* 0x003e480601007387 */ /* 0x0083e40000100a00 */
[----:B------:R-:W-:Y:S01]  /*98c70*/  STL.64 [R1+0x3e40], R4 ;  /* 0x003e400401007387 */ /* 0x000fe20000100a00 */
[----:B-1----:R-:W3:Y:S04]  /*98c80*/  LDL.64 R6, [R1+0x168] ;  /* 0x0001680001067983 */ /* 0x002ee80000100a00 */
[----:B---3--:R1:W-:Y:S04]  /*98c90*/  STL.64 [R1+0x3e58], R6 ;  /* 0x003e580601007387 */ /* 0x0083e80000100a00 */
[----:B-1----:R-:W3:Y:S04]  /*98ca0*/  LDL.64 R6, [R1+0x178] ;  /* 0x0001780001067983 */ /* 0x002ee80000100a00 */
[----:B---3--:R1:W-:Y:S04]  /*98cb0*/  STL.64 [R1+0x3e60], R6 ;  /* 0x003e600601007387 */ /* 0x0083e80000100a00 */
[----:B-1----:R-:W3:Y:S04]  /*98cc0*/  LDL.64 R6, [R1+0x188] ;  /* 0x0001880001067983 */ /* 0x002ee80000100a00 */
[----:B---3--:R1:W-:Y:S01]  /*98cd0*/  STL.64 [R1+0x3e68], R6 ;  /* 0x003e680601007387 */ /* 0x0083e20000100a00 */
[----:B------:R-:W3:Y:S03]  /*98ce0*/  LDL.64 R18, [R1+0x148] ;  /* 0x0001480001127983 */ /* 0x000ee60000100a00 */
[----:B-1----:R-:W4:Y:S04]  /*98cf0*/  LDL.64 R6, [R1+0x198] ;  /* 0x0001980001067983 */ /* 0x002f280000100a00 */
[----:B---3--:R1:W-:Y:S01]  /*98d00*/  STL.64 [R1+0x3e50], R18 ;  /* 0x003e501201007387 */ /* 0x0083e20000100a00 */
[----:B------:R-:W3:Y:S02]  /*98d10*/  LDL.LU R16, [R1+0xd80] ;  /* 0x000d800001107983 */ /* 0x000ee40000300800 */
[----:B------:R-:W3:Y:S01]  /*98d20*/  LDL.LU R17, [R1+0xd84] ;  /* 0x000d840001117983 */ /* 0x000ee20000300800 */
[----:B-1----:R-:W3:Y:S01]  /*98d30*/  LDL.LU R18, [R1+0xd88] ;  /* 0x000d880001127983 */ /* 0x002ee20000300800 */
[----:B------:R-:W3:Y:S02]  /*98d40*/  LDL.LU R19, [R1+0xd8c] ;  /* 0x000d8c0001137983 */ /* 0x000ee40000300800 */
[----:B0-----:R-:W-:Y:S02]  /*98d50*/  STL.64 [R1+0x3c90], R26 ;  /* 0x003c901a01007387 */ /* 0x001fe40000100a00 */
[----:B------:R0:W-:Y:S02]  /*98d60*/  STL.64 [R1+0x3c88], R24 ;  /* 0x003c881801007387 */ /* 0x0001e40000100a00 */
[----:B0-----:R-:W2:Y:S01]  /*98d70*/  LDL.LU R24, [R1+0xdd0] ;  /* 0x000dd00001187983 */ /* 0x001ea20000300800 */
[----:B------:R-:W2:Y:S02]  /*98d80*/  LDL.LU R25, [R1+0xdd4] ;  /* 0x000dd40001197983 */ /* 0x000ea40000300800 */
[----:B------:R-:W2:Y:S02]  /*98d90*/  LDL.LU R26, [R1+0xdd8] ;  /* 0x000dd800011a7983 */ /* 0x000ea40000300800 */
[----:B------:R-:W2:Y:S02]  /*98da0*/  LDL.LU R27, [R1+0xddc] ;  /* 0x000ddc00011b7983 */ /* 0x000ea40000300800 */
        /* <DEDUP_REMOVED lines=8> */
[----:B------:R-:W2:Y:S02]  /*98e30*/  LDL.LU.64 R12, [R1+0x3e80] ;  /* 0x003e8000010c7983 */ /* 0x000ea40000300a00 */
[----:B------:R0:W-:Y:S02]  /*98e40*/  STL [R1+0x3cb4], R24 ;  /* 0x003cb41801007387 */ /* 0x0001e40000100800 */
[----:B------:R1:W-:Y:S01]  /*98e50*/  STL [R1+0x3cb0], R25 ;  /* 0x003cb01901007387 */ /* 0x0003e20000100800 */
[----:B0-----:R-:W3:Y:S01]  /*98e60*/  LDL.LU R24, [R1+0xda0] ;  /* 0x000da00001187983 */ /* 0x001ee20000300800 */
[----:B-1----:R-:W3:Y:S02]  /*98e70*/  LDL.LU R25, [R1+0xda4] ;  /* 0x000da40001197983 */ /* 0x002ee40000300800 */
[----:B------:R-:W3:Y:S02]  /*98e80*/  LDL.LU R26, [R1+0xda8] ;  /* 0x000da800011a7983 */ /* 0x000ee40000300800 */
[----:B------:R-:W3:Y:S01]  /*98e90*/  LDL.LU R27, [R1+0xdac] ;  /* 0x000dac00011b7983 */ /* 0x000ee20000300800 */
[C---:B--2---:R-:W-:Y:S11]  /*98ea0*/  HMMA.16816.F32.BF16 R12, R20.reuse, R10, R12 ;  /* 0x0000000a140c723c */ /* 0x044ff6000004180c */
[----:B------:R-:W-:Y:S11]  /*98eb0*/  @!UPT UIADD3 URZ, URZ, URZ, URZ ;  /* 0x0000003f3f3ff290 */ /* 0x000ff6000fffe03f */
[----:B------:R-:W-:Y:S01]  /*98ec0*/  @!UPT UIADD3 URZ, URZ, URZ, URZ ;  /* 0x0000003f3f3ff290 */ /* 0x000fe2000fffe03f */
[----:B------:R0:W-:Y:S01]  /*98ed0*/  STL.64 [R1+0xdc0], R12 ;  /* 0x000dc00c01007387 */ /* 0x0001e20000100a00 */
[----:B------:R-:W-:Y:S02]  /*98ee0*/  STL.64 [R1+0xdc8], R14 ;  /* 0x000dc80e01007387 */ /* 0x000fe40000100a00 */
[----:B0-----:R-:W-:Y:S02]  /*98ef0*/  IMAD.MOV.U32 R13, RZ, RZ, R10 ;  /* 0x000000ffff0d7224 */ /* 0x001fe400078e000a */
[----:B------:R-:W-:Y:S02]  /*98f00*/  IMAD.MOV.U32 R12, RZ, RZ, R11 ;  /* 0x000000ffff0c7224 */ /* 0x000fe400078e000b */
[----:B------:R-:W4:Y:S01]  /*98f10*/  LDL.LU.64 R10, [R1+0x3e78] ;  /* 0x003e7800010a7983 */ /* 0x000f220000300a00 */
[----:B------:R-:W4:Y:S02]  /*98f20*/  LDL.LU.64 R8, [R1+0x3e70] ;  /* 0x003e700001087983 */ /* 0x000f240000300a00 */
[----:B------:R0:W-:Y:S02]  /*98f30*/  STL [R1+0x3cbc], R12 ;  /* 0x003cbc0c01007387 */ /* 0x0001e40000100800 */
[----:B------:R1:W-:Y:S01]  /*98f40*/  STL [R1+0x3cb8], R13 ;  /* 0x003cb80d01007387 */ /* 0x0003e20000100800 */
[----:B0-----:R-:W2:Y:S01]  /*98f50*/  LDL.LU R12, [R1+0xd90] ;  /* 0x000d9000010c7983 */ /* 0x001ea20000300800 */
[----:B-1----:R-:W2:Y:S02]  /*98f60*/  LDL.LU R13, [R1+0xd94] ;  /* 0x000d9400010d7983 */ /* 0x002ea40000300800 */
        /* <DEDUP_REMOVED lines=9> */
[----:B------:R-:W3:Y:S03]  /*99000*/  LDL.LU.64 R6, [R1+0x3e68] ;  /* 0x003e680001067983 */ /* 0x000ee60000300a00 */
[----:B------:R0:W-:Y:S02]  /*99010*/  STL.64 [R1+0x3ce8], R10 ;  /* 0x003ce80a01007387 */ /* 0x0001e40000100a00 */
[----:B------:R-:W4:Y:S02]  /*99020*/  LDL.LU R8, [R1+0xd60] ;  /* 0x000d600001087983 */ /* 0x000f240000300800 */
[----:B------:R-:W4:Y:S01]  /*99030*/  LDL.LU R9, [R1+0xd64] ;  /* 0x000d640001097983 */ /* 0x000f220000300800 */
[----:B0-----:R-:W4:Y:S01]  /*99040*/  LDL.LU R10, [R1+0xd68] ;  /* 0x000d6800010a7983 */ /* 0x001f220000300800 */
[----:B------:R-:W4:Y:S01]  /*99050*/  LDL.LU R11, [R1+0xd6c] ;  /* 0x000d6c00010b7983 */ /* 0x000f220000300800 */
[C---:B---3--:R-:W-:Y:S11]  /*99060*/  HMMA.16816.F32.BF16 R24, R20.reuse, R6, R24 ;  /* 0x000000061418723c */ /* 0x048ff60000041818 */
[----:B------:R-:W-:Y:S11]  /*99070*/  @!UPT UIADD3 URZ, URZ, URZ, URZ ;  /* 0x0000003f3f3ff290 */ /* 0x000ff6000fffe03f */
[----:B------:R-:W-:Y:S01]  /*99080*/  @!UPT UIADD3 URZ, URZ, URZ, URZ ;  /* 0x0000003f3f3ff290 */ /* 0x000fe2000fffe03f */
[----:B------:R0:W-:Y:S01]  /*99090*/  STL.64 [R1+0xda0], R24 ;  /* 0x000da01801007387 */ /* 0x0001e20000100a00 */
[----:B------:R-:W-:Y:S02]  /*990a0*/  STL.64 [R1+0xda8], R26 ;  /* 0x000da81a01007387 */ /* 0x000fe40000100a00 */
[----:B0-----:R-:W-:Y:S02]  /*990b0*/  IMAD.MOV.U32 R24, RZ, RZ, R6 ;  /* 0x000000ffff187224 */ /* 0x001fe400078e0006 */
[----:B------:R-:W-:Y:S02]  /*990c0*/  IMAD.MOV.U32 R25, RZ, RZ, R7 ;  /* 0x000000ffff197224 */ /* 0x000fe400078e0007 */
[----:B------:R-:W2:Y:S02]  /*990d0*/  LDL.LU.64 R6, [R1+0x3e60] ;  /* 0x003e600001067983 */ /* 0x000ea40000300a00 */
[C---:B--2---:R-:W-:Y:S11]  /*990e0*/  HMMA.16816.F32.BF16 R12, R20.reuse, R6, R12 ;  /* 0x00000006140c723c */ /* 0x044ff6000004180c */
        /* <DEDUP_REMOVED lines=13> */
[----:B0-----:R-:W4:Y:S01]  /*991c0*/  LDL.LU.64 R18, [R1+0x3e50] ;  /* 0x003e500001127983 */ /* 0x001f220000300a00 */
[----:B------:R-:W2:Y:S02]  /*991d0*/  LDL.LU.64 R6, [R1+0x3e48] ;  /* 0x003e480001067983 */ /* 0x000ea40000300a00 */
[----:B------:R-:W2:Y:S02]  /*991e0*/  LDL.LU.64 R4, [R1+0x3e40] ;  /* 0x003e400001047983 */ /* 0x000ea40000300a00 */
[----:B------:R0:W-:Y:S01]  /*991f0*/  STL.64 [R1+0x3cd0], R14 ;  /* 0x003cd00e01007387 */ /* 0x0001e20000100a00 */
[----:B------:R-:W-:Y:S04]  /*99200*/  STL.64 [R1+0x3cc8], R12 ;  /* 0x003cc80c01007387 */ /* 0x000fe80000100a00 */
[----:B0-----:R-:W2:Y:S01]  /*99210*/  LDL.64 R14, [R1+0x158] ;  /* 0x00015800010e7983 */ /* 0x001ea20000100a00 */
[C---:B----4-:R-:W-:Y:S08]  /*99220*/  HMMA.16816.F32.BF16 R8, R20.reuse, R18, R8 ;  /* 0x000000121408723c */ /* 0x050ff00000041808 */
[----:B--2---:R-:W-:Y:S01]  /*99230*/  HMMA.16816.F32.BF16 R4, R20, R14, R4 ;  /* 0x0000000e1404723c */ /* 0x004fe20000041804 */
[----:B------:R-:W-:-:S02]  /*99240*/  IMAD.MOV.U32 R27, RZ, RZ, R14 ;  /* 0x000000ffff1b7224 */ /* 0x000fc400078e000e */
[----:B------:R-:W-:Y:S02]  /*99250*/  IMAD.MOV.U32 R26, RZ, RZ, R15 ;  /* 0x000000ffff1a7224 */ /* 0x000fe400078e000f */
[----:B------:R-:W-:Y:S11]  /*99260*/  IMAD.MOV.U32 R3, RZ, RZ, R19 ;  /* 0x000000ffff037224 */ /* 0x000ff600078e0013 */
[----:B------:R-:W-:Y:S07]  /*99270*/  @!UPT UIADD3 URZ, URZ, URZ, URZ ;  /* 0x0000003f3f3ff290 */ /* 0x000fee000fffe03f */
[----:B------:R-:W-:Y:S01]  /*99280*/  STL.64 [R1+0xd70], R4 ;  /* 0x000d700401007387 */ /* 0x000fe20000100a00 */
[----:B------:R0:W-:Y:S03]  /*99290*/  STL.64 [R1+0xd78], R6 ;  /* 0x000d780601007387 */ /* 0x0001e60000100a00 */
[----:B0-----:R-:W2:Y:S01]  /*992a0*/  LDL.LU.64 R6, [R1+0x3e38] ;  /* 0x003e380001067983 */ /* 0x001ea20000300a00 */
[----:B------:R0:W-:Y:S02]  /*992b0*/  STL.64 [R1+0x3ce0], R26 ;  /* 0x003ce01a01007387 */ /* 0x0001e40000100a00 */
[----:B------:R-:W-:Y:S02]  /*992c0*/  STL.64 [R1+0x3cd8], R24 ;  /* 0x003cd81801007387 */ /* 0x000fe40000100a00 */
[----:B------:R-:W-:Y:S01]  /*992d0*/  STL.64 [R1+0xd60], R8 ;  /* 0x000d600801007387 */ /* 0x000fe20000100a00 */
[----:B------:R-:W-:Y:S01]  /*992e0*/  STL.64 [R1+0xd68], R10 ;  /* 0x000d680a01007387 */ /* 0x000fe20000100a00 */
[----:B------:R-:W3:Y:S02]  /*992f0*/  LDL.LU R16, [R1+0xd50] ;  /* 0x000d500001107983 */ /* 0x000ee40000300800 */
[----:B------:R-:W-:-:S02]  /*99300*/  IMAD.MOV.U32 R4, RZ, RZ, R18 ;  /* 0x000000ffff047224 */ /* 0x000fc400078e0012 */
[----:B------:R-:W3:Y:S01]  /*99310*/  LDL.LU R17, [R1+0xd54] ;  /* 0x000d540001117983 */ /* 0x000ee20000300800 */
[----:B------:R-:W3:Y:S01]  /*99320*/  LDL.LU R18, [R1+0xd58] ;  /* 0x000d580001127983 */ /* 0x000ee20000300800 */
[----:B------:R-:W3:Y:S03]  /*99330*/  LDL.LU R19, [R1+0xd5c] ;  /* 0x000d5c0001137983 */ /* 0x000ee60000300800 */
[----:B0-----:R-:W4:Y:S04]  /*99340*/  LDL.64 R26, [R1+0xf8] ;  /* 0x0000f800011a7983 */ /* 0x001f280000100a00 */
[----:B----4-:R0:W-:Y:S04]  /*99350*/  STL.64 [R1+0x3de0], R26 ;  /* 0x003de01a01007387 */ /* 0x0101e80000100a00 */
[----:B0-----:R-:W4:Y:S04]  /*99360*/  LDL.64 R26, [R1+0x108] ;  /* 0x00010800011a7983 */ /* 0x001f280000100a00 */
[----:B----4-:R0:W-:Y:S04]  /*99370*/  STL.64 [R1+0x3df8], R26 ;  /* 0x003df81a01007387 */ /* 0x0101e80000100a00 */
[----:B0-----:R-:W4:Y:S04]  /*99380*/  LDL.64 R26, [R1+0x118] ;  /* 0x00011800011a7983 */ /* 0x001f280000100a00 */
[----:B----4-:R0:W-:Y:S04]  /*99390*/  STL.64 [R1+0x3e10], R26 ;  /* 0x003e101a01007387 */ /* 0x0101e80000100a00 */
[----:B0-----:R-:W4:Y:S04]  /*993a0*/  LDL.64 R26, [R1+0x128] ;  /* 0x00012800011a7983 */ /* 0x001f280000100a00 */
[----:B----4-:R0:W-:Y:S04]  /*993b0*/  STL.64 [R1+0x3e28], R26 ;  /* 0x003e281a01007387 */ /* 0x0101e80000100a00 */
[----:B0-----:R-:W3:Y:S01]  /*993c0*/  LDL.64 R26, [R1+0x138] ;  /* 0x00013800011a7983 */ /* 0x001ee20000100a00 */
[----:B------:R-:W4:Y:S02]  /*993d0*/  LDL.LU R12, [R1+0xd00] ;  /* 0x000d0000010c7983 */ /* 0x000f240000300800 */
[----:B------:R-:W4:Y:S02]  /*993e0*/  LDL.LU R13, [R1+0xd04] ;  /* 0x000d0400010d7983 */ /* 0x000f240000300800 */
[----:B------:R-:W2:Y:S01]  /*993f0*/  LDL.LU R14, [R1+0xd08] ;  /* 0x000d0800010e7983 */ /* 0x000ea20000300800 */
[----:B------:R-:W2:Y:S04]  /*99400*/  LDL.LU R15, [R1+0xd0c] ;  /* 0x000d0c00010f7983 */ /* 0x000ea80000300800 */
[----:B--2---:R-:W-:Y:S01]  /*99410*/  STL.64 [R1+0x3df0], R14 ;  /* 0x003df00e01007387 */ /* 0x004fe20000100a00 */
[----:B----4-:R0:W-:Y:S03]  /*99420*/  STL.64 [R1+0x3de8], R12 ;  /* 0x003de80c01007387 */ /* 0x0101e60000100a00 */
        /* <DEDUP_REMOVED lines=19> */
[----:B------:R-:W-:Y:S02]  /*99560*/  STL [R1+0x3b84], R3 ;  /* 0x003b840301007387 */ /* 0x000fe40000100800 */
[----:B------:R-:W-:Y:S02]  /*99570*/  STL [R1+0x3b80], R4 ;  /* 0x003b800401007387 */ /* 0x000fe40000100800 */
[----:B------:R0:W-:Y:S01]  /*99580*/  STL.64 [R1+0xd50], R16 ;  /* 0x000d501001007387 */ /* 0x0001e20000100a00 */
[----:B------:R1:W-:Y:S01]  /*99590*/  STL.64 [R1+0xd58], R18 ;  /* 0x000d581201007387 */ /* 0x0003e20000100a00 */
[----:B0-----:R-:W-:-:S03]  /*995a0*/  IMAD.MOV.U32 R16, RZ, RZ, R26 ;  /* 0x000000ffff107224 */ /* 0x001fc600078e001a */
[----:B-1----:R-:W4:Y:S01]  /*995b0*/  LDL.LU.64 R18, [R1+0x3e30] ;  /* 0x003e300001127983 */ /* 0x002f220000300a00 */
[----:B------:R-:W2:Y:S02]  /*995c0*/  LDL.LU.64 R26, [R1+0x3e28] ;  /* 0x003e2800011a7983 */ /* 0x000ea40000300a00 */
[----:B------:R-:W-:Y:S01]  /*995d0*/  STL [R1+0x3b8c], R5 ;  /* 0x003b8c0501007387 */ /* 0x000fe20000100800 */
[----:B------:R-:W-:Y:S01]  /*995e0*/  STL [R1+0x3b88], R16 ;  /* 0x003b881001007387 */ /* 0x000fe20000100800 */
[----:B------:R-:W3:Y:S01]  /*995f0*/  LDL R28, [R1+0x2ac0] ;  /* 0x002ac000011c7983 */ /* 0x000ee20000100800 */
[C---:B--2---:R-:W-:Y:S02]  /*99600*/  HMMA.16816.F32.BF16 R12, R20.reuse, R26, R12 ;  /* 0x0000001a140c723c */ /* 0x044fe4000004180c */
[----:B---3--:R-:W-:Y:S01]  /*99610*/  STL [R1+0x3b90], R28 ;  /* 0x003b901c01007387 */ /* 0x008fe20000100800 */
[----:B------:R-:W-:Y:S02]  /*99620*/  IMAD.MOV.U32 R29, RZ, RZ, R26 ;  /* 0x000000ffff1d7224 */ /* 0x000fe400078e001a */
        /* <DEDUP_REMOVED lines=28> */
[----:B------:R-:W3:Y:S02]  /*997f0*/  LDL.LU.64 R26, [R1+0x3de0] ;  /* 0x003de000011a7983 */ /* 0x000ee40000300a00 */
[----:B------:R-:W-:Y:S01]  /*99800*/  STL [R1+0x3ba8], R16 ;  /* 0x003ba81001007387 */ /* 0x000fe20000100800 */
[----:B------:R0:W-:Y:S01]  /*99810*/  STL [R1+0x3ba4], R5 ;  /* 0x003ba40501007387 */ /* 0x0001e20000100800 */
[----:B------:R1:W-:Y:S02]  /*99820*/  STL.64 [R1+0x3dd8], R6 ;  /* 0x003dd80601007387 */ /* 0x0003e40000100a00 */
[----:B------:R-:W3:Y:S01]  /*99830*/  LDL.LU R4, [R1+0xd10] ;  /* 0x000d100001047983 */ /* 0x000ee20000300800 */
[----:B0-----:R-:W3:Y:S01]  /*99840*/  LDL.LU R5, [R1+0xd14] ;  /* 0x000d140001057983 */ /* 0x001ee20000300800 */
[----:B-1----:R-:W3:Y:S02]  /*99850*/  LDL.LU R6, [R1+0xd18] ;  /* 0x000d180001067983 */ /* 0x002ee40000300800 */
[----:B------:R-:W3:Y:S02]  /*99860*/  LDL.LU R7, [R1+0xd1c] ;  /* 0x000d1c0001077983 */ /* 0x000ee40000300800 */
[----:B---3--:R-:W-:Y:S01]  /*99870*/  HMMA.16816.F32.BF16 R4, R20, R26, R4 ;  /* 0x0000001a1404723c */ /* 0x008fe20000041804 */
[----:B------:R-:W-:-:S02]  /*99880*/  IMAD.MOV.U32 R28, RZ, RZ, R27 ;  /* 0x000000ffff1c7224 */ /* 0x000fc400078e001b */
[----:B------:R-:W-:Y:S11]  /*99890*/  IMAD.MOV.U32 R29, RZ, RZ, R26 ;  /* 0x000000ffff1d7224 */ /* 0x000ff600078e001a */
[----:B------:R-:W-:Y:S09]  /*998a0*/  @!UPT UIADD3 URZ, URZ, URZ, URZ ;  /* 0x0000003f3f3ff290 */ /* 0x000ff2000fffe03f */
[----:B------:R-:W-:Y:S01]  /*998b0*/  STL.64 [R1+0xd10], R4 ;  /* 0x000d100401007387 */ /* 0x000fe20000100a00 */
[----:B------:R2:W-:Y:S02]  /*998c0*/  STL.64 [R1+0xd18], R6 ;  /* 0x000d180601007387 */ /* 0x0005e40000100a00 */
[C---:B--2---:R-:W-:Y:S01]  /*998d0*/  HMMA.16816.F32.BF16 R4, R20.reuse, R10, R12 ;  /* 0x0000000a1404723c */ /* 0x044fe2000004180c */
[----:B------:R-:W-:Y:S01]  /*998e0*/  STL [R1+0x3bb0], R28 ;  /* 0x003bb01c01007387 */ /* 0x000fe20000100800 */
[----:B------:R-:W-:Y:S11]  /*998f0*/  STL [R1+0x3bac], R29 ;  /* 0x003bac1d01007387 */ /* 0x000ff60000100800 */
[----:B------:R-:W-:Y:S10]  /*99900*/  @!UPT UIADD3 URZ, URZ, URZ, URZ ;  /* 0x0000003f3f3ff290 */ /* 0x000ff4000fffe03f */
[----:B------:R0:W-:Y:S01]  /*99910*/  STL.64 [R1+0xd00], R4 ;  /* 0x000d000401007387 */ /* 0x0001e20000100a00 */
[----:B------:R1:W-:Y:S03]  /*99920*/  STL.64 [R1+0xd08], R6 ;  /* 0x000d080601007387 */ /* 0x0003e60000100a00 */
[----:B0-----:R-:W2:Y:S01]  /*99930*/  LDL.LU R4, [R1+0xcf0] ;  /* 0x000cf00001047983 */ /* 0x001ea20000300800 */
[----:B------:R-:W2:Y:S02]  /*99940*/  LDL.LU R5, [R1+0xcf4] ;  /* 0x000cf40001057983 */ /* 0x000ea40000300800 */
[----:B-1----:R-:W2:Y:S02]  /*99950*/  LDL.LU R6, [R1+0xcf8] ;  /* 0x000cf80001067983 */ /* 0x002ea40000300800 */
[----:B------:R-:W2:Y:S01]  /*99960*/  LDL.LU R7, [R1+0xcfc] ;  /* 0x000cfc0001077983 */ /* 0x000ea20000300800 */
[----:B------:R-:W3:Y:S04]  /*99970*/  LDL.64 R26, [R1+0x88] ;  /* 0x00008800011a7983 */ /* 0x000ee80000100a00 */
[----:B---3--:R0:W-:Y:S04]  /*99980*/  STL.64 [R1+0x3d70], R26 ;  /* 0x003d701a01007387 */ /* 0x0081e80000100a00 */
        /* <DEDUP_REMOVED lines=8> */
[----:B0-----:R-:W2:Y:S01]  /*99a10*/  LDL.64 R26, [R1+0xd8] ;  /* 0x0000d800011a7983 */ /* 0x001ea20000100a00 */
[----:B------:R-:W3:Y:S02]  /*99a20*/  LDL.LU R12, [R1+0xc90] ;  /* 0x000c9000010c7983 */ /* 0x000ee40000300800 */
[----:B------:R-:W3:Y:S02]  /*99a30*/  LDL.LU R13, [R1+0xc94] ;  /* 0x000c9400010d7983 */ /* 0x000ee40000300800 */
[----:B------:R-:W2:Y:S01]  /*99a40*/  LDL.LU R14, [R1+0xc98] ;  /* 0x000c9800010e7983 */ /* 0x000ea20000300800 */
[----:B------:R-:W2:Y:S04]  /*99a50*/  LDL.LU R15, [R1+0xc9c] ;  /* 0x000c9c00010f7983 */ /* 0x000ea80000300800 */
        /* <DEDUP_REMOVED lines=12> */
[----:B------:R-:W-:Y:S01]  /*99b20*/  HMMA.16816.F32.BF16 R4, R20, R26, R4 ;  /* 0x0000001a1404723c */ /* 0x000fe20000041804 */
        /* <DEDUP_REMOVED lines=20> */
[----:B-1----:R-:W2:Y:S01]  /*99c70*/  LDL.LU.64 R6, [R1+0x3dd8] ;  /* 0x003dd80001067983 */ /* 0x002ea20000300a00 */
        /* <DEDUP_REMOVED lines=47> */
[----:B------:R1:W-:Y:S04]  /*99f70*/  STL.64 [R1+0x3d68], R6 ;  /* 0x003d680601007387 */ /* 0x0003e80000100a00 */
[----:B0-----:R-:W2:Y:S01]  /*99f80*/  LDL.LU R4, [R1+0xca0] ;  /* 0x000ca00001047983 */ /* 0x001ea20000300800 */
[----:B------:R-:W2:Y:S02]  /*99f90*/  LDL.LU R5, [R1+0xca4] ;  /* 0x000ca40001057983 */ /* 0x000ea40000300800 */
[----:B-1----:R-:W2:Y:S01]  /*99fa0*/  LDL.LU R6, [R1+0xca8] ;  /* 0x000ca80001067983 */ /* 0x002ea20000300800 */
[----:B------:R-:W2:Y:S04]  /*99fb0*/  LDL.LU R7, [R1+0xcac] ;  /* 0x000cac0001077983 */ /* 0x000ea80000300800 */
[----:B------:R-:W-:Y:S01]  /*99fc0*/  STL [R1+0x3bdc], R29 ;  /* 0x003bdc1d01007387 */ /* 0x000fe20000100800 */
[----:B---3--:R-:W-:-:S02]  /*99fd0*/  IMAD.MOV.U32 R2, RZ, RZ, R10 ;  /* 0x000000ffff027224 */ /* 0x008fc400078e000a */
[----:B------:R-:W-:Y:S01]  /*99fe0*/  IMAD.MOV.U32 R0, RZ, RZ, R11 ;  /* 0x000000ffff007224 */ /* 0x000fe200078e000b */
[C---:B--2---:R-:W-:Y:S01]  /*99ff0*/  HMMA.16816.F32.BF16 R4, R20.reuse, R26, R4 ;  /* 0x0000001a1404723c */ /* 0x044fe20000041804 */
[----:B------:R-:W-:Y:S02]  /*9a000*/  IMAD.MOV.U32 R16, RZ, RZ, R27 ;  /* 0x000000ffff107224 */ /* 0x000fe400078e001b */
[----:B------:R-:W-:Y:S11]  /*9a010*/  IMAD.MOV.U32 R3, RZ, RZ, R26 ;  /* 0x000000ffff037224 */ /* 0x000ff600078e001a */
[----:B------:R-:W-:Y:S09]  /*9a020*/  @!UPT UIADD3 URZ, URZ, URZ, URZ ;  /* 0x0000003f3f3ff290 */ /* 0x000ff2000fffe03f */
[----:B------:R-:W-:Y:S01]  /*9a030*/  STL.64 [R1+0xca0], R4 ;  /* 0x000ca00401007387 */ /* 0x000fe20000100a00 */
[----:B------:R0:W-:Y:S02]  /*9a040*/  STL.64 [R1+0xca8], R6 ;  /* 0x000ca80601007387 */ /* 0x0001e40000100a00 */
[C---:B0-----:R-:W-:Y:S01]  /*9a050*/  HMMA.16816.F32.BF16 R4, R20.reuse, R10, R12 ;  /* 0x0000000a1404723c */ /* 0x041fe2000004180c */
[----:B------:R-:W-:Y:S01]  /*9a060*/  STL [R1+0x3be8], R16 ;  /* 0x003be81001007387 */ /* 0x000fe20000100800 */
[----:B----4-:R0:W-:Y:S02]  /*9a070*/  STL.64 [R1+0x3d50], R18 ;  /* 0x003d501201007387 */ /* 0x0101e40000100a00 */
[----:B------:R-:W-:Y:S11]  /*9a080*/  STL [R1+0x3be4], R3 ;  /* 0x003be40301007387 */ /* 0x000ff60000100800 */
[----:B------:R-:W-:Y:S08]  /*9a090*/  @!UPT UIADD3 URZ, URZ, URZ, URZ ;  /* 0x0000003f3f3ff290 */ /* 0x000ff0000fffe03f */
[----:B------:R-:W-:Y:S01]  /*9a0a0*/  STL.64 [R1+0xc90], R4 ;  /* 0x000c900401007387 */ /* 0x000fe20000100a00 */
[----:B------:R-:W-:Y:S02]  /*9a0b0*/  STL.64 [R1+0xc98], R6 ;  /* 0x000c980601007387 */ /* 0x000fe40000100a00 */
[----:B------:R-:W2:Y:S02]  /*9a0c0*/  LDL.LU R8, [R1+0xc20] ;  /* 0x000c200001087983 */ /* 0x000ea40000300800 */
[----:B------:R-:W2:Y:S01]  /*9a0d0*/  LDL.LU R9, [R1+0xc24] ;  /* 0x000c240001097983 */ /* 0x000ea20000300800 */
[----:B------:R-:W3:Y:S01]  /*9a0e0*/  LDL.LU R10, [R1+0xc28] ;  /* 0x000c2800010a7983 */ /* 0x000ee20000300800 */
[----:B------:R-:W3:Y:S02]  /*9a0f0*/  LDL.LU R11, [R1+0xc2c] ;  /* 0x000c2c00010b7983 */ /* 0x000ee40000300800 */
[----:B0-----:R-:W4:Y:S02]  /*9a100*/  LDL.64 R18, [R1+0x58] ;  /* 0x0000580001127983 */ /* 0x001f240000100a00 */
[----:B----4-:R-:W-:Y:S01]  /*9a110*/  STL.64 [R1+0x3d60], R18 ;  /* 0x003d601201007387 */ /* 0x010fe20000100a00 */
[----:B---3--:R0:W-:Y:S02]  /*9a120*/  STL.64 [R1+0x3cf8], R10 ;  /* 0x003cf80a01007387 */ /* 0x0081e40000100a00 */
[----:B--2---:R-:W-:Y:S01]  /*9a130*/  STL.64 [R1+0x3cf0], R8 ;  /* 0x003cf00801007387 */ /* 0x004fe20000100a00 */
        /* <DEDUP_REMOVED lines=12> */
[----:B------:R-:W3:Y:S02]  /*9a200*/  LDL.LU R4, [R1+0xc80] ;  /* 0x000c800001047983 */ /* 0x000ee40000300800 */
[----:B------:R-:W3:Y:S01]  /*9a210*/  LDL.LU R5, [R1+0xc84] ;  /* 0x000c840001057983 */ /* 0x000ee20000300800 */
[----:B------:R-:W3:Y:S01]  /*9a220*/  LDL.LU R6, [R1+0xc88] ;  /* 0x000c880001067983 */ /* 0x000ee20000300800 */
[----:B------:R-:W3:Y:S02]  /*9a230*/  LDL.LU R7, [R1+0xc8c] ;  /* 0x000c8c0001077983 */ /* 0x000ee40000300800 */
[----:B------:R-:W4:Y:S02]  /*9a240*/  LDL.64 R26, [R1+0x8] ;  /* 0x00000800011a7983 */ /* 0x000f240000100a00 */
[----:B------:R-:W3:Y:S01]  /*9a250*/  LDL.64 R18, [R1+0x68] ;  /* 0x0000680001127983 */ /* 0x000ee20000100a00 */
[----:B----4-:R0:W-:Y:S01]  /*9a260*/  STL.64 [R1+0x3d00], R26 ;  /* 0x003d001a01007387 */ /* 0x0101e20000100a00 */
[----:B------:R-:W4:Y:S02]  /*9a270*/  LDL.LU R24, [R1+0xc30] ;  /* 0x000c300001187983 */ /* 0x000f240000300800 */
[----:B------:R-:W4:Y:S01]  /*9a280*/  LDL.LU R25, [R1+0xc34] ;  /* 0x000c340001197983 */ /* 0x000f220000300800 */
[----:B0-----:R-:W2:Y:S01]  /*9a290*/  LDL.LU R26, [R1+0xc38] ;  /* 0x000c3800011a7983 */ /* 0x001ea20000300800 */
[----:B------:R-:W2:Y:S03]  /*9a2a0*/  LDL.LU R27, [R1+0xc3c] ;  /* 0x000c3c00011b7983 */ /* 0x000ea60000300800 */
[----:B--2---:R-:W-:Y:S01]  /*9a2b0*/  STL.64 [R1+0x3d18], R26 ;  /* 0x003d181a01007387 */ /* 0x004fe20000100a00 */
[----:B----4-:R0:W-:Y:S03]  /*9a2c0*/  STL.64 [R1+0x3d10], R24 ;  /* 0x003d101801007387 */ /* 0x0101e60000100a00 */
[----:B0-----:R-:W2:Y:S01]  /*9a2d0*/  LDL.LU R24, [R1+0xc40] ;  /* 0x000c400001187983 */ /* 0x001ea20000300800 */
[----:B------:R-:W2:Y:S02]  /*9a2e0*/  LDL.LU R25, [R1+0xc44] ;  /* 0x000c440001197983 */ /* 0x000ea40000300800 */
[----:B------:R-:W4:Y:S02]  /*9a2f0*/  LDL.LU R26, [R1+0xc48] ;  /* 0x000c4800011a7983 */ /* 0x000f240000300800 */
[----:B------:R-:W4:Y:S01]  /*9a300*/  LDL.LU R27, [R1+0xc4c] ;  /* 0x000c4c00011b7983 */ /* 0x000f220000300800 */
[C---:B---3--:R-:W-:Y:S01]  /*9a310*/  HMMA.16816.F32.BF16 R4, R20.reuse, R18, R4 ;  /* 0x000000121404723c */ /* 0x048fe20000041804 */
        /* <DEDUP_REMOVED lines=18> */
[----:B------:R-:W-:Y:S02]  /*9a440*/  STL [R1+0x3bec], R2 ;  /* 0x003bec0201007387 */ /* 0x000fe40000100800 */
[----:B------:R0:W-:Y:S02]  /*9a450*/  STL.64 [R1+0xc80], R4 ;  /* 0x000c800401007387 */ /* 0x0001e40000100a00 */
[----:B------:R1:W-:Y:S02]  /*9a460*/  STL.64 [R1+0xc88], R6 ;  /* 0x000c880601007387 */ /* 0x0003e40000100a00 */
[----:B0-----:R-:W-:Y:S01]  /*9a470*/  IMAD.MOV.U32 R5, RZ, RZ, R18 ;  /* 0x000000ffff057224 */ /* 0x001fe200078e0012 */
[----:B-1----:R-:W4:Y:S01]  /*9a480*/  LDL.LU.64 R6, [R1+0x3d68] ;  /* 0x003d680001067983 */ /* 0x002f220000300a00 */
[----:B------:R-:W2:Y:S02]  /*9a490*/  LDL.LU.64 R18, [R1+0x3d60] ;  /* 0x003d600001127983 */ /* 0x000ea40000300a00 */
[----:B------:R-:W-:Y:S01]  /*9a4a0*/  STL [R1+0x3bf8], R28 ;  /* 0x003bf81c01007387 */ /* 0x000fe20000100800 */
[----:B------:R-:W-:Y:S01]  /*9a4b0*/  STL [R1+0x3bf4], R5 ;  /* 0x003bf40501007387 */ /* 0x000fe20000100800 */
        /* <DEDUP_REMOVED lines=53> */
[----:B--2---:R-:W-:Y:S11]  /*9a810*/  HMMA.16816.F32.BF16 R8, R20, R26, R8 ;  /* 0x0000001a1408723c */ /* 0x004ff60000041808 */
        /* <DEDUP_REMOVED lines=8> */
[----:B------:R-:W2:Y:S01]  /*9a8a0*/  LDL.LU.64 R24, [R1+0x3cd8] ;  /* 0x003cd80001187983 */ /* 0x000ea20000300a00 */
[----:B------:R-:W-:Y:S01]  /*9a8b0*/  STL.64 [R1+0xc10], R12 ;  /* 0x000c100c01007387 */ /* 0x000fe20000100a00 */
[----:B------:R0:W-:Y:S03]  /*9a8c0*/  STL.64 [R1+0xc18], R14 ;  /* 0x000c180e01007387 */ /* 0x0001e60000100a00 */
[----:B0-----:R-:W2:Y:S01]  /*9a8d0*/  LDL.LU.64 R14, [R1+0x3cd0] ;  /* 0x003cd000010e7983 */ /* 0x001ea20000300a00 */
[----:B------:R-:W3:Y:S02]  /*9a8e0*/  LDL.LU.64 R12, [R1+0x3cc8] ;  /* 0x003cc800010c7983 */ /* 0x000ee40000300a00 */
[----:B------:R2:W-:Y:S02]  /*9a8f0*/  STL.64 [R1+0x39a8], R18 ;  /* 0x0039a81201007387 */ /* 0x0005e40000100a00 */
[----:B------:R-:W-:Y:S02]  /*9a900*/  STL.64 [R1+0x3c00], R16 ;  /* 0x003c001001007387 */ /* 0x000fe40000100a00 */
[----:B--2---:R-:W-:-:S02]  /*9a910*/  IMAD.MOV.U32 R18, RZ, RZ, R14 ;  /* 0x000000ffff127224 */ /* 0x004fc400078e000e */
[----:B------:R-:W-:Y:S01]  /*9a920*/  IMAD.MOV.U32 R19, RZ, RZ, R15 ;  /* 0x000000ffff137224 */ /* 0x000fe200078e000f */
[----:B------:R-:W4:Y:S01]  /*9a930*/  LDL.LU R14, [R1+0x3cc4] ;  /* 0x003cc400010e7983 */ /* 0x000f220000300800 */
[----:B------:R-:W4:Y:S03]  /*9a940*/  LDL.LU R15, [R1+0x3cc0] ;  /* 0x003cc000010f7983 */ /* 0x000f260000300800 */
[----:B------:R3:W-:Y:S02]  /*9a950*/  STL.64 [R1+0x3c10], R18 ;  /* 0x003c101201007387 */ /* 0x0007e40000100a00 */
[----:B---3--:R-:W-:Y:S02]  /*9a960*/  IMAD.MOV.U32 R18, RZ, RZ, R12 ;  /* 0x000000ffff127224 */ /* 0x008fe400078e000c */
[----:B------:R-:W-:Y:S01]  /*9a970*/  IMAD.MOV.U32 R19, RZ, RZ, R13 ;  /* 0x000000ffff137224 */ /* 0x000fe200078e000d */
[----:B------:R-:W2:Y:S01]  /*9a980*/  LDL.LU R12, [R1+0x3cbc] ;  /* 0x003cbc00010c7983 */ /* 0x000ea20000300800 */
[----:B------:R-:W3:Y:S03]  /*9a990*/  LDL.LU R13, [R1+0x3cb8] ;  /* 0x003cb800010d7983 */ /* 0x000ee60000300800 */
        /* <DEDUP_REMOVED lines=9> */
[----:B----4-:R-:W-:Y:S11]  /*9aa30*/  HMMA.16816.F32.BF16 R4, R20, R14, R4 ;  /* 0x0000000e1404723c */ /* 0x010ff60000041804 */
[----:B------:R-:W-:Y:S11]  /*9aa40*/  @!UPT UIADD3 URZ, URZ, URZ, URZ ;  /* 0x0000003f3f3ff290 */ /* 0x000ff6000fffe03f */
[----:B------:R-:W-:Y:S01]  /*9aa50*/  @!UPT UIADD3 URZ, URZ, URZ, URZ ;  /* 0x0000003f3f3ff290 */ /* 0x000fe2000fffe03f */
[----:B------:R-:W-:Y:S01]  /*9aa60*/  STL.64 [R1+0xc00], R4 ;  /* 0x000c000401007387 */ /* 0x000fe20000100a00 */
[----:B------:R-:W-:Y:S02]  /*9aa70*/  STL.64 [R1+0xc08], R6 ;  /* 0x000c080601007387 */ /* 0x000fe40000100a00 */
[----:B------:R-:W4:Y:S02]  /*9aa80*/  LDL.LU R11, [R1+0x3ca8] ;  /* 0x003ca800010b7983 */ /* 0x000f240000300800 */
[----:B------:R3:W-:Y:S01]  /*9aa90*/  STL.64 [R1+0x3c58], R18 ;  /* 0x003c581201007387 */ /* 0x0007e20000100a00 */
[----:B------:R0:W-:Y:S01]  /*9aaa0*/  STL.64 [R1+0x39a0], R14 ;  /* 0x0039a00e01007387 */ /* 0x0001e20000100a00 */
[----:B---3--:R-:W-:Y:S02]  /*9aab0*/  IMAD.MOV.U32 R18, RZ, RZ, R13 ;  /* 0x000000ffff127224 */ /* 0x008fe400078e000d */
[----:B--2---:R-:W-:Y:S02]  /*9aac0*/  IMAD.MOV.U32 R19, RZ, RZ, R12 ;  /* 0x000000ffff137224 */ /* 0x004fe400078e000c */
[----:B0-----:R-:W-:-:S02]  /*9aad0*/  IMAD.MOV.U32 R14, RZ, RZ, R27 ;  /* 0x000000ffff0e7224 */ /* 0x001fc400078e001b */
[----:B------:R-:W-:Y:S01]  /*9aae0*/  IMAD.MOV.U32 R15, RZ, RZ, R26 ;  /* 0x000000ffff0f7224 */ /* 0x000fe200078e001a */
[----:B------:R-:W-:Y:S04]  /*9aaf0*/  STL.64 [R1+0x3c70], R18 ;  /* 0x003c701201007387 */ /* 0x000fe80000100a00 */
[----:B------:R0:W-:Y:S02]  /*9ab00*/  STL.64 [R1+0x3c08], R14 ;  /* 0x003c080e01007387 */ /* 0x0001e40000100a00 */
[----:B------:R-:W2:Y:S02]  /*9ab10*/  LDL.LU R12, [R1+0x3e0] ;  /* 0x0003e000010c7983 */ /* 0x000ea40000300800 */
[----:B------:R-:W2:Y:S01]  /*9ab20*/  LDL.LU R13, [R1+0x3e4] ;  /* 0x0003e400010d7983 */ /* 0x000ea20000300800 */
[----:B0-----:R-:W3:Y:S01]  /*9ab30*/  LDL.LU R14, [R1+0x3e8] ;  /* 0x0003e800010e7983 */ /* 0x001ee20000300800 */
[----:B------:R-:W3:Y:S02]  /*9ab40*/  LDL.LU R15, [R1+0x3ec] ;  /* 0x0003ec00010f7983 */ /* 0x000ee40000300800 */
[----:B------:R-:W-:-:S02]  /*9ab50*/  IMAD.MOV.U32 R19, RZ, RZ, R24 ;  /* 0x000000ffff137224 */ /* 0x000fc400078e0018 */
[----:B------:R-:W-:Y:S01]  /*9ab60*/  IMAD.MOV.U32 R18, RZ, RZ, R25 ;  /* 0x000000ffff127224 */ /* 0x000fe200078e0019 */
        /* <DEDUP_REMOVED lines=44> */
[----:B---3--:R-:W-:Y:S01]  /*9ae30*/  HMMA.16816.F32.BF16 R20, R20, R6, R24 ;  /* 0x000000061414723c */ /* 0x008fe20000041818 */
[----:B------:R-:W2:Y:S01]  /*9ae40*/  LDL.LU.64 R26, [R1+0x3c90] ;  /* 0x003c9000011a7983 */ /* 0x000ea20000300a00 */
        /* <DEDUP_REMOVED lines=61> */
[----:B---3--:R0:W-:Y:S01]  /*9b220*/  STL.64 [R1+0x39c0], R14 ;  /* 0x0039c00e01007387 */ /* 0x0081e20000100a00 */
[----:B--2---:R-:W-:Y:S03]  /*9b230*/  STL.64 [R1+0x39b8], R12 ;  /* 0x0039b80c01007387 */ /* 0x004fe60000100a00 */
[----:B------:R-:W-:Y:S02]  /*9b240*/  STL.64 [R1+0x39c8], R18 ;  /* 0x0039c81201007387 */ /* 0x000fe40000100a00 */
[----:B------:R-:W2:Y:S01]  /*9b250*/  LDL.LU R8, [R1+0x5b0] ;  /* 0x0005b00001087983 */ /* 0x000ea20000300800 */
[----:B------:R-:W2:Y:S01]  /*9b260*/  LDL.LU R9, [R1+0x5b4] ;  /* 0x0005b40001097983 */ /* 0x000ea20000300800 */
[----:B------:R-:W3:Y:S02]  /*9b270*/  LDL.LU R10, [R1+0x5b8] ;  /* 0x0005b800010a7983 */ /* 0x000ee40000300800 */
[----:B------:R-:W3:Y:S02]  /*9b280*/  LDL.LU R11, [R1+0x5bc] ;  /* 0x0005bc00010b7983 */ /* 0x000ee40000300800 */
[----:B0-----:R-:W-:-:S02]  /*9b290*/  IMAD.MOV.U32 R14, RZ, RZ, R29 ;  /* 0x000000ffff0e7224 */ /* 0x001fc400078e001d */
[----:B------:R-:W-:Y:S01]  /*9b2a0*/  IMAD.MOV.U32 R15, RZ, RZ, R28 ;  /* 0x000000ffff0f7224 */ /* 0x000fe200078e001c */
[----:B---3--:R4:W-:Y:S01]  /*9b2b0*/  STL.64 [R1+0x39d8], R10 ;  /* 0x0039d80a01007387 */ /* 0x0089e20000100a00 */
[----:B--2---:R-:W-:Y:S02]  /*9b2c0*/  STL.64 [R1+0x39d0], R8 ;  /* 0x0039d00801007387 */ /* 0x004fe40000100a00 */
[----:B------:R-:W2:Y:S02]  /*9b2d0*/  LDL.LU R29, [R1+0x3bfc] ;  /* 0x003bfc00011d7983 */ /* 0x000ea40000300800 */
[----:B------:R-:W3:Y:S01]  /*9b2e0*/  LDL.LU R28, [R1+0x3bf8] ;  /* 0x003bf800011c7983 */ /* 0x000ee20000300800 */
[----:B------:R0:W-:Y:S01]  /*9b2f0*/  STL.64 [R1+0x39e0], R14 ;  /* 0x0039e00e01007387 */ /* 0x0001e20000100a00 */
[----:B----4-:R-:W-:Y:S02]  /*9b300*/  IMAD.MOV.U32 R10, RZ, RZ, R5 ;  /* 0x000000ffff0a7224 */ /* 0x010fe400078e0005 */
[----:B------:R-:W-:Y:S01]  /*9b310*/  IMAD.MOV.U32 R11, RZ, RZ, R0 ;  /* 0x000000ffff0b7224 */ /* 0x000fe200078e0000 */
[----:B------:R-:W4:Y:S01]  /*9b320*/  LDL.LU R5, [R1+0x3bf4] ;  /* 0x003bf40001057983 */ /* 0x000f220000300800 */
[----:B------:R-:W2:Y:S03]  /*9b330*/  LDL.LU R0, [R1+0x3bf0] ;  /* 0x003bf00001007983 */ /* 0x000ea60000300800 */
[----:B------:R1:W-:Y:S01]  /*9b340*/  STL.64 [R1+0x39e8], R10 ;  /* 0x0039e80a01007387 */ /* 0x0003e20000100a00 */
[----:B------:R-:W2:Y:S02]  /*9b350*/  LDL.LU R12, [R1+0x5d0] ;  /* 0x0005d000010c7983 */ /* 0x000ea40000300800 */
[----:B------:R-:W2:Y:S02]  /*9b360*/  LDL.LU R13, [R1+0x5d4] ;  /* 0x0005d400010d7983 */ /* 0x000ea40000300800 */
[----:B0-----:R-:W2:Y:S01]  /*9b370*/  LDL.LU R14, [R1+0x5d8] ;  /* 0x0005d800010e7983 */ /* 0x001ea20000300800 */
[----:B------:R-:W2:Y:S01]  /*9b380*/  LDL.LU R15, [R1+0x5dc] ;  /* 0x0005dc00010f7983 */ /* 0x000ea20000300800 */
        /* <DEDUP_REMOVED lines=29> */
[----:B----4-:R-:W-:Y:S02]  /*9b560*/  IMAD.MOV.U32 R10, RZ, RZ, R5 ;  /* 0x000000ffff0a7224 */ /* 0x010fe400078e0005 */
[----:B---3--:R-:W-:Y:S01]  /*9b570*/  IMAD.MOV.U32 R11, RZ, RZ, R28 ;  /* 0x000000ffff0b7224 */ /* 0x008fe200078e001c */
[----:B------:R-:W3:Y:S01]  /*9b580*/  LDL.LU R5, [R1+0x3bd4] ;  /* 0x003bd40001057983 */ /* 0x000ee20000300800 */
[----:B------:R-:W4:Y:S03]  /*9b590*/  LDL.LU R28, [R1+0x3bd0] ;  /* 0x003bd000011c7983 */ /* 0x000f260000300800 */
[----:B------:R0:W-:Y:S01]  /*9b5a0*/  STL.64 [R1+0x3a48], R10 ;  /* 0x003a480a01007387 */ /* 0x0001e20000100a00 */
[----:B------:R-:W4:Y:S02]  /*9b5b0*/  LDL.LU R12, [R1+0x600] ;  /* 0x00060000010c7983 */ /* 0x000f240000300800 */
[----:B------:R-:W4:Y:S02]  /*9b5c0*/  LDL.LU R13, [R1+0x604] ;  /* 0x00060400010d7983 */ /* 0x000f240000300800 */
[----:B------:R-:W4:Y:S01]  /*9b5d0*/  LDL.LU R14, [R1+0x608] ;  /* 0x00060800010e7983 */ /* 0x000f220000300800 */
[----:B------:R-:W4:Y:S01]  /*9b5e0*/  LDL.LU R15, [R1+0x60c] ;  /* 0x00060c00010f7983 */ /* 0x000f220000300800 */
[----:B------:R-:W4:Y:S02]  /*9b5f0*/  LDL.LU R8, [R1+0x620] ;  /* 0x0006200001087983 */ /* 0x000f240000300800 */
[----:B------:R-:W4:Y:S01]  /*9b600*/  LDL.LU R9, [R1+0x624] ;  /* 0x0006240001097983 */ /* 0x000f220000300800 */
[----:B0-----:R-:W4:Y:S01]  /*9b610*/  LDL.LU R10, [R1+0x628] ;  /* 0x00062800010a7983 */ /* 0x001f220000300800 */
[----:B------:R-:W4:Y:S02]  /*9b620*/  LDL.LU R11, [R1+0x62c] ;  /* 0x00062c00010b7983 */ /* 0x000f240000300800 */
[----:B--2---:R-:W-:-:S02]  /*9b630*/  IMAD.MOV.U32 R7, RZ, RZ, R17 ;  /* 0x000000ffff077224 */ /* 0x004fc400078e0011 */
[----:B---3--:R-:W-:Y:S01]  /*9b640*/  IMAD.MOV.U32 R6, RZ, RZ, R5 ;  /* 0x000000ffff067224 */ /* 0x008fe200078e0005 */
[----:B----4-:R0:W-:Y:S01]  /*9b650*/  STL.64 [R1+0x3a58], R10 ;  /* 0x003a580a01007387 */ /* 0x0101e20000100a00 */
[----:B------:R-:W-:Y:S02]  /*9b660*/  STL.64 [R1+0x3a50], R8 ;  /* 0x003a500801007387 */ /* 0x000fe40000100a00 */
[----:B0-----:R-:W-:Y:S02]  /*9b670*/  IMAD.MOV.U32 R10, RZ, RZ, R3 ;  /* 0x000000ffff0a7224 */ /* 0x001fe400078e0003 */
[----:B------:R-:W-:Y:S01]  /*9b680*/  IMAD.MOV.U32 R11, RZ, RZ, R16 ;  /* 0x000000ffff0b7224 */ /* 0x000fe200078e0010 */
[----:B------:R-:W2:Y:S01]  /*9b690*/  LDL.LU R3, [R1+0x3bcc] ;  /* 0x003bcc0001037983 */ /* 0x000ea20000300800 */
[----:B------:R-:W3:Y:S03]  /*9b6a0*/  LDL.LU R16, [R1+0x3bc8] ;  /* 0x003bc80001107983 */ /* 0x000ee60000300800 */
[----:B------:R0:W-:Y:S01]  /*9b6b0*/  STL.64 [R1+0x3a70], R10 ;  /* 0x003a700a01007387 */ /* 0x0001e20000100a00 */
[----:B------:R-:W-:Y:S02]  /*9b6c0*/  STL.64 [R1+0x3a40], R14 ;  /* 0x003a400e01007387 */ /* 0x000fe40000100a00 */
[----:B------:R1:W-:Y:S02]  /*9b6d0*/  STL.64 [R1+0x3a38], R12 ;  /* 0x003a380c01007387 */ /* 0x0003e40000100a00 */
[----:B0-----:R-:W-:-:S02]  /*9b6e0*/  IMAD.MOV.U32 R10, RZ, RZ, R29 ;  /* 0x000000ffff0a7224 */ /* 0x001fc400078e001d */
[----:B------:R-:W-:Y:S01]  /*9b6f0*/  IMAD.MOV.U32 R11, RZ, RZ, R4 ;  /* 0x000000ffff0b7224 */ /* 0x000fe200078e0004 */
[----:B-1----:R-:W4:Y:S01]  /*9b700*/  LDL.LU R12, [R1+0x610] ;  /* 0x00061000010c7983 */ /* 0x002f220000300800 */
[----:B------:R-:W4:Y:S02]  /*9b710*/  LDL.LU R13, [R1+0x614] ;  /* 0x00061400010d7983 */ /* 0x000f240000300800 */
[----:B------:R-:W3:Y:S02]  /*9b720*/  LDL.LU R14, [R1+0x618] ;  /* 0x00061800010e7983 */ /* 0x000ee40000300800 */
[----:B------:R-:W3:Y:S01]  /*9b730*/  LDL.LU R15, [R1+0x61c] ;  /* 0x00061c00010f7983 */ /* 0x000ee20000300800 */
[----:B------:R-:W3:Y:S01]  /*9b740*/  LDL.LU R29, [R1+0x3bc4] ;  /* 0x003bc400011d7983 */ /* 0x000ee20000300800 */
[----:B------:R-:W3:Y:S02]  /*9b750*/  LDL.LU R4, [R1+0x3bc0] ;  /* 0x003bc00001047983 */ /* 0x000ee40000300800 */
[----:B------:R0:W-:Y:S02]  /*9b760*/  STL.64 [R1+0x3a88], R10 ;  /* 0x003a880a01007387 */ /* 0x0001e40000100a00 */
[----:B------:R-:W3:Y:S01]  /*9b770*/  LDL.LU R5, [R1+0x3bbc] ;  /* 0x003bbc0001057983 */ /* 0x000ee20000300800 */
[----:B------:R-:W3:Y:S01]  /*9b780*/  LDL.LU R17, [R1+0x3bb8] ;  /* 0x003bb80001117983 */ /* 0x000ee20000300800 */
[----:B------:R1:W-:Y:S02]  /*9b790*/  STL.64 [R1+0x3a90], R6 ;  /* 0x003a900601007387 */ /* 0x0003e40000100a00 */
[----:B------:R-:W3:Y:S02]  /*9b7a0*/  LDL.LU R8, [R1+0x650] ;  /* 0x0006500001087983 */ /* 0x000ee40000300800 */
[----:B------:R-:W3:Y:S01]  /*9b7b0*/  LDL.LU R9, [R1+0x654] ;  /* 0x0006540001097983 */ /* 0x000ee20000300800 */
[----:B0-----:R-:W3:Y:S01]  /*9b7c0*/  LDL.LU R10, [R1+0x658] ;  /* 0x00065800010a7983 */ /* 0x001ee20000300800 */
[----:B------:R-:W3:Y:S02]  /*9b7d0*/  LDL.LU R11, [R1+0x65c] ;  /* 0x00065c00010b7983 */ /* 0x000ee40000300800 */
[----:B-1----:R-:W-:-:S02]  /*9b7e0*/  IMAD.MOV.U32 R7, RZ, RZ, R28 ;  /* 0x000000ffff077224 */ /* 0x002fc400078e001c */
[----:B--2---:R-:W-:Y:S01]  /*9b7f0*/  IMAD.MOV.U32 R6, RZ, RZ, R3 ;  /* 0x000000ffff067224 */ /* 0x004fe200078e0003 */
[----:B---3--:R-:W-:Y:S01]  /*9b800*/  STL.64 [R1+0x3aa0], R10 ;  /* 0x003aa00a01007387 */ /* 0x008fe20000100a00 */
[----:B------:R-:W-:Y:S02]  /*9b810*/  STL.64 [R1+0x3a98], R8 ;  /* 0x003a980801007387 */ /* 0x000fe40000100a00 */
[----:B------:R-:W2:Y:S02]  /*9b820*/  LDL.LU R3, [R1+0x3bb4] ;  /* 0x003bb40001037983 */ /* 0x000ea40000300800 */
[----:B------:R-:W3:Y:S01]  /*9b830*/  LDL.LU R28, [R1+0x3bb0] ;  /* 0x003bb000011c7983 */ /* 0x000ee20000300800 */
        /* <DEDUP_REMOVED lines=39> */
[----:B---3--:R-:W1:Y:S04]  /*9bab0*/  LDSM.16.MT88.4 R20, [R28+0x13000] ;  /* 0x013000001c14783b */ /* 0x008e680000004200 */
        /* <DEDUP_REMOVED lines=21> */
[----:B------:R-:W-:-:S05]  /*9bc10*/  IMAD.MOV.U32 R7, RZ, RZ, R17 ;  /* 0x000000ffff077224 */ /* 0x000fca00078e0011 */
        /* <DEDUP_REMOVED lines=53> */
[----:B-1----:R-:W-:Y:S01]  /*9bf70*/  STL.64 [R1+0x3990], R22 ;  /* 0x0039901601007387 */ /* 0x002fe20000100a00 */
[----:B------:R-:W-:Y:S02]  /*9bf80*/  STL.64 [R1+0x3988], R20 ;  /* 0x0039881401007387 */ /* 0x000fe40000100a00 */
[----:B------:R-:W4:Y:S02]  /*9bf90*/  LDL.LU.64 R10, [R1+0x3b78] ;  /* 0x003b7800010a7983 */ /* 0x000f240000300a00 */
[----:B------:R-:W4:Y:S01]  /*9bfa0*/  LDL.LU.64 R8, [R1+0x3b70] ;  /* 0x003b700001087983 */ /* 0x000f220000300a00 */
[----:B------:R-:W-:Y:S01]  /*9bfb0*/  STL.64 [R1+0x6f0], R4 ;  /* 0x0006f00401007387 */ /* 0x000fe20000100a00 */
[----:B------:R0:W-:Y:S03]  /*9bfc0*/  STL.64 [R1+0x6f8], R6 ;  /* 0x0006f80601007387 */ /* 0x0001e60000100a00 */
[----:B0-----:R-:W4:Y:S02]  /*9bfd0*/  LDL.LU.64 R6, [R1+0x3b68] ;  /* 0x003b680001067983 */ /* 0x001f240000300a00 */
[C---:B----4-:R-:W-:Y:S02]  /*9bfe0*/  HMMA.16816.F32.BF16 R4, R24.reuse, R6, R8 ;  /* 0x000000061804723c */ /* 0x050fe40000041808 */
[----:B------:R-:W4:Y:S01]  /*9bff0*/  LDL.LU.64 R10, [R1+0x3b60] ;  /* 0x003b6000010a7983 */ /* 0x000f220000300a00 */
[----:B------:R-:W4:Y:S11]  /*9c000*/  LDL.LU.64 R8, [R1+0x3b58] ;  /* 0x003b580001087983 */ /* 0x000f360000300a00 */
[----:B------:R-:W-:Y:S09]  /*9c010*/  @!UPT UIADD3 URZ, URZ, URZ, URZ ;  /* 0x0000003f3f3ff290 */ /* 0x000ff2000fffe03f */
        /* <DEDUP_REMOVED lines=68> */
[C---:B--2---:R-:W-:Y:S01]  /*9c460*/  HMMA.16816.F32.BF16 R8, R24.reuse, R10, R12 ;  /* 0x0000000a1808723c */ /* 0x044fe2000004180c */
[----:B------:R-:W2:Y:S01]  /*9c470*/  LDL.LU.64 R14, [R1+0x3a80] ;  /* 0x003a8000010e7983 */ /* 0x000ea20000300a00 */
[----:B------:R-:W2:Y:S11]  /*9c480*/  LDL.LU.64 R12, [R1+0x3a78] ;  /* 0x003a7800010c7983 */ /* 0x000eb60000300a00 */
[----:B------:R-:W-:Y:S10]  /*9c490*/  @!UPT UIADD3 URZ, URZ, URZ, URZ ;  /* 0x0000003f3f3ff290 */ /* 0x000ff4000fffe03f */
[----:B------:R-:W-:Y:S01]  /*9c4a0*/  STL.64 [R1+0x640], R8 ;  /* 0x0006400801007387 */ /* 0x000fe20000100a00 */
[----:B------:R0:W-:Y:S03]  /*9c4b0*/  STL.64 [R1+0x648], R10 ;  /* 0x0006480a01007387 */ /* 0x0001e60000100a00 */
[----:B0-----:R-:W2:Y:S02]  /*9c4c0*/  LDL.LU.64 R10, [R1+0x3a70] ;  /* 0x003a7000010a7983 */ /* 0x001ea40000300a00 */
[----:B--2---:R-:W-:Y:S02]  /*9c4d0*/  HMMA.16816.F32.BF16 R8, R24, R10, R12 ;  /* 0x0000000a1808723c */ /* 0x004fe4000004180c */
[----:B------:R-:W2:Y:S01]  /*9c4e0*/  LDL.LU.64 R14, [R1+0x3a68] ;  /* 0x003a6800010e7983 */ /* 0x000ea20000300a00 */
[----:B------:R-:W2:Y:S11]  /*9c4f0*/  LDL.LU.64 R12, [R1+0x3a60] ;  /* 0x003a6000010c7983 */ /* 0x000eb60000300a00 */
[----:B------:R-:W-:Y:S09]  /*9c500*/  @!UPT UIADD3 URZ, URZ, URZ, URZ ;  /* 0x0000003f3f3ff290 */ /* 0x000ff2000fffe03f */
[----:B------:R-:W-:Y:S01]  /*9c510*/  STL.64 [R1+0x630], R8 ;  /* 0x0006300801007387 */ /* 0x000fe20000100a00 */
[----:B------:R0:W-:Y:S03]  /*9c520*/  STL.64 [R1+0x638], R10 ;  /* 0x0006380a01007387 */ /* 0x0001e60000100a00 */
[----:B0-----:R-:W2:Y:S01]  /*9c530*/  LDL.LU.64 R10, [R1+0x3a58] ;  /* 0x003a5800010a7983 */ /* 0x001ea20000300a00 */
[----:B------:R-:W2:Y:S02]  /*9c540*/  LDL.LU.64 R8, [R1+0x3a50] ;  /* 0x003a500001087983 */ /* 0x000ea40000300a00 */
[----:B------:R-:W-:Y:S02]  /*9c550*/  IMAD.MOV.U32 R22, RZ, RZ, R2 ;  /* 0x000000ffff167224 */ /* 0x000fe400078e0002 */
[----:B------:R-:W-:-:S07]  /*9c560*/  IMAD.MOV.U32 R23, RZ, RZ, R0 ;  /* 0x000000ffff177224 */ /* 0x000fce00078e0000 */
[C---:B--2---:R-:W-:Y:S01]  /*9c570*/  HMMA.16816.F32.BF16 R20, R24.reuse, R22, R8 ;  /* 0x000000161814723c */ /* 0x044fe20000041808 */
[----:B------:R-:W2:Y:S11]  /*9c580*/  LDL.LU.64 R10, [R1+0x3a48] ;  /* 0x003a4800010a7983 */ /* 0x000eb60000300a00 */
[----:B------:R-:W-:Y:S11]  /*9c590*/  @!UPT UIADD3 URZ, URZ, URZ, URZ ;  /* 0x0000003f3f3ff290 */ /* 0x000ff6000fffe03f */
[----:B------:R0:W-:Y:S01]  /*9c5a0*/  STL.64 [R1+0x620], R20 ;  /* 0x0006201401007387 */ /* 0x0001e20000100a00 */
[----:B------:R1:W-:Y:S03]  /*9c5b0*/  STL.64 [R1+0x628], R22 ;  /* 0x0006281601007387 */ /* 0x0003e60000100a00 */
        /* <DEDUP_REMOVED lines=47> */
[----:B------:R-:W4:Y:S11]  /*9c8b0*/  LDL.LU.64 R10, [R1+0x39b0] ;  /* 0x0039b000010a7983 */ /* 0x000f360000300a00 */
[----:B------:R-:W-:Y:S10]  /*9c8c0*/  @!UPT UIADD3 URZ, URZ, URZ, URZ ;  /* 0x0000003f3f3ff290 */ /* 0x000ff4000fffe03f */
[----:B------:R-:W-:Y:S01]  /*9c8d0*/  STL.64 [R1+0x5b0], R16 ;  /* 0x0005b01001007387 */ /* 0x000fe20000100a00 */
[----:B------:R0:W-:Y:S03]  /*9c8e0*/  STL.64 [R1+0x5b8], R18 ;  /* 0x0005b81201007387 */ /* 0x0001e60000100a00 */
[----:B0-----:R-:W3:Y:S02]  /*9c8f0*/  LDL.LU.64 R18, [R1+0x39a8] ;  /* 0x0039a80001127983 */ /* 0x001ee40000300a00 */
[C---:B---3--:R-:W-:Y:S11]  /*9c900*/  HMMA.16816.F32.BF16 R12, R24.reuse, R18, R12 ;  /* 0x00000012180c723c */ /* 0x048ff6000004180c */
[----:B------:R-:W-:Y:S11]  /*9c910*/  @!UPT UIADD3 URZ, URZ, URZ, URZ ;  /* 0x0000003f3f3ff290 */ /* 0x000ff6000fffe03f */
[----:B------:R-:W-:Y:S01]  /*9c920*/  @!UPT UIADD3 URZ, URZ, URZ, URZ ;  /* 0x0000003f3f3ff290 */ /* 0x000fe2000fffe03f */
[----:B------:R-:W-:Y:S01]  /*9c930*/  STL.64 [R1+0x5a0], R12 ;  /* 0x0005a00c01007387 */ /* 0x000fe20000100a00 */
[----:B------:R0:W-:Y:S03]  /*9c940*/  STL.64 [R1+0x5a8], R14 ;  /* 0x0005a80e01007387 */ /* 0x0001e60000100a00 */
[----:B0-----:R-:W2:Y:S01]  /*9c950*/  LDL.LU.64 R14, [R1+0x39a0] ;  /* 0x0039a000010e7983 */ /* 0x001ea20000300a00 */
[----:B------:R0:W-:Y:S02]  /*9c960*/  STL.64 [R1+0x3900], R18 ;  /* 0x0039001201007387 */ /* 0x0001e40000100a00 */
[----:B------:R-:W2:Y:S02]  /*9c970*/  LDL.LU R16, [R1+0x590] ;  /* 0x0005900001107983 */ /* 0x000ea40000300800 */
[----:B------:R-:W2:Y:S01]  /*9c980*/  LDL.LU R17, [R1+0x594] ;  /* 0x0005940001117983 */ /* 0x000ea20000300800 */
[----:B0-----:R-:W2:Y:S01]  /*9c990*/  LDL.LU R18, [R1+0x598] ;  /* 0x0005980001127983 */ /* 0x001ea20000300800 */
[----:B------:R-:W2:Y:S02]  /*9c9a0*/  LDL.LU R19, [R1+0x59c] ;  /* 0x00059c0001137983 */ /* 0x000ea40000300800 */
[C---:B--2---:R-:W-:Y:S11]  /*9c9b0*/  HMMA.16816.F32.BF16 R16, R24.reuse, R14, R16 ;  /* 0x0000000e1810723c */ /* 0x044ff60000041810 */
[----:B------:R-:W-:Y:S11]  /*9c9c0*/  @!UPT UIADD3 URZ, URZ, URZ, URZ ;  /* 0x0000003f3f3ff290 */ /* 0x000ff6000fffe03f */
[----:B------:R-:W-:Y:S01]  /*9c9d0*/  @!UPT UIADD3 URZ, URZ, URZ, URZ ;  /* 0x0000003f3f3ff290 */ /* 0x000fe2000fffe03f */
[----:B------:R-:W-:Y:S01]  /*9c9e0*/  STL.64 [R1+0x590], R16 ;  /* 0x0005901001007387 */ /* 0x000fe20000100a00 */
[----:B------:R0:W-:Y:S03]  /*9c9f0*/  STL.64 [R1+0x598], R18 ;  /* 0x0005981201007387 */ /* 0x0001e60000100a00 */
        /* <DEDUP_REMOVED lines=8> */
[----:B------:R0:W-:Y:S02]  /*9ca80*/  STL [R1+0x37d4], R14 ;  /* 0x0037d40e01007387 */ /* 0x0001e40000100800 */
[----:B------:R1:W-:Y:S02]  /*9ca90*/  STL [R1+0x37d0], R15 ;  /* 0x0037d00f01007387 */ /* 0x0003e40000100800 */
[----:B------:R-:W3:Y:S01]  /*9caa0*/  LDL.LU R12, [R1+0xba0] ;  /* 0x000ba000010c7983 */ /* 0x000ee20000300800 */
[----:B------:R-:W3:Y:S04]  /*9cab0*/  LDL.LU R13, [R1+0xba4] ;  /* 0x000ba400010d7983 */ /* 0x000ee80000300800 */
[----:B0-----:R-:W3:Y:S01]  /*9cac0*/  LDL.LU R14, [R1+0xba8] ;  /* 0x000ba800010e7983 */ /* 0x001ee20000300800 */
[----:B-1----:R-:W3:Y:S02]  /*9cad0*/  LDL.LU R15, [R1+0xbac] ;  /* 0x000bac00010f7983 */ /* 0x002ee40000300800 */
[----:B------:R-:W-:Y:S02]  /*9cae0*/  STL.64 [R1+0x580], R4 ;  /* 0x0005800401007387 */ /* 0x000fe40000100a00 */
[----:B------:R0:W-:Y:S02]  /*9caf0*/  STL.64 [R1+0x588], R6 ;  /* 0x0005880601007387 */ /* 0x0001e40000100a00 */
[----:B0-----:R-:W4:Y:S01]  /*9cb00*/  LDL.LU.64 R6, [R1+0x3998] ;  /* 0x0039980001067983 */ /* 0x001f220000300a00 */
[----:B------:R0:W-:Y:S02]  /*9cb10*/  STL [R1+0x37a0], R10 ;  /* 0x0037a00a01007387 */ /* 0x0001e40000100800 */
[----:B------:R1:W-:Y:S02]  /*9cb20*/  STL [R1+0x379c], R11 ;  /* 0x00379c0b01007387 */ /* 0x0003e40000100800 */
[----:B------:R-:W2:Y:S01]  /*9cb30*/  LDL.LU R8, [R1+0xbc0] ;  /* 0x000bc00001087983 */ /* 0x000ea20000300800 */
[----:B------:R-:W2:Y:S04]  /*9cb40*/  LDL.LU R9, [R1+0xbc4] ;  /* 0x000bc40001097983 */ /* 0x000ea80000300800 */
[----:B0-----:R-:W2:Y:S01]  /*9cb50*/  LDL.LU R10, [R1+0xbc8] ;  /* 0x000bc800010a7983 */ /* 0x001ea20000300800 */
[----:B-1----:R-:W2:Y:S01]  /*9cb60*/  LDL.LU R11, [R1+0xbcc] ;  /* 0x000bcc00010b7983 */ /* 0x002ea20000300800 */
[----:B----4-:R-:W-:Y:S02]  /*9cb70*/  HMMA.16816.F32.BF16 R24, R24, R6, R20 ;  /* 0x000000061818723c */ /* 0x010fe40000041814 */
[----:B------:R-:W2:Y:S01]  /*9cb80*/  LDL.LU.64 R22, [R1+0x3990] ;  /* 0x0039900001167983 */ /* 0x000ea20000300a00 */
[----:B------:R-:W2:Y:S02]  /*9cb90*/  LDL.LU.64 R20, [R1+0x3988] ;  /* 0x0039880001147983 */ /* 0x000ea40000300a00 */
[----:B------:R0:W-:Y:S02]  /*9cba0*/  STL.64 [R1+0x3908], R6 ;  /* 0x0039080601007387 */ /* 0x0001e40000100a00 */
[----:B0-----:R-:W4:Y:S11]  /*9cbb0*/  LDL.LU.64 R6, [R1+0x188] ;  /* 0x0001880001067983 */ /* 0x001f360000300a00 */
[----:B------:R-:W-:Y:S05]  /*9cbc0*/  @!UPT UIADD3 URZ, URZ, URZ, URZ ;  /* 0x0000003f3f3ff290 */ /* 0x000fea000fffe03f */
[----:B------:R-:W-:Y:S01]  /*9cbd0*/  STL.64 [R1+0x3c0], R24 ;  /* 0x0003c01801007387 */ /* 0x000fe20000100a00 */
[----:B------:R-:W-:Y:S02]  /*9cbe0*/  STL.64 [R1+0x3c8], R26 ;  /* 0x0003c81a01007387 */ /* 0x000fe40000100a00 */
[----:B------:R-:W0:Y:S02]  /*9cbf0*/  LDSM.16.MT88.4 R24, [R28+0x13080] ;  /* 0x013080001c18783b */ /* 0x000e240000004200 */
        /* <DEDUP_REMOVED lines=25> */
[----:B0-----:R-:W-:Y:S02]  /*9cd90*/  IMAD.MOV.U32 R27, RZ, RZ, R18 ;  /* 0x000000ffff1b7224 */ /* 0x001fe400078e0012 */
[----:B------:R-:W-:Y:S02]  /*9cda0*/  IMAD.MOV.U32 R26, RZ, RZ, R19 ;  /* 0x000000ffff1a7224 */ /* 0x000fe400078e0013 */
[----:B------:R-:W2:Y:S03]  /*9cdb0*/  LDL.LU.64 R18, [R1+0x3978] ;  /* 0x0039780001127983 */ /* 0x000ea60000300a00 */
[----:B------:R0:W-:Y:S02]  /*9cdc0*/  STL [R1+0x37b0], R26 ;  /* 0x0037b01a01007387 */ /* 0x0001e40000100800 */
[----:B------:R1:W-:Y:S02]  /*9cdd0*/  STL [R1+0x37ac], R27 ;  /* 0x0037ac1b01007387 */ /* 0x0003e40000100800 */
[----:B------:R-:W4:Y:S01]  /*9cde0*/  LDL.LU R24, [R1+0xbb0] ;  /* 0x000bb00001187983 */ /* 0x000f220000300800 */
[----:B------:R-:W4:Y:S04]  /*9cdf0*/  LDL.LU R25, [R1+0xbb4] ;  /* 0x000bb40001197983 */ /* 0x000f280000300800 */
[----:B0-----:R-:W4:Y:S01]  /*9ce00*/  LDL.LU R26, [R1+0xbb8] ;  /* 0x000bb800011a7983 */ /* 0x001f220000300800 */
[----:B-1----:R-:W4:Y:S01]  /*9ce10*/  LDL.LU R27, [R1+0xbbc] ;  /* 0x000bbc00011b7983 */ /* 0x002f220000300800 */
[C---:B--2---:R-:W-:Y:S01]  /*9ce20*/  HMMA.16816.F32.BF16 R8, R20.reuse, R18, R8 ;  /* 0x000000121408723c */ /* 0x044fe20000041808 */
[----:B------:R-:W-:Y:S11]  /*9ce30*/  IMAD.MOV.U32 R28, RZ, RZ, R19 ;  /* 0x000000ffff1c7224 */ /* 0x000ff600078e0013 */
[----:B------:R-:W-:Y:S11]  /*9ce40*/  @!UPT UIADD3 URZ, URZ, URZ, URZ ;  /* 0x0000003f3f3ff290 */ /* 0x000ff6000fffe03f */
[----:B------:R-:W-:Y:S01]  /*9ce50*/  STL.64 [R1+0xbc0], R8 ;  /* 0x000bc00801007387 */ /* 0x000fe20000100a00 */
[----:B------:R0:W-:Y:S02]  /*9ce60*/  STL.64 [R1+0xbc8], R10 ;  /* 0x000bc80a01007387 */ /* 0x0001e40000100a00 */
[----:B0-----:R-:W-:Y:S02]  /*9ce70*/  IMAD.MOV.U32 R11, RZ, RZ, R18 ;  /* 0x000000ffff0b7224 */ /* 0x001fe400078e0012 */
[----:B------:R-:W3:Y:S01]  /*9ce80*/  LDL.LU.64 R18, [R1+0x3970] ;  /* 0x0039700001127983 */ /* 0x000ee20000300a00 */
[----:B------:R-:W-:Y:S02]  /*9ce90*/  STL [R1+0x37b8], R28 ;  /* 0x0037b81c01007387 */ /* 0x000fe40000100800 */
[----:B------:R4:W-:Y:S02]  /*9cea0*/  STL [R1+0x37b4], R11 ;  /* 0x0037b40b01007387 */ /* 0x0009e40000100800 */
[----:B----4-:R-:W-:Y:S07]  /*9ceb0*/  HMMA.16816.F32.BF16 R8, R20, R6, R24 ;  /* 0x000000061408723c */ /* 0x010fee0000041818 */
[----:B------:R-:W-:Y:S11]  /*9cec0*/  IMAD.MOV.U32 R25, RZ, RZ, R6 ;  /* 0x000000ffff197224 */ /* 0x000ff600078e0006 */
[----:B------:R-:W-:Y:S05]  /*9ced0*/  @!UPT UIADD3 URZ, URZ, URZ, URZ ;  /* 0x0000003f3f3ff290 */ /* 0x000fea000fffe03f */
[----:B------:R-:W-:Y:S01]  /*9cee0*/  STL.64 [R1+0xbb0], R8 ;  /* 0x000bb00801007387 */ /* 0x000fe20000100a00 */
[----:B------:R0:W-:Y:S02]  /*9cef0*/  STL.64 [R1+0xbb8], R10 ;  /* 0x000bb80a01007387 */ /* 0x0001e40000100a00 */
[----:B0-----:R-:W-:-:S05]  /*9cf00*/  IMAD.MOV.U32 R10, RZ, RZ, R7 ;  /* 0x000000ffff0a7224 */ /* 0x001fca00078e0007 */
[----:B------:R-:W-:Y:S01]  /*9cf10*/  STL [R1+0x37c0], R10 ;  /* 0x0037c00a01007387 */ /* 0x000fe20000100800 */
        /* <DEDUP_REMOVED lines=10> */
[----:B---3--:R0:W-:Y:S01]  /*9cfc0*/  STL.64 [R1+0x3938], R14 ;  /* 0x0039380e01007387 */ /* 0x0081e20000100a00 */
[----:B--2---:R1:W-:Y:S03]  /*9cfd0*/  STL.64 [R1+0x3930], R12 ;  /* 0x0039300c01007387 */ /* 0x0043e60000100a00 */
[----:B0-----:R-:W2:Y:S04]  /*9cfe0*/  LDL.LU.64 R14, [R1+0x138] ;  /* 0x00013800010e7983 */ /* 0x001ea80000300a00 */
[----:B--2---:R0:W-:Y:S01]  /*9cff0*/  STL.64 [R1+0x3948], R14 ;  /* 0x0039480e01007387 */ /* 0x0041e20000100a00 */
[----:B-1----:R-:W2:Y:S02]  /*9d000*/  LDL.LU R12, [R1+0xb70] ;  /* 0x000b7000010c7983 */ /* 0x002ea40000300800 */
[----:B------:R-:W2:Y:S01]  /*9d010*/  LDL.LU R13, [R1+0xb74] ;  /* 0x000b7400010d7983 */ /* 0x000ea20000300800 */
[----:B0-----:R-:W3:Y:S01]  /*9d020*/  LDL.LU R14, [R1+0xb78] ;  /* 0x000b7800010e7983 */ /* 0x001ee20000300800 */
[----:B------:R-:W3:Y:S02]  /*9d030*/  LDL.LU R15, [R1+0xb7c] ;  /* 0x000b7c00010f7983 */ /* 0x000ee40000300800 */
[----:B------:R-:W4:Y:S02]  /*9d040*/  LDL.LU R8, [R1+0xb90] ;  /* 0x000b900001087983 */ /* 0x000f240000300800 */
[----:B------:R-:W4:Y:S01]  /*9d050*/  LDL.LU R9, [R1+0xb94] ;  /* 0x000b940001097983 */ /* 0x000f220000300800 */
[----:B------:R-:W4:Y:S01]  /*9d060*/  LDL.LU R10, [R1+0xb98] ;  /* 0x000b9800010a7983 */ /* 0x000f220000300800 */
[----:B------:R-:W4:Y:S03]  /*9d070*/  LDL.LU R11, [R1+0xb9c] ;  /* 0x000b9c00010b7983 */ /* 0x000f260000300800 */
[----:B---3--:R0:W-:Y:S01]  /*9d080*/  STL.64 [R1+0x3958], R14 ;  /* 0x0039580e01007387 */ /* 0x0081e20000100a00 */
[----:B--2---:R-:W-:Y:S03]  /*9d090*/  STL.64 [R1+0x3950], R12 ;  /* 0x0039500c01007387 */ /* 0x004fe60000100a00 */
[----:B0-----:R-:W2:Y:S01]  /*9d0a0*/  LDL.LU.64 R14, [R1+0x158] ;  /* 0x00015800010e7983 */ /* 0x001ea20000300a00 */
[----:B------:R-:W3:Y:S02]  /*9d0b0*/  LDL.LU R4, [R1+0xb30] ;  /* 0x000b300001047983 */ /* 0x000ee40000300800 */
[----:B------:R-:W3:Y:S02]  /*9d0c0*/  LDL.LU R5, [R1+0xb34] ;  /* 0x000b340001057983 */ /* 0x000ee40000300800 */
[----:B------:R-:W2:Y:S01]  /*9d0d0*/  LDL.LU R6, [R1+0xb38] ;  /* 0x000b380001067983 */ /* 0x000ea20000300800 */
[----:B------:R-:W2:Y:S04]  /*9d0e0*/  LDL.LU R7, [R1+0xb3c] ;  /* 0x000b3c0001077983 */ /* 0x000ea80000300800 */
[----:B--2---:R0:W-:Y:S01]  /*9d0f0*/  STL.64 [R1+0x3918], R6 ;  /* 0x0039180601007387 */ /* 0x0041e20000100a00 */
[----:B---3--:R-:W-:Y:S03]  /*9d100*/  STL.64 [R1+0x3910], R4 ;  /* 0x0039100401007387 */ /* 0x008fe60000100a00 */
[----:B0-----:R-:W2:Y:S04]  /*9d110*/  LDL.LU.64 R6, [R1+0x118] ;  /* 0x0001180001067983 */ /* 0x001ea80000300a00 */
[----:B--2---:R0:W-:Y:S04]  /*9d120*/  STL.64 [R1+0x3928], R6 ;  /* 0x0039280601007387 */ /* 0x0041e80000100a00 */
[----:B0-----:R-:W2:Y:S04]  /*9d130*/  LDL.LU.64 R6, [R1+0x128] ;  /* 0x0001280001067983 */ /* 0x001ea80000300a00 */
        /* <DEDUP_REMOVED lines=13> */
[----:B------:R-:W3:Y:S04]  /*9d210*/  LDL.LU.64 R18, [R1+0x108] ;  /* 0x0001080001127983 */ /* 0x000ee80000300a00 */
[----:B---3--:R0:W-:Y:S01]  /*9d220*/  STL.64 [R1+0x3920], R18 ;  /* 0x0039201201007387 */ /* 0x0081e20000100a00 */
[----:B------:R-:W3:Y:S02]  /*9d230*/  LDL.LU R16, [R1+0xb40] ;  /* 0x000b400001107983 */ /* 0x000ee40000300800 */
[----:B------:R-:W3:Y:S01]  /*9d240*/  LDL.LU R17, [R1+0xb44] ;  /* 0x000b440001117983 */ /* 0x000ee20000300800 */
[----:B0-----:R-:W3:Y:S01]  /*9d250*/  LDL.LU R18, [R1+0xb48] ;  /* 0x000b480001127983 */ /* 0x001ee20000300800 */
[----:B------:R-:W3:Y:S02]  /*9d260*/  LDL.LU R19, [R1+0xb4c] ;  /* 0x000b4c0001137983 */ /* 0x000ee40000300800 */
[----:B------:R-:W-:Y:S02]  /*9d270*/  STL [R1+0x37c8], R24 ;  /* 0x0037c81801007387 */ /* 0x000fe40000100800 */
[----:B------:R0:W-:Y:S02]  /*9d280*/  STL [R1+0x37c4], R27 ;  /* 0x0037c41b01007387 */ /* 0x0001e40000100800 */
[----:B0-----:R-:W4:Y:S01]  /*9d290*/  LDL.LU.64 R26, [R1+0x168] ;  /* 0x00016800011a7983 */ /* 0x001f220000300a00 */
[----:B--2---:R-:W-:Y:S01]  /*9d2a0*/  HMMA.16816.F32.BF16 R4, R20, R14, R4 ;  /* 0x0000000e1404723c */ /* 0x004fe20000041804 */
[----:B------:R-:W-:-:S02]  /*9d2b0*/  IMAD.MOV.U32 R25, RZ, RZ, R14 ;  /* 0x000000ffff197224 */ /* 0x000fc400078e000e */
[----:B------:R-:W-:-:S05]  /*9d2c0*/  IMAD.MOV.U32 R28, RZ, RZ, R15 ;  /* 0x000000ffff1c7224 */ /* 0x000fca00078e000f */
[----:B----4-:R-:W-:Y:S11]  /*9d2d0*/  HMMA.16816.F32.BF16 R8, R20, R26, R8 ;  /* 0x0000001a1408723c */ /* 0x010ff60000041808 */
[----:B------:R-:W-:Y:S11]  /*9d2e0*/  @!UPT UIADD3 URZ, URZ, URZ, URZ ;  /* 0x0000003f3f3ff290 */ /* 0x000ff6000fffe03f */
[----:B------:R-:W-:Y:S01]  /*9d2f0*/  @!UPT UIADD3 URZ, URZ, URZ, URZ ;  /* 0x0000003f3f3ff290 */ /* 0x000fe2000fffe03f */
[----:B------:R-:W-:Y:S01]  /*9d300*/  STL.64 [R1+0xb90], R8 ;  /* 0x000b900801007387 */ /* 0x000fe20000100a00 */
[----:B------:R0:W-:Y:S02]  /*9d310*/  STL.64 [R1+0xb98], R10 ;  /* 0x000b980a01007387 */ /* 0x0001e40000100a00 */
[----:B0-----:R-:W-:-:S05]  /*9d320*/  IMAD.MOV.U32 R11, RZ, RZ, R26 ;  /* 0x000000ffff0b7224 */ /* 0x001fca00078e001a */
[----:B------:R0:W-:Y:S04]  /*9d330*/  STL [R1+0x37cc], R11 ;  /* 0x0037cc0b01007387 */ /* 0x0001e80000100800 */
[----:B0-----:R-:W2:Y:S01]  /*9d340*/  LDL.LU.64 R10, [R1+0x148] ;  /* 0x00014800010a7983 */ /* 0x001ea20000300a00 */
[----:B------:R-:W-:Y:S02]  /*9d350*/  STL.64 [R1+0xb80], R4 ;  /* 0x000b800401007387 */ /* 0x000fe40000100a00 */
[----:B------:R0:W-:Y:S02]  /*9d360*/  STL.64 [R1+0xb88], R6 ;  /* 0x000b880601007387 */ /* 0x0001e40000100a00 */
[----:B0-----:R-:W4:Y:S01]  /*9d370*/  LDL.LU.64 R6, [R1+0x3968] ;  /* 0x0039680001067983 */ /* 0x001f220000300a00 */
[----:B------:R-:W4:Y:S02]  /*9d380*/  LDL.LU.64 R4, [R1+0x3960] ;  /* 0x0039600001047983 */ /* 0x000f240000300a00 */
[----:B------:R-:W2:Y:S02]  /*9d390*/  LDL.LU.64 R14, [R1+0x3958] ;  /* 0x00395800010e7983 */ /* 0x000ea40000300a00 */
[----:B------:R-:W2:Y:S02]  /*9d3a0*/  LDL.LU.64 R12, [R1+0x3950] ;  /* 0x00395000010c7983 */ /* 0x000ea40000300a00 */
[C---:B--2---:R-:W-:Y:S11]  /*9d3b0*/  HMMA.16816.F32.BF16 R12, R20.reuse, R10, R12 ;  /* 0x0000000a140c723c */ /* 0x044ff6000004180c */
[----:B------:R-:W-:Y:S11]  /*9d3c0*/  @!UPT UIADD3 URZ, URZ, URZ, URZ ;  /* 0x0000003f3f3ff290 */ /* 0x000ff6000fffe03f */
[----:B------:R-:W-:Y:S01]  /*9d3d0*/  @!UPT UIADD3 URZ, URZ, URZ, URZ ;  /* 0x0000003f3f3ff290 */ /* 0x000fe2000fffe03f */
[----:B------:R-:W-:Y:S01]  /*9d3e0*/  STL.64 [R1+0xb70], R12 ;  /* 0x000b700c01007387 */ /* 0x000fe20000100a00 */
[----:B------:R0:W-:Y:S03]  /*9d3f0*/  STL.64 [R1+0xb78], R14 ;  /* 0x000b780e01007387 */ /* 0x0001e60000100a00 */
[----:B0-----:R-:W4:Y:S01]  /*9d400*/  LDL.LU.64 R14, [R1+0x3948] ;  /* 0x00394800010e7983 */ /* 0x001f220000300a00 */
[----:B------:R-:W-:Y:S02]  /*9d410*/  IMAD.MOV.U32 R26, RZ, RZ, R27 ;  /* 0x000000ffff1a7224 */ /* 0x000fe400078e001b */
[----:B------:R-:W-:Y:S02]  /*9d420*/  IMAD.MOV.U32 R27, RZ, RZ, R10 ;  /* 0x000000ffff1b7224 */ /* 0x000fe400078e000a */
[----:B------:R-:W-:Y:S01]  /*9d430*/  IMAD.MOV.U32 R10, RZ, RZ, R11 ;  /* 0x000000ffff0a7224 */ /* 0x000fe200078e000b */
[----:B----4-:R-:W-:Y:S01]  /*9d440*/  HMMA.16816.F32.BF16 R4, R20, R14, R4 ;  /* 0x0000000e1404723c */ /* 0x010fe20000041804 */
        /* <DEDUP_REMOVED lines=8> */
[----:B------:R0:W-:Y:S01]  /*9d4d0*/  STL.64 [R1+0x37e0], R26 ;  /* 0x0037e01a01007387 */ /* 0x0001e20000100a00 */
[----:B------:R-:W-:Y:S04]  /*9d4e0*/  STL.64 [R1+0x37d8], R24 ;  /* 0x0037d81801007387 */ /* 0x000fe80000100a00 */
[----:B0-----:R-:W4:Y:S01]  /*9d4f0*/  LDL.LU.64 R26, [R1+0xe8] ;  /* 0x0000e800011a7983 */ /* 0x001f220000300a00 */
[C---:B--2---:R-:W-:Y:S11]  /*9d500*/  HMMA.16816.F32.BF16 R12, R20.reuse, R6, R12 ;  /* 0x00000006140c723c */ /* 0x044ff6000004180c */
        /* <DEDUP_REMOVED lines=12> */
[----:B---3--:R-:W-:Y:S01]  /*9d5d0*/  HMMA.16816.F32.BF16 R16, R20, R6, R16 ;  /* 0x000000061410723c */ /* 0x008fe20000041810 */
        /* <DEDUP_REMOVED lines=10> */
[----:B0-----:R-:W3:Y:S01]  /*9d680*/  LDL.LU.64 R10, [R1+0xf8] ;  /* 0x0000f800010a7983 */ /* 0x001ee20000300a00 */
[----:B--2---:R-:W-:Y:S11]  /*9d690*/  HMMA.16816.F32.BF16 R4, R20, R18, R4 ;  /* 0x000000121404723c */ /* 0x004ff60000041804 */
        /* <DEDUP_REMOVED lines=8> */
[----:B------:R0:W-:Y:S02]  /*9d720*/  STL [R1+0x3630], R4 ;  /* 0x0036300401007387 */ /* 0x0001e40000100800 */
[----:B------:R1:W-:Y:S01]  /*9d730*/  STL [R1+0x362c], R5 ;  /* 0x00362c0501007387 */ /* 0x0003e20000100800 */
[----:B--2---:R2:W-:Y:S01]  /*9d740*/  STL.64 [R1+0x38e0], R6 ;  /* 0x0038e00601007387 */ /* 0x0045e20000100a00 */
[----:B0-----:R-:W4:Y:S02]  /*9d750*/  LDL.LU R4, [R1+0xb20] ;  /* 0x000b200001047983 */ /* 0x001f240000300800 */
[----:B-1----:R-:W4:Y:S01]  /*9d760*/  LDL.LU R5, [R1+0xb24] ;  /* 0x000b240001057983 */ /* 0x002f220000300800 */
[----:B--2---:R-:W4:Y:S01]  /*9d770*/  LDL.LU R6, [R1+0xb28] ;  /* 0x000b280001067983 */ /* 0x004f220000300800 */
[----:B------:R-:W4:Y:S02]  /*9d780*/  LDL.LU R7, [R1+0xb2c] ;  /* 0x000b2c0001077983 */ /* 0x000f240000300800 */
[----:B---3--:R-:W-:-:S02]  /*9d790*/  IMAD.MOV.U32 R16, RZ, RZ, R11 ;  /* 0x000000ffff107224 */ /* 0x008fc400078e000b */
[----:B------:R-:W-:Y:S01]  /*9d7a0*/  IMAD.MOV.U32 R17, RZ, RZ, R10 ;  /* 0x000000ffff117224 */ /* 0x000fe200078e000a */
[C---:B----4-:R-:W-:Y:S11]  /*9d7b0*/  HMMA.16816.F32.BF16 R4, R20.reuse, R10, R4 ;  /* 0x0000000a1404723c */ /* 0x050ff60000041804 */
[----:B------:R-:W-:Y:S11]  /*9d7c0*/  @!UPT UIADD3 URZ, URZ, URZ, URZ ;  /* 0x0000003f3f3ff290 */ /* 0x000ff6000fffe03f */
[----:B------:R-:W-:Y:S01]  /*9d7d0*/  @!UPT UIADD3 URZ, URZ, URZ, URZ ;  /* 0x0000003f3f3ff290 */ /* 0x000fe2000fffe03f */
[----:B------:R-:W-:Y:S01]  /*9d7e0*/  STL.64 [R1+0xb20], R4 ;  /* 0x000b200401007387 */ /* 0x000fe20000100a00 */
[----:B------:R0:W-:Y:S02]  /*9d7f0*/  STL.64 [R1+0xb28], R6 ;  /* 0x000b280601007387 */ /* 0x0001e40000100a00 */
[----:B0-----:R-:W-:Y:S01]  /*9d800*/  HMMA.16816.F32.BF16 R4, R20, R26, R12 ;  /* 0x0000001a1404723c */ /* 0x001fe2000004180c */
[----:B------:R-:W-:Y:S01]  /*9d810*/  STL [R1+0x3638], R16 ;  /* 0x0036381001007387 */ /* 0x000fe20000100800 */
[----:B------:R-:W-:Y:S02]  /*9d820*/  STL [R1+0x3634], R17 ;  /* 0x0036341101007387 */ /* 0x000fe40000100800 */
[----:B------:R-:W-:Y:S11]  /*9d830*/  STL.64 [R1+0x38b0], R18 ;  /* 0x0038b01201007387 */ /* 0x000ff60000100a00 */
[----:B------:R-:W-:Y:S08]  /*9d840*/  @!UPT UIADD3 URZ, URZ, URZ, URZ ;  /* 0x0000003f3f3ff290 */ /* 0x000ff0000fffe03f */
[----:B------:R0:W-:Y:S01]  /*9d850*/  STL.64 [R1+0xb10], R4 ;  /* 0x000b100401007387 */ /* 0x0001e20000100a00 */
[----:B------:R1:W-:Y:S02]  /*9d860*/  STL.64 [R1+0xb18], R6 ;  /* 0x000b180601007387 */ /* 0x0003e40000100a00 */
[----:B------:R-:W2:Y:S02]  /*9d870*/  LDL.LU R8, [R1+0xaa0] ;  /* 0x000aa00001087983 */ /* 0x000ea40000300800 */
[----:B------:R-:W2:Y:S01]  /*9d880*/  LDL.LU R9, [R1+0xaa4] ;  /* 0x000aa40001097983 */ /* 0x000ea20000300800 */
[----:B------:R-:W3:Y:S01]  /*9d890*/  LDL.LU R10, [R1+0xaa8] ;  /* 0x000aa800010a7983 */ /* 0x000ee20000300800 */
[----:B------:R-:W3:Y:S03]  /*9d8a0*/  LDL.LU R11, [R1+0xaac] ;  /* 0x000aac00010b7983 */ /* 0x000ee60000300800 */
[----:B0-----:R-:W4:Y:S01]  /*9d8b0*/  LDL.LU R4, [R1+0xaf0] ;  /* 0x000af00001047983 */ /* 0x001f220000300800 */
[----:B------:R-:W4:Y:S02]  /*9d8c0*/  LDL.LU R5, [R1+0xaf4] ;  /* 0x000af40001057983 */ /* 0x000f240000300800 */
[----:B-1----:R-:W2:Y:S02]  /*9d8d0*/  LDL.LU R6, [R1+0xaf8] ;  /* 0x000af80001067983 */ /* 0x002ea40000300800 */
[----:B------:R-:W2:Y:S02]  /*9d8e0*/  LDL.LU R7, [R1+0xafc] ;  /* 0x000afc0001077983 */ /* 0x000ea40000300800 */
[----:B--2---:R0:W-:Y:S01]  /*9d8f0*/  STL.64 [R1+0x38f0], R6 ;  /* 0x0038f00601007387 */ /* 0x0041e20000100a00 */
[----:B----4-:R-:W-:Y:S03]  /*9d900*/  STL.64 [R1+0x38e8], R4 ;  /* 0x0038e80401007387 */ /* 0x010fe60000100a00 */
[----:B0-----:R-:W2:Y:S01]  /*9d910*/  LDL.LU.64 R6, [R1+0xd8] ;  /* 0x0000d80001067983 */ /* 0x001ea20000300a00 */
[----:B------:R-:W4:Y:S02]  /*9d920*/  LDL.LU R12, [R1+0xae0] ;  /* 0x000ae000010c7983 */ /* 0x000f240000300800 */
[----:B------:R-:W4:Y:S02]  /*9d930*/  LDL.LU R13, [R1+0xae4] ;  /* 0x000ae400010d7983 */ /* 0x000f240000300800 */
[----:B------:R-:W2:Y:S01]  /*9d940*/  LDL.LU R14, [R1+0xae8] ;  /* 0x000ae800010e7983 */ /* 0x000ea20000300800 */
[----:B------:R-:W2:Y:S04]  /*9d950*/  LDL.LU R15, [R1+0xaec] ;  /* 0x000aec00010f7983 */ /* 0x000ea80000300800 */
[----:B--2---:R0:W-:Y:S01]  /*9d960*/  STL.64 [R1+0x38d8], R14 ;  /* 0x0038d80e01007387 */ /* 0x0041e20000100a00 */
[----:B----4-:R1:W-:Y:S03]  /*9d970*/  STL.64 [R1+0x38d0], R12 ;  /* 0x0038d00c01007387 */ /* 0x0103e60000100a00 */
[----:B0-----:R-:W2:Y:S04]  /*9d980*/  LDL.LU.64 R14, [R1+0xc8] ;  /* 0x0000c800010e7983 */ /* 0x001ea80000300a00 */
[----:B--2---:R0:W-:Y:S01]  /*9d990*/  STL.64 [R1+0x38f8], R14 ;  /* 0x0038f80e01007387 */ /* 0x0041e20000100a00 */
[----:B-1----:R-:W2:Y:S02]  /*9d9a0*/  LDL.LU R12, [R1+0xb00] ;  /* 0x000b0000010c7983 */ /* 0x002ea40000300800 */
[----:B------:R-:W2:Y:S01]  /*9d9b0*/  LDL.LU R13, [R1+0xb04] ;  /* 0x000b0400010d7983 */ /* 0x000ea20000300800 */
[----:B0-----:R-:W2:Y:S01]  /*9d9c0*/  LDL.LU R14, [R1+0xb08] ;  /* 0x000b0800010e7983 */ /* 0x001ea20000300800 */
[----:B------:R-:W2:Y:S02]  /*9d9d0*/  LDL.LU R15, [R1+0xb0c] ;  /* 0x000b0c00010f7983 */ /* 0x000ea40000300800 */
[----:B------:R-:W4:Y:S02]  /*9d9e0*/  LDL.LU R16, [R1+0xad0] ;  /* 0x000ad00001107983 */ /* 0x000f240000300800 */
[----:B------:R-:W4:Y:S01]  /*9d9f0*/  LDL.LU R17, [R1+0xad4] ;  /* 0x000ad40001117983 */ /* 0x000f220000300800 */
[----:B------:R-:W2:Y:S01]  /*9da00*/  LDL.LU R18, [R1+0xad8] ;  /* 0x000ad80001127983 */ /* 0x000ea20000300800 */
[----:B------:R-:W2:Y:S03]  /*9da10*/  LDL.LU R19, [R1+0xadc] ;  /* 0x000adc0001137983 */ /* 0x000ea60000300800 */
[----:B--2---:R0:W-:Y:S01]  /*9da20*/  STL.64 [R1+0x38c0], R18 ;  /* 0x0038c01201007387 */ /* 0x0041e20000100a00 */
[----:B----4-:R-:W-:Y:S03]  /*9da30*/  STL.64 [R1+0x38b8], R16 ;  /* 0x0038b81001007387 */ /* 0x010fe60000100a00 */
[----:B0-----:R-:W2:Y:S01]  /*9da40*/  LDL.LU.64 R18, [R1+0xb8] ;  /* 0x0000b80001127983 */ /* 0x001ea20000300a00 */
[----:B---3--:R0:W-:Y:S02]  /*9da50*/  STL.64 [R1+0x3898], R10 ;  /* 0x0038980a01007387 */ /* 0x0081e40000100a00 */
[----:B------:R-:W-:Y:S01]  /*9da60*/  STL.64 [R1+0x3890], R8 ;  /* 0x0038900801007387 */ /* 0x000fe20000100a00 */
[----:B0-----:R-:W3:Y:S01]  /*9da70*/  LDL.LU.64 R10, [R1+0x98] ;  /* 0x00009800010a7983 */ /* 0x001ee20000300a00 */
[----:B------:R-:W-:-:S02]  /*9da80*/  IMAD.MOV.U32 R0, RZ, RZ, R26 ;  /* 0x000000ffff007224 */ /* 0x000fc400078e001a */
[----:B------:R-:W-:Y:S01]  /*9da90*/  IMAD.MOV.U32 R29, RZ, RZ, R27 ;  /* 0x000000ffff1d7224 */ /* 0x000fe200078e001b */
[C---:B------:R-:W-:Y:S01]  /*9daa0*/  HMMA.16816.F32.BF16 R12, R20.reuse, R6, R12 ;  /* 0x00000006140c723c */ /* 0x040fe2000004180c */
[----:B---3--:R0:W-:Y:S04]  /*9dab0*/  STL.64 [R1+0x38a8], R10 ;  /* 0x0038a80a01007387 */ /* 0x0081e80000100a00 */
[----:B0-----:R-:W3:Y:S01]  /*9dac0*/  LDL.LU.64 R10, [R1+0xa8] ;  /* 0x0000a800010a7983 */ /* 0x001ee20000300a00 */
[----:B------:R-:W4:Y:S02]  /*9dad0*/  LDL.LU.64 R26, [R1+0x78] ;  /* 0x00007800011a7983 */ /* 0x000f240000300a00 */
[----:B------:R-:W-:Y:S02]  /*9dae0*/  IMAD.MOV.U32 R2, RZ, RZ, R6 ;  /* 0x000000ffff027224 */ /* 0x000fe400078e0006 */
[----:B------:R-:W-:Y:S01]  /*9daf0*/  IMAD.MOV.U32 R3, RZ, RZ, R7 ;  /* 0x000000ffff037224 */ /* 0x000fe200078e0007 */
[----:B----4-:R0:W-:Y:S01]  /*9db00*/  STL.64 [R1+0x38a0], R26 ;  /* 0x0038a01a01007387 */ /* 0x0101e20000100a00 */
[----:B------:R-:W4:Y:S02]  /*9db10*/  LDL.LU R24, [R1+0xac0] ;  /* 0x000ac00001187983 */ /* 0x000f240000300800 */
[----:B------:R-:W4:Y:S01]  /*9db20*/  LDL.LU R25, [R1+0xac4] ;  /* 0x000ac40001197983 */ /* 0x000f220000300800 */
[----:B0-----:R-:W4:Y:S01]  /*9db30*/  LDL.LU R26, [R1+0xac8] ;  /* 0x000ac800011a7983 */ /* 0x001f220000300800 */
[----:B------:R-:W4:Y:S02]  /*9db40*/  LDL.LU R27, [R1+0xacc] ;  /* 0x000acc00011b7983 */ /* 0x000f240000300800 */
[----:B------:R-:W-:Y:S02]  /*9db50*/  STL [R1+0x3640], R29 ;  /* 0x0036401d01007387 */ /* 0x000fe40000100800 */
[----:B------:R-:W-:Y:S03]  /*9db60*/  STL [R1+0x363c], R0 ;  /* 0x00363c0001007387 */ /* 0x000fe60000100800 */
[----:B------:R-:W-:Y:S01]  /*9db70*/  STL.64 [R1+0xb00], R12 ;  /* 0x000b000c01007387 */ /* 0x000fe20000100a00 */
[----:B------:R0:W-:Y:S03]  /*9db80*/  STL.64 [R1+0xb08], R14 ;  /* 0x000b080e01007387 */ /* 0x0001e60000100a00 */
        /* <DEDUP_REMOVED lines=26> */
[----:B------:R-:W3:Y:S01]  /*9dd30*/  LDL.LU.64 R16, [R1+0x38b8] ;  /* 0x0038b80001107983 */ /* 0x000ee20000300a00 */
[----:B------:R-:W-:Y:S01]  /*9dd40*/  STL [R1+0x3658], R12 ;  /* 0x0036580c01007387 */ /* 0x000fe20000100800 */
[----:B------:R-:W-:Y:S01]  /*9dd50*/  STL [R1+0x3654], R13 ;  /* 0x0036540d01007387 */ /* 0x000fe20000100800 */
[C---:B---3--:R-:W-:Y:S02]  /*9dd60*/  HMMA.16816.F32.BF16 R16, R20.reuse, R10, R16 ;  /* 0x0000000a1410723c */ /* 0x048fe40000041810 */
[----:B--2---:R0:W-:Y:S04]  /*9dd70*/  STL.64 [R1+0x3888], R14 ;  /* 0x0038880e01007387 */ /* 0x0041e80000100a00 */
[----:B0-----:R-:W2:Y:S11]  /*9dd80*/  LDL.LU.64 R14, [R1+0x88] ;  /* 0x00008800010e7983 */ /* 0x001eb60000300a00 */
[----:B------:R-:W-:Y:S06]  /*9dd90*/  @!UPT UIADD3 URZ, URZ, URZ, URZ ;  /* 0x0000003f3f3ff290 */ /* 0x000fec000fffe03f */
[----:B------:R0:W-:Y:S01]  /*9dda0*/  STL.64 [R1+0xad0], R16 ;  /* 0x000ad01001007387 */ /* 0x0001e20000100a00 */
[----:B------:R1:W-:Y:S02]  /*9ddb0*/  STL.64 [R1+0xad8], R18 ;  /* 0x000ad81201007387 */ /* 0x0003e40000100a00 */
[----:B0-----:R-:W-:Y:S01]  /*9ddc0*/  IMAD.MOV.U32 R16, RZ, RZ, R10 ;  /* 0x000000ffff107224 */ /* 0x001fe200078e000a */
[----:B-1----:R-:W3:Y:S01]  /*9ddd0*/  LDL.LU.64 R18, [R1+0x38b0] ;  /* 0x0038b00001127983 */ /* 0x002ee20000300a00 */
[----:B------:R-:W-:Y:S02]  /*9dde0*/  IMAD.MOV.U32 R17, RZ, RZ, R11 ;  /* 0x000000ffff117224 */ /* 0x000fe400078e000b */
[----:B------:R-:W4:Y:S03]  /*9ddf0*/  LDL.LU.64 R10, [R1+0x38a8] ;  /* 0x0038a800010a7983 */ /* 0x000f260000300a00 */
[----:B------:R-:W-:Y:S01]  /*9de00*/  STL [R1+0x3660], R17 ;  /* 0x0036601101007387 */ /* 0x000fe20000100800 */
[----:B------:R0:W-:Y:S01]  /*9de10*/  STL [R1+0x365c], R16 ;  /* 0x00365c1001007387 */ /* 0x0001e20000100800 */
[----:B----4-:R-:W-:Y:S02]  /*9de20*/  HMMA.16816.F32.BF16 R24, R20, R10, R24 ;  /* 0x0000000a1418723c */ /* 0x010fe40000041818 */
[----:B---3--:R1:W-:Y:S01]  /*9de30*/  STL.64 [R1+0x3870], R18 ;  /* 0x0038701201007387 */ /* 0x0083e20000100a00 */
[----:B0-----:R-:W3:Y:S02]  /*9de40*/  LDL.LU R16, [R1+0xab0] ;  /* 0x000ab00001107983 */ /* 0x001ee40000300800 */
[----:B------:R-:W3:Y:S02]  /*9de50*/  LDL.LU R17, [R1+0xab4] ;  /* 0x000ab40001117983 */ /* 0x000ee40000300800 */
[----:B------:R-:W-:-:S02]  /*9de60*/  IMAD.MOV.U32 R29, RZ, RZ, R10 ;  /* 0x000000ffff1d7224 */ /* 0x000fc400078e000a */
[----:B------:R-:W-:Y:S01]  /*9de70*/  IMAD.MOV.U32 R0, RZ, RZ, R11 ;  /* 0x000000ffff007224 */ /* 0x000fe200078e000b */
[----:B-1----:R-:W3:Y:S01]  /*9de80*/  LDL.LU R18, [R1+0xab8] ;  /* 0x000ab80001127983 */ /* 0x002ee20000300800 */
[----:B------:R-:W3:Y:S11]  /*9de90*/  LDL.LU R19, [R1+0xabc] ;  /* 0x000abc0001137983 */ /* 0x000ef60000300800 */
[----:B------:R-:W-:Y:S01]  /*9dea0*/  @!UPT UIADD3 URZ, URZ, URZ, URZ ;  /* 0x0000003f3f3ff290 */ /* 0x000fe2000fffe03f */
[----:B------:R-:W-:Y:S01]  /*9deb0*/  STL.64 [R1+0xac0], R24 ;  /* 0x000ac01801007387 */ /* 0x000fe20000100a00 */
[----:B------:R0:W-:Y:S03]  /*9dec0*/  STL.64 [R1+0xac8], R26 ;  /* 0x000ac81a01007387 */ /* 0x0001e60000100a00 */
[----:B0-----:R-:W4:Y:S01]  /*9ded0*/  LDL.LU.64 R26, [R1+0x38a0] ;  /* 0x0038a000011a7983 */ /* 0x001f220000300a00 */
[----:B------:R-:W4:Y:S02]  /*9dee0*/  LDL.LU.64 R10, [R1+0x3898] ;  /* 0x00389800010a7983 */ /* 0x000f240000300a00 */
[----:B------:R-:W4:Y:S02]  /*9def0*/  LDL.LU.64 R8, [R1+0x3890] ;  /* 0x0038900001087983 */ /* 0x000f240000300a00 */
[----:B--2---:R-:W-:Y:S01]  /*9df00*/  IMAD.MOV.U32 R2, RZ, RZ, R15 ;  /* 0x000000ffff027224 */ /* 0x004fe200078e000f */
[----:B------:R-:W-:Y:S01]  /*9df10*/  STL [R1+0x3668], R0 ;  /* 0x0036680001007387 */ /* 0x000fe20000100800 */
[----:B------:R-:W-:-:S02]  /*9df20*/  IMAD.MOV.U32 R3, RZ, RZ, R14 ;  /* 0x000000ffff037224 */ /* 0x000fc400078e000e */
[----:B------:R-:W-:Y:S01]  /*9df30*/  STL [R1+0x3664], R29 ;  /* 0x0036641d01007387 */ /* 0x000fe20000100800 */
[C---:B---3--:R-:W-:Y:S08]  /*9df40*/  HMMA.16816.F32.BF16 R16, R20.reuse, R14, R16 ;  /* 0x0000000e1410723c */ /* 0x048ff00000041810 */
[C---:B----4-:R-:W-:Y:S11]  /*9df50*/  HMMA.16816.F32.BF16 R8, R20.reuse, R26, R8 ;  /* 0x0000001a1408723c */ /* 0x050ff60000041808 */
[----:B------:R-:W-:Y:S04]  /*9df60*/  @!UPT UIADD3 URZ, URZ, URZ, URZ ;  /* 0x0000003f3f3ff290 */ /* 0x000fe8000fffe03f */
[----:B------:R-:W-:Y:S01]  /*9df70*/  STL.64 [R1+0xab0], R16 ;  /* 0x000ab01001007387 */ /* 0x000fe20000100a00 */
[----:B------:R-:W-:Y:S02]  /*9df80*/  STL.64 [R1+0xab8], R18 ;  /* 0x000ab81201007387 */ /* 0x000fe40000100a00 */
[----:B------:R-:W-:Y:S02]  /*9df90*/  STL [R1+0x3670], R2 ;  /* 0x0036700201007387 */ /* 0x000fe40000100800 */
[----:B------:R-:W-:Y:S02]  /*9dfa0*/  STL [R1+0x366c], R3 ;  /* 0x00366c0301007387 */ /* 0x000fe40000100800 */
[----:B------:R-:W-:Y:S02]  /*9dfb0*/  IMAD.MOV.U32 R5, RZ, RZ, R26 ;  /* 0x000000ffff057224 */ /* 0x000fe400078e001a */
[----:B------:R-:W-:Y:S01]  /*9dfc0*/  IMAD.MOV.U32 R4, RZ, RZ, R27 ;  /* 0x000000ffff047224 */ /* 0x000fe200078e001b */
        /* <DEDUP_REMOVED lines=22> */
[----:B0-----:R-:W2:Y:S01]  /*9e130*/  LDL.LU.64 R18, [R1+0x68] ;  /* 0x0000680001127983 */ /* 0x001ea20000300a00 */
[----:B---3--:R0:W-:Y:S02]  /*9e140*/  STL.64 [R1+0x3810], R26 ;  /* 0x0038101a01007387 */ /* 0x0081e40000100a00 */
[----:B------:R-:W-:Y:S01]  /*9e150*/  STL.64 [R1+0x3808], R24 ;  /* 0x0038081801007387 */ /* 0x000fe20000100a00 */
        /* <DEDUP_REMOVED lines=8> */
[----:B0-----:R-:W3:Y:S01]  /*9e1e0*/  LDL.LU.64 R26, [R1+0x58] ;  /* 0x00005800011a7983 */ /* 0x001ee20000300a00 */
[----:B------:R-:W4:Y:S03]  /*9e1f0*/  LDL.LU.64 R10, [R1+0x8] ;  /* 0x00000800010a7983 */ /* 0x000f260000300a00 */
        /* <DEDUP_REMOVED lines=30> */
[----:B------:R-:W-:-:S02]  /*9e3e0*/  IMAD.MOV.U32 R13, RZ, RZ, R19 ;  /* 0x000000ffff0d7224 */ /* 0x000fc400078e0013 */
[----:B------:R-:W3:Y:S02]  /*9e3f0*/  LDL.LU.64 R18, [R1+0x3880] ;  /* 0x0038800001127983 */ /* 0x000ee40000300a00 */
[----:B------:R-:W3:Y:S01]  /*9e400*/  LDL.LU.64 R16, [R1+0x3878] ;  /* 0x0038780001107983 */ /* 0x000ee20000300a00 */
        /* <DEDUP_REMOVED lines=72> */
[----:B------:R-:W3:Y:S02]  /*9e890*/  LDL.LU.64 R24, [R1+0x37d8] ;  /* 0x0037d80001187983 */ /* 0x000ee40000300a00 */
[----:B------:R4:W-:Y:S02]  /*9e8a0*/  STL.64 [R1+0x3610], R18 ;  /* 0x0036101201007387 */ /* 0x0009e40000100a00 */
[----:B------:R-:W-:Y:S02]  /*9e8b0*/  STL.64 [R1+0x3690], R16 ;  /* 0x0036901001007387 */ /* 0x000fe40000100a00 */
[----:B----4-:R-:W-:-:S02]  /*9e8c0*/  IMAD.MOV.U32 R18, RZ, RZ, R14 ;  /* 0x000000ffff127224 */ /* 0x010fc400078e000e */
[----:B------:R-:W-:Y:S01]  /*9e8d0*/  IMAD.MOV.U32 R19, RZ, RZ, R15 ;  /* 0x000000ffff137224 */ /* 0x000fe200078e000f */
[----:B------:R-:W4:Y:S01]  /*9e8e0*/  LDL.LU R14, [R1+0x37d4] ;  /* 0x0037d400010e7983 */ /* 0x000f220000300800 */
[----:B------:R-:W4:Y:S03]  /*9e8f0*/  LDL.LU R15, [R1+0x37d0] ;  /* 0x0037d000010f7983 */ /* 0x000f260000300800 */
[----:B------:R2:W-:Y:S02]  /*9e900*/  STL.64 [R1+0x36a0], R18 ;  /* 0x0036a01201007387 */ /* 0x0005e40000100a00 */
[----:B--2---:R-:W-:Y:S02]  /*9e910*/  IMAD.MOV.U32 R18, RZ, RZ, R11 ;  /* 0x000000ffff127224 */ /* 0x004fe400078e000b */
[----:B------:R-:W2:Y:S01]  /*9e920*/  LDL.LU R11, [R1+0x37cc] ;  /* 0x0037cc00010b7983 */ /* 0x000ea20000300800 */
[----:B---3--:R-:W-:-:S03]  /*9e930*/  IMAD.MOV.U32 R19, RZ, RZ, R24 ;  /* 0x000000ffff137224 */ /* 0x008fc600078e0018 */
[----:B------:R-:W3:Y:S01]  /*9e940*/  LDL.LU R24, [R1+0x37c8] ;  /* 0x0037c80001187983 */ /* 0x000ee20000300800 */
[----:B----4-:R-:W-:Y:S03]  /*9e950*/  HMMA.16816.F32.BF16 R4, R20, R14, R4 ;  /* 0x0000000e1404723c */ /* 0x010fe60000041804 */
[----:B------:R0:W-:Y:S02]  /*9e960*/  STL.64 [R1+0x36b8], R18 ;  /* 0x0036b81201007387 */ /* 0x0001e40000100a00 */
[----:B0-----:R-:W-:Y:S02]  /*9e970*/  IMAD.MOV.U32 R18, RZ, RZ, R27 ;  /* 0x000000ffff127224 */ /* 0x001fe400078e001b */
[----:B------:R-:W-:Y:S01]  /*9e980*/  IMAD.MOV.U32 R19, RZ, RZ, R10 ;  /* 0x000000ffff137224 */ /* 0x000fe200078e000a */
[----:B------:R-:W4:Y:S01]  /*9e990*/  LDL.LU R27, [R1+0x37c4] ;  /* 0x0037c400011b7983 */ /* 0x000f220000300800 */
[----:B------:R-:W3:Y:S03]  /*9e9a0*/  LDL.LU R10, [R1+0x37c0] ;  /* 0x0037c000010a7983 */ /* 0x000ee60000300800 */
[----:B------:R0:W-:Y:S02]  /*9e9b0*/  STL.64 [R1+0x36d0], R18 ;  /* 0x0036d01201007387 */ /* 0x0001e40000100a00 */
[----:B0-----:R-:W-:-:S02]  /*9e9c0*/  IMAD.MOV.U32 R18, RZ, RZ, R25 ;  /* 0x000000ffff127224 */ /* 0x001fc400078e0019 */
[----:B------:R-:W-:Y:S01]  /*9e9d0*/  IMAD.MOV.U32 R19, RZ, RZ, R28 ;  /* 0x000000ffff137224 */ /* 0x000fe200078e001c */
[----:B------:R-:W3:Y:S06]  /*9e9e0*/  LDL.LU R25, [R1+0x37bc] ;  /* 0x0037bc0001197983 */ /* 0x000eec0000300800 */
[----:B------:R-:W-:Y:S02]  /*9e9f0*/  STL.64 [R1+0xa10], R4 ;  /* 0x000a100401007387 */ /* 0x000fe40000100a00 */
[----:B------:R-:W-:Y:S02]  /*9ea00*/  STL.64 [R1+0xa18], R6 ;  /* 0x000a180601007387 */ /* 0x000fe40000100a00 */
[----:B------:R-:W3:Y:S01]  /*9ea10*/  LDL.LU R28, [R1+0x37b8] ;  /* 0x0037b800011c7983 */ /* 0x000ee20000300800 */
[----:B------:R-:W-:Y:S01]  /*9ea20*/  STL.64 [R1+0x36e8], R18 ;  /* 0x0036e81201007387 */ /* 0x000fe20000100a00 */
[----:B------:R-:W-:Y:S02]  /*9ea30*/  STL.64 [R1+0x3498], R14 ;  /* 0x0034980e01007387 */ /* 0x000fe40000100a00 */
[----:B------:R0:W-:Y:S02]  /*9ea40*/  STL.64 [R1+0x3698], R12 ;  /* 0x0036980c01007387 */ /* 0x0001e40000100a00 */
[----:B0-----:R-:W3:Y:S01]  /*9ea50*/  LDL.LU R12, [R1+0x320] ;  /* 0x00032000010c7983 */ /* 0x001ee20000300800 */
[----:B------:R-:W3:Y:S02]  /*9ea60*/  LDL.LU R13, [R1+0x324] ;  /* 0x00032400010d7983 */ /* 0x000ee40000300800 */
[----:B------:R-:W3:Y:S02]  /*9ea70*/  LDL.LU R14, [R1+0x328] ;  /* 0x00032800010e7983 */ /* 0x000ee40000300800 */
[----:B------:R-:W3:Y:S02]  /*9ea80*/  LDL.LU R15, [R1+0x32c] ;  /* 0x00032c00010f7983 */ /* 0x000ee40000300800 */
[----:B--2---:R-:W-:-:S02]  /*9ea90*/  IMAD.MOV.U32 R18, RZ, RZ, R11 ;  /* 0x000000ffff127224 */ /* 0x004fc400078e000b */
[----:B------:R-:W-:Y:S01]  /*9eaa0*/  IMAD.MOV.U32 R19, RZ, RZ, R26 ;  /* 0x000000ffff137224 */ /* 0x000fe200078e001a */
[----:B------:R-:W2:Y:S01]  /*9eab0*/  LDL.LU R11, [R1+0x37b4] ;  /* 0x0037b400010b7983 */ /* 0x000ea20000300800 */
[----:B------:R-:W2:Y:S03]  /*9eac0*/  LDL.LU R26, [R1+0x37b0] ;  /* 0x0037b000011a7983 */ /* 0x000ea60000300800 */
[----:B------:R-:W-:Y:S04]  /*9ead0*/  STL.64 [R1+0x3700], R18 ;  /* 0x0037001201007387 */ /* 0x000fe80000100a00 */
[----:B---3--:R-:W-:Y:S01]  /*9eae0*/  STL.64 [R1+0x36b0], R14 ;  /* 0x0036b00e01007387 */ /* 0x008fe20000100a00 */
[----:B------:R0:W-:Y:S03]  /*9eaf0*/  STL.64 [R1+0x36a8], R12 ;  /* 0x0036a80c01007387 */ /* 0x0001e60000100a00 */
[----:B0-----:R-:W3:Y:S01]  /*9eb00*/  LDL.LU R12, [R1+0x330] ;  /* 0x00033000010c7983 */ /* 0x001ee20000300800 */
[----:B------:R-:W3:Y:S02]  /*9eb10*/  LDL.LU R13, [R1+0x334] ;  /* 0x00033400010d7983 */ /* 0x000ee40000300800 */
[----:B------:R-:W2:Y:S02]  /*9eb20*/  LDL.LU R14, [R1+0x338] ;  /* 0x00033800010e7983 */ /* 0x000ea40000300800 */
[----:B------:R-:W2:Y:S02]  /*9eb30*/  LDL.LU R15, [R1+0x33c] ;  /* 0x00033c00010f7983 */ /* 0x000ea40000300800 */
[----:B----4-:R-:W-:-:S02]  /*9eb40*/  IMAD.MOV.U32 R18, RZ, RZ, R27 ;  /* 0x000000ffff127224 */ /* 0x010fc400078e001b */
        /* <DEDUP_REMOVED lines=89> */
[----:B-1----:R-:W3:Y:S01]  /*9f0e0*/  LDL.LU R22, [R1+0x318] ;  /* 0x0003180001167983 */ /* 0x002ee20000300800 */
        /* <DEDUP_REMOVED lines=64> */
[----:B------:R-:W-:Y:S02]  /*9f4f0*/  IMAD.MOV.U32 R11, RZ, RZ, R8 ;  /* 0x000000ffff0b7224 */ /* 0x000fe400078e0008 */
[----:B------:R-:W-:Y:S02]  /*9f500*/  IMAD.MOV.U32 R23, RZ, RZ, R28 ;  /* 0x000000ffff177224 */ /* 0x000fe400078e001c */
[----:B------:R-:W4:Y:S05]  /*9f510*/  LDL.LU R28, [R1+0x16ac] ;  /* 0x0016ac00011c7983 */ /* 0x000f2a0000300800 */
[C---:B---3--:R-:W-:Y:S08]  /*9f520*/  HMMA.16816.F32.BF16 R20, R24.reuse, R10, R20 ;  /* 0x0000000a1814723c */ /* 0x048ff00000041814 */
[----:B--2---:R-:W-:Y:S01]  /*9f530*/  HMMA.16816.F32.BF16 R16, R24, R18, R12 ;  /* 0x000000121810723c */ /* 0x004fe2000004180c */
[----:B------:R-:W2:Y:S11]  /*9f540*/  LDL.LU.64 R12, [R1+0x3698] ;  /* 0x00369800010c7983 */ /* 0x000eb60000300a00 */
[----:B------:R-:W-:Y:S11]  /*9f550*/  @!UPT UIADD3 URZ, URZ, URZ, URZ ;  /* 0x0000003f3f3ff290 */ /* 0x000ff6000fffe03f */
[----:B------:R0:W-:Y:S01]  /*9f560*/  STL.64 [R1+0x320], R16 ;  /* 0x0003201001007387 */ /* 0x0001e20000100a00 */
[----:B------:R-:W-:Y:S03]  /*9f570*/  STL.64 [R1+0x328], R18 ;  /* 0x0003281201007387 */ /* 0x000fe60000100a00 */
[----:B0-----:R-:W3:Y:S01]  /*9f580*/  LDL.LU.64 R16, [R1+0x3690] ;  /* 0x0036900001107983 */ /* 0x001ee20000300a00 */
[----:B------:R-:W2:Y:S02]  /*9f590*/  LDL.LU R8, [R1+0x1e0] ;  /* 0x0001e00001087983 */ /* 0x000ea40000300800 */
[----:B------:R-:W-:Y:S02]  /*9f5a0*/  STL.64 [R1+0x310], R20 ;  /* 0x0003101401007387 */ /* 0x000fe40000100a00 */
[----:B------:R-:W-:Y:S01]  /*9f5b0*/  STL.64 [R1+0x318], R22 ;  /* 0x0003181601007387 */ /* 0x000fe20000100a00 */
        /* <DEDUP_REMOVED lines=100> */
[----:B------:R0:W-:Y:S01]  /*9fc00*/  STL.64 [R1+0x3588], R14 ;  /* 0x0035880e01007387 */ /* 0x0001e20000100a00 */
[----:B---3--:R-:W-:Y:S02]  /*9fc10*/  IMAD.MOV.U32 R22, RZ, RZ, R13 ;  /* 0x000000ffff167224 */ /* 0x008fe400078e000d */
[----:B------:R-:W-:Y:S02]  /*9fc20*/  IMAD.MOV.U32 R23, RZ, RZ, R12 ;  /* 0x000000ffff177224 */ /* 0x000fe400078e000c */
[----:B0-----:R-:W-:-:S02]  /*9fc30*/  IMAD.MOV.U32 R14, RZ, RZ, R16 ;  /* 0x000000ffff0e7224 */ /* 0x001fc400078e0010 */
[----:B------:R-:W-:Y:S01]  /*9fc40*/  IMAD.MOV.U32 R15, RZ, RZ, R17 ;  /* 0x000000ffff0f7224 */ /* 0x000fe200078e0011 */
[----:B--2---:R-:W-:Y:S01]  /*9fc50*/  STL.64 [R1+0x3550], R10 ;  /* 0x0035500a01007387 */ /* 0x004fe20000100a00 */
[----:B------:R0:W-:Y:S03]  /*9fc60*/  STL.64 [R1+0x3548], R8 ;  /* 0x0035480801007387 */ /* 0x0001e60000100a00 */
[----:B0-----:R-:W2:Y:S01]  /*9fc70*/  LDL.LU R8, [R1+0x270] ;  /* 0x0002700001087983 */ /* 0x001ea20000300800 */
[----:B------:R-:W2:Y:S02]  /*9fc80*/  LDL.LU R9, [R1+0x274] ;  /* 0x0002740001097983 */ /* 0x000ea40000300800 */
[----:B------:R-:W3:Y:S02]  /*9fc90*/  LDL.LU R10, [R1+0x278] ;  /* 0x00027800010a7983 */ /* 0x000ee40000300800 */
[----:B------:R-:W3:Y:S01]  /*9fca0*/  LDL.LU R11, [R1+0x27c] ;  /* 0x00027c00010b7983 */ /* 0x000ee20000300800 */
[----:B------:R-:W2:Y:S01]  /*9fcb0*/  LDL.LU R16, [R1+0x3638] ;  /* 0x0036380001107983 */ /* 0x000ea20000300800 */
[----:B------:R-:W2:Y:S02]  /*9fcc0*/  LDL.LU R17, [R1+0x3634] ;  /* 0x0036340001117983 */ /* 0x000ea40000300800 */
[----:B------:R0:W-:Y:S02]  /*9fcd0*/  STL.64 [R1+0x35a8], R14 ;  /* 0x0035a80e01007387 */ /* 0x0001e40000100a00 */
[----:B------:R1:W-:Y:S01]  /*9fce0*/  STL.64 [R1+0x35b0], R22 ;  /* 0x0035b01601007387 */ /* 0x0003e20000100a00 */
[----:B------:R-:W2:Y:S01]  /*9fcf0*/  LDL.LU R12, [R1+0x2b0] ;  /* 0x0002b000010c7983 */ /* 0x000ea20000300800 */
[----:B------:R-:W2:Y:S03]  /*9fd00*/  LDL.LU R13, [R1+0x2b4] ;  /* 0x0002b400010d7983 */ /* 0x000ea60000300800 */
[----:B0-----:R-:W2:Y:S01]  /*9fd10*/  LDL.LU R14, [R1+0x2b8] ;  /* 0x0002b800010e7983 */ /* 0x001ea20000300800 */
[----:B------:R-:W2:Y:S02]  /*9fd20*/  LDL.LU R15, [R1+0x2bc] ;  /* 0x0002bc00010f7983 */ /* 0x000ea40000300800 */
[----:B-1----:R-:W-:-:S02]  /*9fd30*/  IMAD.MOV.U32 R22, RZ, RZ, R4 ;  /* 0x000000ffff167224 */ /* 0x002fc400078e0004 */
[----:B----4-:R-:W-:Y:S01]  /*9fd40*/  IMAD.MOV.U32 R23, RZ, RZ, R5 ;  /* 0x000000ffff177224 */ /* 0x010fe200078e0005 */
[----:B--2---:R-:W-:Y:S01]  /*9fd50*/  STL.64 [R1+0x35c0], R14 ;  /* 0x0035c00e01007387 */ /* 0x004fe20000100a00 */
[----:B------:R-:W-:Y:S02]  /*9fd60*/  STL.64 [R1+0x35b8], R12 ;  /* 0x0035b80c01007387 */ /* 0x000fe40000100a00 */
[----:B------:R-:W2:Y:S02]  /*9fd70*/  LDL.LU R4, [R1+0x3630] ;  /* 0x0036300001047983 */ /* 0x000ea40000300800 */
[----:B------:R-:W4:Y:S01]  /*9fd80*/  LDL.LU R5, [R1+0x362c] ;  /* 0x00362c0001057983 */ /* 0x000f220000300800 */
        /* <DEDUP_REMOVED lines=12> */
[----:B------:R-:W3:Y:S04]  /*9fe50*/  LDL.LU R0, [R1+0x3620] ;  /* 0x0036200001007983 */ /* 0x000ee80000300800 */
        /* <DEDUP_REMOVED lines=44> */
[----:B------:R-:W2:Y:S02]  /*a0120*/  LDL.LU R10, [R1+0x2a8] ;  /* 0x0002a800010a7983 */ /* 0x000ea40000300800 */
[----:B------:R-:W2:Y:S01]  /*a0130*/  LDL.LU R11, [R1+0x2ac] ;  /* 0x0002ac00010b7983 */ /* 0x000ea20000300800 */
[----:B------:R-:W3:Y:S01]  /*a0140*/  LDL.LU.64 R4, [R1+0x11d8] ;  /* 0x0011d80001047983 */ /* 0x000ee20000300a00 */
[----:B------:R-:W-:Y:S01]  /*a0150*/  STL.64 [R1+0x3478], R6 ;  /* 0x0034780601007387 */ /* 0x000fe20000100a00 */
[C---:B------:R-:W-:Y:S02]  /*a0160*/  HMMA.16816.F32.BF16 R16, R24.reuse, R18, R20 ;  /* 0x000000121810723c */ /* 0x040fe40000041814 */
[----:B---3--:R0:W-:Y:S04]  /*a0170*/  STL.64 [R1+0x3470], R4 ;  /* 0x0034700401007387 */ /* 0x0081e80000100a00 */
[----:B0-----:R-:W3:Y:S01]  /*a0180*/  LDL.LU R4, [R1+0x1d0] ;  /* 0x0001d00001047983 */ /* 0x001ee20000300800 */
[----:B------:R-:W3:Y:S02]  /*a0190*/  LDL.LU R5, [R1+0x1d4] ;  /* 0x0001d40001057983 */ /* 0x000ee40000300800 */
[----:B------:R-:W3:Y:S02]  /*a01a0*/  LDL.LU R6, [R1+0x1d8] ;  /* 0x0001d80001067983 */ /* 0x000ee40000300800 */
[----:B------:R-:W3:Y:S01]  /*a01b0*/  LDL.LU R7, [R1+0x1dc] ;  /* 0x0001dc0001077983 */ /* 0x000ee20000300800 */
[----:B------:R-:W4:Y:S11]  /*a01c0*/  LDL.LU.64 R22, [R1+0x3618] ;  /* 0x0036180001167983 */ /* 0x000f360000300a00 */
[----:B------:R-:W-:Y:S02]  /*a01d0*/  STL.64 [R1+0x300], R16 ;  /* 0x0003001001007387 */ /* 0x000fe40000100a00 */
[----:B------:R0:W-:Y:S02]  /*a01e0*/  STL.64 [R1+0x308], R18 ;  /* 0x0003081201007387 */ /* 0x0001e40000100a00 */
[----:B0-----:R-:W2:Y:S01]  /*a01f0*/  LDL.LU.64 R18, [R1+0x3610] ;  /* 0x0036100001127983 */ /* 0x001ea20000300a00 */
[----:B------:R-:W2:Y:S01]  /*a0200*/  LDL.LU.64 R16, [R1+0x11d0] ;  /* 0x0011d00001107983 */ /* 0x000ea20000300a00 */
        /* <DEDUP_REMOVED lines=32> */
[----:B------:R-:W-:Y:S03]  /*a0410*/  STL.64 [R1+0x2b8], R22 ;  /* 0x0002b81601007387 */ /* 0x000fe60000100a00 */
[----:B0-----:R-:W4:Y:S01]  /*a0420*/  LDL.LU R20, [R1+0x1c0] ;  /* 0x0001c00001147983 */ /* 0x001f220000300800 */
[----:B------:R-:W-:Y:S02]  /*a0430*/  IMAD.MOV.U32 R21, RZ, RZ, R0 ;  /* 0x000000ffff157224 */ /* 0x000fe400078e0000 */
        /* <DEDUP_REMOVED lines=24> */
[----:B------:R-:W3:Y:S01]  /*a05c0*/  LDL.LU R3, [R1+0x1aa0] ;  /* 0x001aa00001037983 */ /* 0x000ee20000300800 */
[----:B------:R-:W3:Y:S01]  /*a05d0*/  LDL.LU R2, [R1+0x1a98] ;  /* 0x001a980001027983 */ /* 0x000ee20000300800 */
        /* <DEDUP_REMOVED lines=56> */
[C---:B--2---:R-:W-:Y:S11]  /*a0960*/  HMMA.16816.F32.BF16 R8, R24.reuse, R18, R8 ;  /* 0x000000121808723c */ /* 0x044ff60000041808 */
[----:B------:R-:W-:Y:S11]  /*a0970*/  @!UPT UIADD3 URZ, URZ, URZ, URZ ;  /* 0x0000003f3f3ff290 */ /* 0x000ff6000fffe03f */
[----:B------:R-:W-:Y:S01]  /*a0980*/  @!UPT UIADD3 URZ, URZ, URZ, URZ ;  /* 0x0000003f3f3ff290 */ /* 0x000fe2000fffe03f */
[----:B------:R-:W-:Y:S01]  /*a0990*/  STL.64 [R1+0x1f0], R8 ;  /* 0x0001f00801007387 */ /* 0x000fe20000100a00 */
[----:B------:R0:W-:Y:S03]  /*a09a0*/  STL.64 [R1+0x1f8], R10 ;  /* 0x0001f80a01007387 */ /* 0x0001e60000100a00 */
[----:B0-----:R-:W3:Y:S01]  /*a09b0*/  LDL.LU.64 R10, [R1+0x3490] ;  /* 0x00349000010a7983 */ /* 0x001ee20000300a00 */
[----:B------:R-:W3:Y:S02]  /*a09c0*/  LDL.LU.64 R8, [R1+0x3488] ;  /* 0x0034880001087983 */ /* 0x000ee40000300a00 */
[----:B---3--:R-:W-:Y:S11]  /*a09d0*/  HMMA.16816.F32.BF16 R8, R24, R14, R8 ;  /* 0x0000000e1808723c */ /* 0x008ff60000041808 */
[----:B------:R-:W-:Y:S11]  /*a09e0*/  @!UPT UIADD3 URZ, URZ, URZ, URZ ;  /* 0x0000003f3f3ff290 */ /* 0x000ff6000fffe03f */
[----:B------:R-:W-:Y:S01]  /*a09f0*/  @!UPT UIADD3 URZ, URZ, URZ, URZ ;  /* 0x0000003f3f3ff290 */ /* 0x000fe2000fffe03f */
[----:B------:R-:W-:Y:S01]  /*a0a00*/  STL.64 [R1+0x1e0], R8 ;  /* 0x0001e00801007387 */ /* 0x000fe20000100a00 */
[----:B------:R0:W-:Y:S03]  /*a0a10*/  STL.64 [R1+0x1e8], R10 ;  /* 0x0001e80a01007387 */ /* 0x0001e60000100a00 */
[----:B0-----:R-:W2:Y:S01]  /*a0a20*/  LDL.LU.64 R10, [R1+0x3480] ;  /* 0x00348000010a7983 */ /* 0x001ea20000300a00 */
[----:B------:R-:W-:-:S04]  /*a0a30*/  IMAD.MOV.U32 R29, RZ, RZ, c[0x0][0x188] ;  /* 0x00006200ff1d7624 */ /* 0x000fc800078e00ff */
[----:B------:R-:W-:Y:S01]  /*a0a40*/  IMAD.SHL.U32 R13, R29, 0x40, RZ ;  /* 0x000000401d0d7824 */ /* 0x000fe200078e00ff */
[----:B--2---:R-:W-:Y:S01]  /*a0a50*/  HMMA.16816.F32.BF16 R8, R24, R10, R4 ;  /* 0x0000000a1808723c */ /* 0x004fe20000041804 */
[----:B------:R-:W4:Y:S01]  /*a0a60*/  LDL.LU.64 R6, [R1+0x3478] ;  /* 0x0034780001067983 */ /* 0x000f220000300a00 */
[----:B------:R-:W2:Y:S02]  /*a0a70*/  LDL.LU.64 R4, [R1+0x3470] ;  /* 0x0034700001047983 */ /* 0x000ea40000300a00 */
[----:B------:R-:W-:Y:S02]  /*a0a80*/  IMAD.SHL.U32 R13, R13, 0x2, RZ ;  /* 0x000000020d0d7824 */ /* 0x000fe400078e00ff */
[----:B------:R-:W3:Y:S11]  /*a0a90*/  LDL R12, [R1+0x2abc] ;  /* 0x002abc00010c7983 */ /* 0x000ef60000100800 */
[----:B------:R-:W-:Y:S06]  /*a0aa0*/  @!UPT UIADD3 URZ, URZ, URZ, URZ ;  /* 0x0000003f3f3ff290 */ /* 0x000fec000fffe03f */
[----:B------:R0:W-:Y:S01]  /*a0ab0*/  STL.64 [R1+0x1d0], R8 ;  /* 0x0001d00801007387 */ /* 0x0001e20000100a00 */
[----:B------:R-:W-:Y:S01]  /*a0ac0*/  STL.64 [R1+0x1d8], R10 ;  /* 0x0001d80a01007387 */ /* 0x000fe20000100a00 */
[-C--:B0-----:R-:W-:Y:S02]  /*a0ad0*/  IADD3 R9, P1, R16, R13.reuse, RZ ;  /* 0x0000000d10097210 */ /* 0x081fe40007f3e0ff */
[----:B------:R-:W-:Y:S02]  /*a0ae0*/  IADD3 R28, R28, 0x1, RZ ;  /* 0x000000011c1c7810 */ /* 0x000fe40007ffe0ff */
[-C--:B------:R-:W-:Y:S02]  /*a0af0*/  IADD3 R2, P4, R2, R13.reuse, RZ ;  /* 0x0000000d02027210 */ /* 0x080fe40007f9e0ff */
[-C--:B------:R-:W-:Y:S02]  /*a0b00*/  IADD3 R3, P3, R3, R13.reuse, RZ ;  /* 0x0000000d03037210 */ /* 0x080fe40007f7e0ff */
[----:B--2---:R-:W-:-:S05]  /*a0b10*/  IADD3 R8, P0, R4, R13, RZ ;  /* 0x0000000d04087210 */ /* 0x004fca0007f1e0ff */
[----:B------:R-:W-:Y:S01]  /*a0b20*/  STL [R1+0x32ec], R8 ;  /* 0x0032ec0801007387 */ /* 0x000fe20000100800 */
[----:B------:R4:W-:Y:S02]  /*a0b30*/  STL [R1+0x32f0], R9 ;  /* 0x0032f00901007387 */ /* 0x0009e40000100800 */
[----:B----4-:R-:W-:Y:S01]  /*a0b40*/  HMMA.16816.F32.BF16 R8, R24, R6, R20 ;  /* 0x000000061808723c */ /* 0x010fe20000041814 */
[--C-:B------:R-:W-:Y:S02]  /*a0b50*/  IMAD.X R4, R5, 0x1, R0.reuse, P0 ;  /* 0x0000000105047824 */ /* 0x100fe400000e0600 */
[----:B------:R-:W-:-:S03]  /*a0b60*/  IMAD.X R5, R17, 0x1, R0, P1 ;  /* 0x0000000111057824 */ /* 0x000fc600008e0600 */
[----:B------:R-:W-:Y:S01]  /*a0b70*/  STL [R1+0x32f4], R4 ;  /* 0x0032f40401007387 */ /* 0x000fe20000100800 */
[----:B------:R-:W-:Y:S02]  /*a0b80*/  STL [R1+0x16ac], R28 ;  /* 0x0016ac1c01007387 */ /* 0x000fe40000100800 */
[----:B------:R-:W-:Y:S02]  /*a0b90*/  STL [R1+0x3464], R0 ;  /* 0x0034640001007387 */ /* 0x000fe40000100800 */
[----:B------:R-:W-:Y:S11]  /*a0ba0*/  STL [R1+0x32f8], R5 ;  /* 0x0032f80501007387 */ /* 0x000ff60000100800 */
[----:B------:R-:W-:Y:S02]  /*a0bb0*/  @!UPT UIADD3 URZ, URZ, URZ, URZ ;  /* 0x0000003f3f3ff290 */ /* 0x000fe4000fffe03f */
[----:B------:R-:W-:Y:S02]  /*a0bc0*/  IMAD.MOV.U32 R6, RZ, RZ, R11 ;  /* 0x000000ffff067224 */ /* 0x000fe400078e000b */
[----:B------:R-:W-:Y:S01]  /*a0bd0*/  IMAD.MOV.U32 R7, RZ, RZ, R10 ;  /* 0x000000ffff077224 */ /* 0x000fe200078e000a */
[----:B------:R-:W-:Y:S01]  /*a0be0*/  STL.64 [R1+0x1c0], R8 ;  /* 0x0001c00801007387 */ /* 0x000fe20000100a00 */
[----:B------:R-:W-:Y:S02]  /*a0bf0*/  STL.64 [R1+0x1c8], R10 ;  /* 0x0001c80a01007387 */ /* 0x000fe40000100a00 */
[----:B------:R-:W-:Y:S01]  /*a0c00*/  STL [R1+0x3300], R6 ;  /* 0x0033000601007387 */ /* 0x000fe20000100800 */
[----:B------:R-:W-:Y:S01]  /*a0c10*/  STL [R1+0x32fc], R7 ;  /* 0x0032fc0701007387 */ /* 0x000fe20000100800 */
[----:B------:R0:W-:Y:S03]  /*a0c20*/  STL [R1+0x1a98], R2 ;  /* 0x001a980201007387 */ /* 0x0001e60000100800 */
[----:B0-----:R-:W2:Y:S01]  /*a0c30*/  LDL.LU R2, [R1+0x1a90] ;  /* 0x001a900001027983 */ /* 0x001ea20000300800 */
[----:B------:R-:W-:Y:S02]  /*a0c40*/  STL [R1+0x1aa0], R3 ;  /* 0x001aa00301007387 */ /* 0x000fe40000100800 */
[----:B------:R-:W4:Y:S02]  /*a0c50*/  LDL.LU R0, [R1+0x1a78] ;  /* 0x001a780001007983 */ /* 0x000f240000300800 */
[----:B----4-:R0:W-:Y:S04]  /*a0c60*/  STL [R1+0x3468], R0 ;  /* 0x0034680001007387 */ /* 0x0101e80000100800 */
[----:B0-----:R-:W4:Y:S01]  /*a0c70*/  LDL.LU R0, [R1+0x1a80] ;  /* 0x001a800001007983 */ /* 0x001f220000300800 */
[----:B---3--:R-:W-:-:S03]  /*a0c80*/  ISETP.NE.U32.AND P0, PT, R28, R12, PT ;  /* 0x0000000c1c00720c */ /* 0x008fc60003f05070 */
[----:B----4-:R0:W-:Y:S04]  /*a0c90*/  STL [R1+0x346c], R0 ;  /* 0x00346c0001007387 */ /* 0x0101e80000100800 */
        /* <DEDUP_REMOVED lines=22> */
[----:B------:R-:W4:Y:S01]  /*a0e00*/  LDL.LU R12, [R1+0x1a20] ;  /* 0x001a2000010c7983 */ /* 0x000f220000300800 */
[-C--:B--2---:R-:W-:Y:S01]  /*a0e10*/  IADD3 R2, P5, R2, R13.reuse, RZ ;  /* 0x0000000d02027210 */ /* 0x084fe20007fbe0ff */
[----:B------:R-:W2:Y:S01]  /*a0e20*/  LDL.LU R16, [R1+0x1a44] ;  /* 0x001a440001107983 */ /* 0x000ea20000300800 */
[----:B------:R-:W2:Y:S02]  /*a0e30*/  LDL.LU R29, [R1+0x1a18] ;  /* 0x001a1800011d7983 */ /* 0x000ea40000300800 */
[----:B------:R-:W2:Y:S02]  /*a0e40*/  LDL.LU R28, [R1+0x1a3c] ;  /* 0x001a3c00011c7983 */ /* 0x000ea40000300800 */
[----:B------:R-:W2:Y:S01]  /*a0e50*/  LDL.LU R3, [R1+0x1a10] ;  /* 0x001a100001037983 */ /* 0x000ea20000300800 */
[----:B------:R0:W-:Y:S04]  /*a0e60*/  STL [R1+0x1a90], R2 ;  /* 0x001a900201007387 */ /* 0x0001e80000100800 */
[----:B0-----:R-:W2:Y:S01]  /*a0e70*/  LDL.LU R2, [R1+0x1a34] ;  /* 0x001a340001027983 */ /* 0x001ea20000300800 */
[----:B---3--:R-:W-:-:S05]  /*a0e80*/  IADD3 R0, P6, R0, R13, RZ ;  /* 0x0000000d00007210 */ /* 0x008fca0007fde0ff */
[----:B------:R0:W-:Y:S04]  /*a0e90*/  STL [R1+0x1a88], R0 ;  /* 0x001a880001007387 */ /* 0x0001e80000100800 */
[----:B0-----:R-:W3:Y:S02]  /*a0ea0*/  LDL.LU R0, [R1+0x346c] ;  /* 0x00346c0001007983 */ /* 0x001ee40000300800 */
[----:B---3--:R-:W-:-:S05]  /*a0eb0*/  IADD3 R0, P1, R0, R13, RZ ;  /* 0x0000000d00007210 */ /* 0x008fca0007f3e0ff */
[----:B------:R0:W-:Y:S04]  /*a0ec0*/  STL [R1+0x1a80], R0 ;  /* 0x001a800001007387 */ /* 0x0001e80000100800 */
[----:B0-----:R-:W3:Y:S02]  /*a0ed0*/  LDL.LU R0, [R1+0x3468] ;  /* 0x0034680001007983 */ /* 0x001ee40000300800 */
[----:B---3--:R-:W-:-:S05]  /*a0ee0*/  IADD3 R0, P2, R0, R13, RZ ;  /* 0x0000000d00007210 */ /* 0x008fca0007f5e0ff */
[----:B------:R0:W-:Y:S04]  /*a0ef0*/  STL [R1+0x1a78], R0 ;  /* 0x001a780001007387 */ /* 0x0001e80000100800 */
[----:B0-----:R-:W4:Y:S02]  /*a0f00*/  LDL.LU R0, [R1+0x3464] ;  /* 0x0034640001007983 */ /* 0x001f240000300800 */
[--C-:B----4-:R-:W-:Y:S01]  /*a0f10*/  IMAD.X R7, R7, 0x1, R0.reuse, P3 ;  /* 0x0000000107077824 */ /* 0x110fe200018e0600 */
[-C--:B------:R-:W-:Y:S01]  /*a0f20*/  IADD3 R6, P3, R6, R13.reuse, RZ ;  /* 0x0000000d06067210 */ /* 0x080fe20007f7e0ff */
[--C-:B------:R-:W-:Y:S01]  /*a0f30*/  IMAD.X R24, R24, 0x1, R0.reuse, P4 ;  /* 0x0000000118187824 */ /* 0x100fe200020e0600 */
[-C--:B------:R-:W-:Y:S01]  /*a0f40*/  IADD3 R25, P4, R25, R13.reuse, RZ ;  /* 0x0000000d19197210 */ /* 0x080fe20007f9e0ff */
[--C-:B------:R-:W-:Y:S01]  /*a0f50*/  IMAD.X R26, R26, 0x1, R0.reuse, P5 ;  /* 0x000000011a1a7824 */ /* 0x100fe200028e0600 */
[----:B------:R-:W-:Y:S01]  /*a0f60*/  STL [R1+0x1a9c], R7 ;  /* 0x001a9c0701007387 */ /* 0x000fe20000100800 */
[-C--:B------:R-:W-:Y:S01]  /*a0f70*/  IADD3 R27, P5, R27, R13.reuse, RZ ;  /* 0x0000000d1b1b7210 */ /* 0x080fe20007fbe0ff */
[----:B------:R-:W-:Y:S02]  /*a0f80*/  STL [R1+0x1a70], R6 ;  /* 0x001a700601007387 */ /* 0x000fe40000100800 */
        /* <DEDUP_REMOVED lines=30> */
[----:B------:R-:W-:Y:S01]  /*a1170*/  IADD3 R12, P1, R12, R13, RZ ;  /* 0x0000000d0c0c7210 */ /* 0x000fe20007f3e0ff */
[----:B------:R-:W-:Y:S02]  /*a1180*/  STL [R1+0x1a30], R21 ;  /* 0x001a301501007387 */ /* 0x000fe40000100800 */
[----:B--2---:R-:W-:-:S02]  /*a1190*/  IMAD.X R16, R16, 0x1, R0, P2 ;  /* 0x0000000110107824 */ /* 0x004fc400010e0600 */
[--C-:B------:R-:W-:Y:S01]  /*a11a0*/  IMAD.X R28, R28, 0x1, R0.reuse, P3 ;  /* 0x000000011c1c7824 */ /* 0x100fe200018e0600 */
[----:B------:R-:W-:Y:S01]  /*a11b0*/  STL [R1+0x1a54], R22 ;  /* 0x001a541601007387 */ /* 0x000fe20000100800 */
[-C--:B------:R-:W-:Y:S01]  /*a11c0*/  IADD3 R3, P3, R3, R13.reuse, RZ ;  /* 0x0000000d03037210 */ /* 0x080fe20007f7e0ff */
[----:B------:R-:W-:Y:S01]  /*a11d0*/  STL [R1+0x1a28], R23 ;  /* 0x001a281701007387 */ /* 0x000fe20000100800 */
[-C--:B------:R-:W-:Y:S01]  /*a11e0*/  IADD3 R29, P2, R29, R13.reuse, RZ ;  /* 0x0000000d1d1d7210 */ /* 0x080fe20007f5e0ff */
[----:B------:R-:W-:Y:S01]  /*a11f0*/  STL [R1+0x1a4c], R17 ;  /* 0x001a4c1101007387 */ /* 0x000fe20000100800 */
[----:B------:R-:W-:Y:S02]  /*a1200*/  STL [R1+0x1a20], R12 ;  /* 0x001a200c01007387 */ /* 0x000fe40000100800 */
[----:B------:R-:W-:Y:S02]  /*a1210*/  STL [R1+0x1a44], R16 ;  /* 0x001a441001007387 */ /* 0x000fe40000100800 */
[----:B------:R0:W-:Y:S01]  /*a1220*/  STL [R1+0x1a10], R3 ;  /* 0x001a100301007387 */ /* 0x0001e20000100800 */
[----:B------:R-:W-:Y:S04]  /*a1230*/  STL [R1+0x1a18], R29 ;  /* 0x001a181d01007387 */ /* 0x000fe80000100800 */
[----:B0-----:R-:W2:Y:S01]  /*a1240*/  LDL.LU R3, [R1+0x1a08] ;  /* 0x001a080001037983 */ /* 0x001ea20000300800 */
[----:B------:R-:W-:Y:S02]  /*a1250*/  STL [R1+0x1a3c], R28 ;  /* 0x001a3c1c01007387 */ /* 0x000fe40000100800 */
[----:B------:R-:W3:Y:S02]  /*a1260*/  LDL.LU R7, [R1+0x19f8] ;  /* 0x0019f80001077983 */ /* 0x000ee40000300800 */
[----:B------:R-:W-:Y:S01]  /*a1270*/  IMAD.X R2, R2, 0x1, R0, P4 ;  /* 0x0000000102027824 */ /* 0x000fe200020e0600 */
[----:B---3--:R0:W-:Y:S04]  /*a1280*/  STL [R1+0x3458], R7 ;  /* 0x0034580701007387 */ /* 0x0081e80000100800 */
[----:B0-----:R-:W3:Y:S01]  /*a1290*/  LDL.LU R7, [R1+0x1a24] ;  /* 0x001a240001077983 */ /* 0x001ee20000300800 */
[----:B------:R-:W-:Y:S03]  /*a12a0*/  STL [R1+0x1a34], R2 ;  /* 0x001a340201007387 */ /* 0x000fe60000100800 */
[----:B---3--:R0:W-:Y:S04]  /*a12b0*/  STL [R1+0x345c], R7 ;  /* 0x00345c0701007387 */ /* 0x0081e80000100800 */
[----:B0-----:R-:W3:Y:S01]  /*a12c0*/  LDL.LU R7, [R1+0x1a00] ;  /* 0x001a000001077983 */ /* 0x001ee20000300800 */
[----:B--2---:R-:W-:-:S03]  /*a12d0*/  IADD3 R3, P4, R3, R13, RZ ;  /* 0x0000000d03037210 */ /* 0x004fc60007f9e0ff */
[----:B---3--:R0:W-:Y:S04]  /*a12e0*/  STL [R1+0x3460], R7 ;  /* 0x0034600701007387 */ /* 0x0081e80000100800 */
        /* <DEDUP_REMOVED lines=26> */
[----:B------:R0:W-:Y:S02]  /*a1490*/  STL [R1+0x1a08], R3 ;  /* 0x001a080301007387 */ /* 0x0001e40000100800 */
[----:B0-----:R-:W3:Y:S01]  /*a14a0*/  LDL.LU R3, [R1+0x1990] ;  /* 0x0019900001037983 */ /* 0x001ee20000300800 */
[----:B--2---:R-:W-:-:S05]  /*a14b0*/  IMAD.X R7, R7, 0x1, R0, P5 ;  /* 0x0000000107077824 */ /* 0x004fca00028e0600 */
[----:B------:R0:W-:Y:S04]  /*a14c0*/  STL [R1+0x1a2c], R7 ;  /* 0x001a2c0701007387 */ /* 0x0001e80000100800 */
[----:B0-----:R-:W2:Y:S02]  /*a14d0*/  LDL.LU R7, [R1+0x3460] ;  /* 0x0034600001077983 */ /* 0x001ea40000300800 */
[----:B--2---:R-:W-:-:S05]  /*a14e0*/  IADD3 R7, P5, R7, R13, RZ ;  /* 0x0000000d07077210 */ /* 0x004fca0007fbe0ff */
[----:B------:R0:W-:Y:S04]  /*a14f0*/  STL [R1+0x1a00], R7 ;  /* 0x001a000701007387 */ /* 0x0001e80000100800 */
[----:B0-----:R-:W2:Y:S02]  /*a1500*/  LDL.LU R7, [R1+0x345c] ;  /* 0x00345c0001077983 */ /* 0x001ea40000300800 */
[----:B--2---:R-:W-:-:S05]  /*a1510*/  IMAD.X R7, R7, 0x1, R0, P6 ;  /* 0x0000000107077824 */ /* 0x004fca00030e0600 */
[----:B------:R0:W-:Y:S04]  /*a1520*/  STL [R1+0x1a24], R7 ;  /* 0x001a240701007387 */ /* 0x0001e80000100800 */
[----:B0-----:R-:W2:Y:S01]  /*a1530*/  LDL.LU R7, [R1+0x3458] ;  /* 0x0034580001077983 */ /* 0x001ea20000300800 */
[--C-:B---3--:R-:W-:Y:S01]  /*a1540*/  IMAD.X R6, R6, 0x1, R0.reuse, P1 ;  /* 0x0000000106067824 */ /* 0x108fe200008e0600 */
[-C--:B----4-:R-:W-:Y:S01]  /*a1550*/  IADD3 R24, P1, R24, R13.reuse, RZ ;  /* 0x0000000d18187210 */ /* 0x090fe20007f3e0ff */
[--C-:B------:R-:W-:Y:S01]  /*a1560*/  IMAD.X R25, R25, 0x1, R0.reuse, P2 ;  /* 0x0000000119197824 */ /* 0x100fe200010e0600 */
[-C--:B------:R-:W-:Y:S01]  /*a1570*/  IADD3 R26, P2, R26, R13.reuse, RZ ;  /* 0x0000000d1a1a7210 */ /* 0x080fe20007f5e0ff */
        /* <DEDUP_REMOVED lines=11> */
[----:B------:R-:W-:Y:S01]  /*a1630*/  IADD3 R22, P3, R22, R13, RZ ;  /* 0x0000000d16167210 */ /* 0x000fe20007f7e0ff */
[----:B------:R-:W-:-:S02]  /*a1640*/  IMAD.X R23, R23, 0x1, R0, P4 ;  /* 0x0000000117177824 */ /* 0x000fc400020e0600 */
[----:B------:R-:W-:Y:S01]  /*a1650*/  IMAD.X R12, R12, 0x1, R0, P5 ;  /* 0x000000010c0c7824 */ /* 0x000fe200028e0600 */
[-C--:B------:R-:W-:Y:S02]  /*a1660*/  IADD3 R2, P5, R2, R13.reuse, RZ ;  /* 0x0000000d02027210 */ /* 0x080fe40007fbe0ff */
[-C--:B------:R-:W-:Y:S02]  /*a1670*/  IADD3 R17, P4, R17, R13.reuse, RZ ;  /* 0x0000000d11117210 */ /* 0x080fe40007f9e0ff */
[----:B--2---:R-:W-:-:S05]  /*a1680*/  IADD3 R7, P6, R7, R13, RZ ;  /* 0x0000000d07077210 */ /* 0x004fca0007fde0ff */
[----:B------:R-:W-:Y:S01]  /*a1690*/  STL [R1+0x19f8], R7 ;  /* 0x0019f80701007387 */ /* 0x000fe20000100800 */
[----:B------:R-:W-:Y:S02]  /*a16a0*/  STL [R1+0x1a1c], R6 ;  /* 0x001a1c0601007387 */ /* 0x000fe40000100800 */
[----:B------:R-:W-:Y:S02]  /*a16b0*/  STL [R1+0x19f0], R24 ;  /* 0x0019f01801007387 */ /* 0x000fe40000100800 */
[----:B------:R-:W-:Y:S01]  /*a16c0*/  STL [R1+0x1a14], R25 ;  /* 0x001a141901007387 */ /* 0x000fe20000100800 */
[----:B------:R-:W-:Y:S01]  /*a16d0*/  STL [R1+0x19e8], R26 ;  /* 0x0019e81a01007387 */ /* 0x000fe20000100800 */
[----:B------:R-:W-:Y:S02]  /*a16e0*/  STL [R1+0x1a0c], R27 ;  /* 0x001a0c1b01007387 */ /* 0x000fe40000100800 */
[----:B------:R-:W-:Y:S02]  /*a16f0*/  STL [R1+0x19e0], R5 ;  /* 0x0019e00501007387 */ /* 0x000fe40000100800 */
[--C-:B------:R-:W-:Y:S01]  /*a1700*/  IMAD.X R11, R11, 0x1, R0.reuse, P6 ;  /* 0x000000010b0b7824 */ /* 0x100fe200030e0600 */
[----:B------:R-:W-:Y:S01]  /*a1710*/  STL [R1+0x1a04], R4 ;  /* 0x001a040401007387 */ /* 0x000fe20000100800 */
[----:B------:R-:W-:Y:S01]  /*a1720*/  IADD3 R14, P6, R14, R13, RZ ;  /* 0x0000000d0e0e7210 */ /* 0x000fe20007fde0ff */
        /* <DEDUP_REMOVED lines=12> */
[----:B------:R-:W-:-:S02]  /*a17f0*/  IMAD.X R16, R16, 0x1, R0, P6 ;  /* 0x0000000110107824 */ /* 0x000fc400030e0600 */
[----:B------:R0:W-:Y:S01]  /*a1800*/  STL [R1+0x19a0], R2 ;  /* 0x0019a00201007387 */ /* 0x0001e20000100800 */
[----:B------:R-:W-:Y:S04]  /*a1810*/  STL [R1+0x19a8], R17 ;  /* 0x0019a81101007387 */ /* 0x000fe80000100800 */
[----:B0-----:R-:W2:Y:S01]  /*a1820*/  LDL.LU R2, [R1+0x19b4] ;  /* 0x0019b40001027983 */ /* 0x001ea20000300800 */
[----:B------:R-:W-:Y:S02]  /*a1830*/  STL [R1+0x19cc], R12 ;  /* 0x0019cc0c01007387 */ /* 0x000fe40000100800 */
[----:B------:R-:W-:Y:S02]  /*a1840*/  STL [R1+0x19c4], R16 ;  /* 0x0019c41001007387 */ /* 0x000fe40000100800 */
[----:B------:R-:W3:Y:S01]  /*a1850*/  LDL.LU R7, [R1+0x19a4] ;  /* 0x0019a40001077983 */ /* 0x000ee20000300800 */
[----:B------:R-:W-:Y:S01]  /*a1860*/  IADD3 R29, P6, R29, R13, RZ ;  /* 0x0000000d1d1d7210 */ /* 0x000fe20007fde0ff */
[----:B------:R-:W-:-:S04]  /*a1870*/  IMAD.X R28, R28, 0x1, R0, P1 ;  /* 0x000000011c1c7824 */ /* 0x000fc800008e0600 */
[----:B------:R-:W-:Y:S04]  /*a1880*/  STL [R1+0x1998], R29 ;  /* 0x0019981d01007387 */ /* 0x000fe80000100800 */
[----:B---3--:R0:W-:Y:S01]  /*a1890*/  STL [R1+0x344c], R7 ;  /* 0x00344c0701007387 */ /* 0x0081e20000100800 */
[----:B------:R-:W-:Y:S03]  /*a18a0*/  STL [R1+0x19bc], R28 ;  /* 0x0019bc1c01007387 */ /* 0x000fe60000100800 */
[----:B0-----:R-:W3:Y:S01]  /*a18b0*/  LDL.LU R7, [R1+0x1980] ;  /* 0x0019800001077983 */ /* 0x001ee20000300800 */
[----:B------:R-:W-:-:S05]  /*a18c0*/  IADD3 R3, P1, R3, R13, RZ ;  /* 0x0000000d03037210 */ /* 0x000fca0007f3e0ff */
[----:B------:R-:W-:Y:S04]  /*a18d0*/  STL [R1+0x1990], R3 ;  /* 0x0019900301007387 */ /* 0x000fe80000100800 */
[----:B---3--:R0:W-:Y:S04]  /*a18e0*/  STL [R1+0x3450], R7 ;  /* 0x0034500701007387 */ /* 0x0081e80000100800 */
[----:B0-----:R-:W3:Y:S01]  /*a18f0*/  LDL.LU R7, [R1+0x19ac] ;  /* 0x0019ac0001077983 */ /* 0x001ee20000300800 */
[----:B--2---:R-:W-:-:S03]  /*a1900*/  IMAD.X R2, R2, 0x1, R0, P2 ;  /* 0x0000000102027824 */ /* 0x004fc600010e0600 */
        /* <DEDUP_REMOVED lines=24> */
[----:B------:R0:W-:Y:S01]  /*a1a90*/  STL [R1+0x19b4], R2 ;  /* 0x0019b40201007387 */ /* 0x0001e20000100800 */
[----:B------:R-:W3:Y:S01]  /*a1aa0*/  LDL.LU R16, [R1+0x1920] ;  /* 0x0019200001107983 */ /* 0x000ee20000300800 */
[----:B------:R-:W3:Y:S02]  /*a1ab0*/  LDL.LU R29, [R1+0x1944] ;  /* 0x00194400011d7983 */ /* 0x000ee40000300800 */
[----:B------:R-:W3:Y:S01]  /*a1ac0*/  LDL.LU R28, [R1+0x1918] ;  /* 0x00191800011c7983 */ /* 0x000ee20000300800 */
[----:B0-----:R-:W3:Y:S01]  /*a1ad0*/  LDL.LU R2, [R1+0x193c] ;  /* 0x00193c0001027983 */ /* 0x001ee20000300800 */
[----:B--2---:R-:W-:-:S05]  /*a1ae0*/  IADD3 R7, P2, R7, R13, RZ ;  /* 0x0000000d07077210 */ /* 0x004fca0007f5e0ff */
[----:B------:R0:W-:Y:S04]  /*a1af0*/  STL [R1+0x1988], R7 ;  /* 0x0019880701007387 */ /* 0x0001e80000100800 */
[----:B0-----:R-:W2:Y:S02]  /*a1b00*/  LDL.LU R7, [R1+0x3454] ;  /* 0x0034540001077983 */ /* 0x001ea40000300800 */
[----:B--2---:R-:W-:-:S05]  /*a1b10*/  IMAD.X R7, R7, 0x1, R0, P3 ;  /* 0x0000000107077824 */ /* 0x004fca00018e0600 */
[----:B------:R0:W-:Y:S04]  /*a1b20*/  STL [R1+0x19ac], R7 ;  /* 0x0019ac0701007387 */ /* 0x0001e80000100800 */
[----:B0-----:R-:W2:Y:S02]  /*a1b30*/  LDL.LU R7, [R1+0x3450] ;  /* 0x0034500001077983 */ /* 0x001ea40000300800 */
[----:B--2---:R-:W-:-:S05]  /*a1b40*/  IADD3 R7, P3, R7, R13, RZ ;  /* 0x0000000d07077210 */ /* 0x004fca0007f7e0ff */
[----:B------:R0:W-:Y:S04]  /*a1b50*/  STL [R1+0x1980], R7 ;  /* 0x0019800701007387 */ /* 0x0001e80000100800 */
[----:B0-----:R-:W2:Y:S01]  /*a1b60*/  LDL.LU R7, [R1+0x344c] ;  /* 0x00344c0001077983 */ /* 0x001ea20000300800 */
[--C-:B----4-:R-:W-:Y:S01]  /*a1b70*/  IMAD.X R24, R24, 0x1, R0.reuse, P5 ;  /* 0x0000000118187824 */ /* 0x110fe200028e0600 */
[-C--:B---3--:R-:W-:Y:S01]  /*a1b80*/  IADD3 R25, P5, R25, R13.reuse, RZ ;  /* 0x0000000d19197210 */ /* 0x088fe20007fbe0ff */
        /* <DEDUP_REMOVED lines=11> */
[--C-:B------:R-:W-:Y:S01]  /*a1c40*/  IMAD.X R22, R22, 0x1, R0.reuse, P1 ;  /* 0x0000000116167824 */ /* 0x100fe200008e0600 */
[-C--:B------:R-:W-:Y:S02]  /*a1c50*/  IADD3 R3, P1, R3, R13.reuse, RZ ;  /* 0x0000000d03037210 */ /* 0x080fe40007f3e0ff */
[-C--:B------:R-:W-:Y:S01]  /*a1c60*/  IADD3 R21, P6, R21, R13.reuse, RZ ;  /* 0x0000000d15157210 */ /* 0x080fe20007fde0ff */
[--C-:B------:R-:W-:Y:S01]  /*a1c70*/  IMAD.X R23, R23, 0x1, R0.reuse, P2 ;  /* 0x0000000117177824 */ /* 0x100fe200010e0600 */
[-C--:B------:R-:W-:Y:S01]  /*a1c80*/  IADD3 R17, P2, R17, R13.reuse, RZ ;  /* 0x0000000d11117210 */ /* 0x080fe20007f5e0ff */
[--C-:B------:R-:W-:Y:S01]  /*a1c90*/  IMAD.X R12, R12, 0x1, R0.reuse, P3 ;  /* 0x000000010c0c7824 */ /* 0x100fe200018e0600 */
[-C--:B------:R-:W-:Y:S01]  /*a1ca0*/  IADD3 R16, P3, R16, R13.reuse, RZ ;  /* 0x0000000d10107210 */ /* 0x080fe20007f7e0ff */
[----:B--2---:R-:W-:Y:S01]  /*a1cb0*/  IMAD.X R7, R7, 0x1, R0, P4 ;  /* 0x0000000107077824 */ /* 0x004fe200020e0600 */
[----:B------:R-:W-:-:S04]  /*a1cc0*/  IADD3 R6, P4, R6, R13, RZ ;  /* 0x0000000d06067210 */ /* 0x000fc80007f9e0ff */
[----:B------:R-:W-:Y:S01]  /*a1cd0*/  STL [R1+0x19a4], R7 ;  /* 0x0019a40701007387 */ /* 0x000fe20000100800 */
[----:B------:R-:W-:Y:S02]  /*a1ce0*/  STL [R1+0x1978], R6 ;  /* 0x0019780601007387 */ /* 0x000fe40000100800 */
[----:B------:R-:W-:Y:S02]  /*a1cf0*/  STL [R1+0x199c], R24 ;  /* 0x00199c1801007387 */ /* 0x000fe40000100800 */
[----:B------:R-:W-:Y:S01]  /*a1d00*/  STL [R1+0x1970], R25 ;  /* 0x0019701901007387 */ /* 0x000fe20000100800 */
[----:B------:R-:W-:Y:S01]  /*a1d10*/  STL [R1+0x1994], R26 ;  /* 0x0019941a01007387 */ /* 0x000fe20000100800 */
[----:B------:R-:W-:Y:S02]  /*a1d20*/  STL [R1+0x1968], R27 ;  /* 0x0019681b01007387 */ /* 0x000fe40000100800 */
[----:B------:R-:W-:Y:S02]  /*a1d30*/  STL [R1+0x198c], R5 ;  /* 0x00198c0501007387 */ /* 0x000fe40000100800 */
[----:B------:R-:W-:Y:S02]  /*a1d40*/  STL [R1+0x1960], R4 ;  /* 0x0019600401007387 */ /* 0x000fe40000100800 */
[--C-:B------:R-:W-:Y:S01]  /*a1d50*/  IMAD.X R14, R14, 0x1, R0.reuse, P4 ;  /* 0x000000010e0e7824 */ /* 0x100fe200020e0600 */
[----:B------:R-:W-:Y:S01]  /*a1d60*/  STL [R1+0x1984], R9 ;  /* 0x0019840901007387 */ /* 0x000fe20000100800 */
[-C--:B------:R-:W-:Y:S01]  /*a1d70*/  IADD3 R15, P4, R15, R13.reuse, RZ ;  /* 0x0000000d0f0f7210 */ /* 0x080fe20007f9e0ff */
        /* <DEDUP_REMOVED lines=8> */
[----:B------:R0:W-:Y:S02]  /*a1e00*/  STL [R1+0x1930], R3 ;  /* 0x0019300301007387 */ /* 0x0001e40000100800 */
[----:B------:R-:W-:Y:S01]  /*a1e10*/  STL [R1+0x1938], R21 ;  /* 0x0019381501007387 */ /* 0x000fe20000100800 */
[----:B0-----:R-:W2:Y:S01]  /*a1e20*/  LDL.LU R3, [R1+0x1910] ;  /* 0x0019100001037983 */ /* 0x001ea20000300800 */
[----:B------:R-:W-:Y:S02]  /*a1e30*/  STL [R1+0x195c], R22 ;  /* 0x00195c1601007387 */ /* 0x000fe40000100800 */
[----:B------:R-:W-:Y:S02]  /*a1e40*/  STL [R1+0x1954], R23 ;  /* 0x0019541701007387 */ /* 0x000fe40000100800 */
[----:B------:R-:W-:Y:S01]  /*a1e50*/  STL [R1+0x1928], R17 ;  /* 0x0019281101007387 */ /* 0x000fe20000100800 */
[----:B------:R-:W-:Y:S01]  /*a1e60*/  STL [R1+0x194c], R12 ;  /* 0x00194c0c01007387 */ /* 0x000fe20000100800 */
[----:B------:R-:W-:Y:S02]  /*a1e70*/  STL [R1+0x1920], R16 ;  /* 0x0019201001007387 */ /* 0x000fe40000100800 */
[----:B------:R-:W3:Y:S02]  /*a1e80*/  LDL.LU R7, [R1+0x1900] ;  /* 0x0019000001077983 */ /* 0x000ee40000300800 */
[----:B------:R-:W-:Y:S01]  /*a1e90*/  IMAD.X R29, R29, 0x1, R0, P4 ;  /* 0x000000011d1d7824 */ /* 0x000fe200020e0600 */
[----:B------:R-:W-:-:S04]  /*a1ea0*/  IADD3 R28, P4, R28, R13, RZ ;  /* 0x0000000d1c1c7210 */ /* 0x000fc80007f9e0ff */
[----:B------:R-:W-:Y:S04]  /*a1eb0*/  STL [R1+0x1944], R29 ;  /* 0x0019441d01007387 */ /* 0x000fe80000100800 */
[----:B---3--:R0:W-:Y:S01]  /*a1ec0*/  STL [R1+0x3440], R7 ;  /* 0x0034400701007387 */ /* 0x0081e20000100800 */
[----:B------:R-:W-:Y:S03]  /*a1ed0*/  STL [R1+0x1918], R28 ;  /* 0x0019181c01007387 */ /* 0x000fe60000100800 */
[----:B0-----:R-:W3:Y:S01]  /*a1ee0*/  LDL.LU R7, [R1+0x192c] ;  /* 0x00192c0001077983 */ /* 0x001ee20000300800 */
[----:B------:R-:W-:-:S05]  /*a1ef0*/  IMAD.X R2, R2, 0x1, R0, P5 ;  /* 0x0000000102027824 */ /* 0x000fca00028e0600 */
[----:B------:R-:W-:Y:S04]  /*a1f00*/  STL [R1+0x193c], R2 ;  /* 0x00193c0201007387 */ /* 0x000fe80000100800 */
        /* <DEDUP_REMOVED lines=24> */
[----:B------:R0:W-:Y:S01]  /*a2090*/  STL [R1+0x1910], R3 ;  /* 0x0019100301007387 */ /* 0x0001e20000100800 */
[----:B------:R-:W3:Y:S02]  /*a20a0*/  LDL.LU R23, [R1+0x18b0] ;  /* 0x0018b00001177983 */ /* 0x000ee40000300800 */
[----:B------:R-:W3:Y:S02]  /*a20b0*/  LDL.LU R17, [R1+0x18d4] ;  /* 0x0018d40001117983 */ /* 0x000ee40000300800 */
[----:B------:R-:W3:Y:S01]  /*a20c0*/  LDL.LU R12, [R1+0x18a8] ;  /* 0x0018a800010c7983 */ /* 0x000ee20000300800 */
[----:B------:R-:W3:Y:S01]  /*a20d0*/  LDL.LU R16, [R1+0x18cc] ;  /* 0x0018cc0001107983 */ /* 0x000ee20000300800 */
[----:B------:R-:W3:Y:S02]  /*a20e0*/  LDL.LU R29, [R1+0x18a0] ;  /* 0x0018a000011d7983 */ /* 0x000ee40000300800 */
[----:B------:R-:W3:Y:S01]  /*a20f0*/  LDL.LU R28, [R1+0x18c4] ;  /* 0x0018c400011c7983 */ /* 0x000ee20000300800 */
        /* <DEDUP_REMOVED lines=28> */
[----:B------:R-:W-:Y:S01]  /*a22c0*/  IMAD.X R17, R17, 0x1, R0, P6 ;  /* 0x0000000111117824 */ /* 0x000fe200030e0600 */
        /* <DEDUP_REMOVED lines=18> */
[----:B------:R0:W-:Y:S01]  /*a23f0*/  STL [R1+0x18c0], R2 ;  /* 0x0018c00201007387 */ /* 0x0001e20000100800 */
[----:B------:R-:W-:Y:S02]  /*a2400*/  STL [R1+0x18c8], R18 ;  /* 0x0018c81201007387 */ /* 0x000fe40000100800 */
[--C-:B------:R-:W-:Y:S01]  /*a2410*/  IMAD.X R16, R16, 0x1, R0.reuse, P1 ;  /* 0x0000000110107824 */ /* 0x100fe200008e0600 */
[----:B0-----:R-:W2:Y:S01]  /*a2420*/  LDL.LU R2, [R1+0x18bc] ;  /* 0x0018bc0001027983 */ /* 0x001ea20000300800 */
        /* <DEDUP_REMOVED lines=38> */
[----:B------:R0:W-:Y:S02]  /*a2690*/  STL [R1+0x18bc], R2 ;  /* 0x0018bc0201007387 */ /* 0x0001e40000100800 */
        /* <DEDUP_REMOVED lines=47> */
[--C-:B------:R-:W-:Y:S02]  /*a2990*/  IMAD.X R14, R14, 0x1, R0.reuse, P5 ;  /* 0x000000010e0e7824 */ /* 0x100fe400028e0600 */
[----:B------:R-:W-:Y:S01]  /*a29a0*/  STL [R1+0x1894], R5 ;  /* 0x0018940501007387 */ /* 0x000fe20000100800 */
[-C--:B------:R-:W-:Y:S01]  /*a29b0*/  IADD3 R3, P5, R3, R13.reuse, RZ ;  /* 0x0000000d03037210 */ /* 0x080fe20007fbe0ff */
[----:B------:R-:W-:Y:S01]  /*a29c0*/  STL [R1+0x1868], R4 ;  /* 0x0018680401007387 */ /* 0x000fe20000100800 */
[----:B------:R-:W-:Y:S02]  /*a29d0*/  STL [R1+0x188c], R9 ;  /* 0x00188c0901007387 */ /* 0x000fe40000100800 */
[----:B------:R-:W-:Y:S02]  /*a29e0*/  STL [R1+0x1860], R8 ;  /* 0x0018600801007387 */ /* 0x000fe40000100800 */
[----:B------:R-:W-:Y:S01]  /*a29f0*/  STL [R1+0x1884], R10 ;  /* 0x0018840a01007387 */ /* 0x000fe20000100800 */
[----:B------:R0:W-:Y:S01]  /*a2a00*/  STL [R1+0x1850], R3 ;  /* 0x0018500301007387 */ /* 0x0001e20000100800 */
[----:B------:R-:W-:Y:S03]  /*a2a10*/  STL [R1+0x1858], R11 ;  /* 0x0018580b01007387 */ /* 0x000fe60000100800 */
        /* <DEDUP_REMOVED lines=12> */
[----:B------:R-:W3:Y:S01]  /*a2ae0*/  LDL.LU R7, [R1+0x1808] ;  /* 0x0018080001077983 */ /* 0x000ee20000300800 */
        /* <DEDUP_REMOVED lines=39> */
[----:B0-----:R-:W3:Y:S02]  /*a2d60*/  LDL.LU R3, [R1+0x17a0] ;  /* 0x0017a00001037983 */ /* 0x001ee40000300800 */
        /* <DEDUP_REMOVED lines=27> */
[----:B------:R-:W-:Y:S01]  /*a2f20*/  IMAD.X R17, R17, 0x1, R0, P1 ;  /* 0x0000000111117824 */ /* 0x000fe200008e0600 */
[----:B------:R-:W-:-:S02]  /*a2f30*/  IADD3 R12, P1, R12, R13, RZ ;  /* 0x0000000d0c0c7210 */ /* 0x000fc40007f3e0ff */
        /* <DEDUP_REMOVED lines=10> */
[----:B------:R0:W-:Y:S01]  /*a2fe0*/  STL [R1+0x17e0], R2 ;  /* 0x0017e00201007387 */ /* 0x0001e20000100800 */
[----:B------:R-:W-:Y:S01]  /*a2ff0*/  IADD3 R11, P2, R11, R13, RZ ;  /* 0x0000000d0b0b7210 */ /* 0x000fe20007f5e0ff */
[----:B------:R-:W-:Y:S02]  /*a3000*/  STL [R1+0x17e8], R9 ;  /* 0x0017e80901007387 */ /* 0x000fe40000100800 */
        /* <DEDUP_REMOVED lines=11> */
[----:B------:R-:W-:Y:S01]  /*a30c0*/  STL [R1+0x17e4], R22 ;  /* 0x0017e41601007387 */ /* 0x000fe20000100800 */
[----:B------:R-:W-:Y:S01]  /*a30d0*/  STL [R1+0x17b8], R23 ;  /* 0x0017b81701007387 */ /* 0x000fe20000100800 */
[----:B------:R-:W-:Y:S02]  /*a30e0*/  STL [R1+0x17dc], R17 ;  /* 0x0017dc1101007387 */ /* 0x000fe40000100800 */
[----:B------:R-:W-:Y:S02]  /*a30f0*/  STL [R1+0x17b0], R12 ;  /* 0x0017b00c01007387 */ /* 0x000fe40000100800 */
        /* <DEDUP_REMOVED lines=53> */
[--C-:B------:R-:W-:Y:S02]  /*a3450*/  IMAD.X R26, R26, 0x1, R0.reuse, P2 ;  /* 0x000000011a1a7824 */ /* 0x100fe400010e0600 */
[----:B------:R-:W-:Y:S01]  /*a3460*/  IMAD.X R5, R5, 0x1, R0, P3 ;  /* 0x0000000105057824 */ /* 0x000fe200018e0600 */
[----:B------:R-:W-:-:S02]  /*a3470*/  IADD3 R3, P3, R3, R13, RZ ;  /* 0x0000000d03037210 */ /* 0x000fc40007f7e0ff */
        /* <DEDUP_REMOVED lines=22> */
[----:B------:R0:W-:Y:S02]  /*a35e0*/  STL [R1+0x1770], R3 ;  /* 0x0017700301007387 */ /* 0x0001e40000100800 */
[----:B------:R-:W-:Y:S02]  /*a35f0*/  STL [R1+0x1778], R27 ;  /* 0x0017781b01007387 */ /* 0x000fe40000100800 */
[--C-:B------:R-:W-:Y:S01]  /*a3600*/  IMAD.X R11, R11, 0x1, R0.reuse, P6 ;  /* 0x000000010b0b7824 */ /* 0x100fe200030e0600 */
[-C--:B------:R-:W-:Y:S01]  /*a3610*/  IADD3 R14, P6, R14, R13.reuse, RZ ;  /* 0x0000000d0e0e7210 */ /* 0x080fe20007fde0ff */
        /* <DEDUP_REMOVED lines=68> */
[--C-:B---3--:R-:W-:Y:S02]  /*a3a60*/  IMAD.X R6, R6, 0x1, R0.reuse, P4 ;  /* 0x0000000106067824 */ /* 0x108fe400020e0600 */
[--C-:B------:R-:W-:Y:S01]  /*a3a70*/  IMAD.X R25, R25, 0x1, R0.reuse, P5 ;  /* 0x0000000119197824 */ /* 0x100fe200028e0600 */
[-C--:B------:R-:W-:Y:S02]  /*a3a80*/  IADD3 R2, P5, R2, R13.reuse, RZ ;  /* 0x0000000d02027210 */ /* 0x080fe40007fbe0ff */
        /* <DEDUP_REMOVED lines=20> */
[----:B------:R0:W-:Y:S02]  /*a3bd0*/  STL [R1+0x1700], R2 ;  /* 0x0017000201007387 */ /* 0x0001e40000100800 */
[----:B------:R-:W-:Y:S02]  /*a3be0*/  STL [R1+0x1708], R24 ;  /* 0x0017081801007387 */ /* 0x000fe40000100800 */
[--C-:B------:R-:W-:Y:S01]  /*a3bf0*/  IMAD.X R10, R10, 0x1, R0.reuse, P3 ;  /* 0x000000010a0a7824 */ /* 0x100fe200018e0600 */
[----:B------:R-:W-:Y:S01]  /*a3c00*/  IADD3 R11, P3, R11, R13, RZ ;  /* 0x0000000d0b0b7210 */ /* 0x000fe20007f7e0ff */
        /* <DEDUP_REMOVED lines=18> */
[----:B------:R-:W-:Y:S02]  /*a3d30*/  STL [R1+0x16c0], R23 ;  /* 0x0016c01701007387 */ /* 0x000fe40000100800 */
[----:B------:R-:W-:Y:S02]  /*a3d40*/  STL [R1+0x16e4], R17 ;  /* 0x0016e41101007387 */ /* 0x000fe40000100800 */
[----:B------:R-:W-:Y:S01]  /*a3d50*/  STL [R1+0x16b8], R12 ;  /* 0x0016b80c01007387 */ /* 0x000fe20000100800 */
[----:B------:R-:W-:Y:S01]  /*a3d60*/  STL [R1+0x16dc], R16 ;  /* 0x0016dc1001007387 */ /* 0x000fe20000100800 */
[----:B------:R-:W3:Y:S01]  /*a3d70*/  LDL.LU R7, [R1+0x29a0] ;  /* 0x0029a00001077983 */ /* 0x000ee20000300800 */
[----:B------:R-:W-:Y:S01]  /*a3d80*/  IADD3 R29, P3, R29, UR8, RZ ;  /* 0x000000081d1d7c10 */ /* 0x000fe2000ff7e0ff */
[----:B------:R-:W-:-:S04]  /*a3d90*/  IMAD.X R28, R28, 0x1, R0, P4 ;  /* 0x000000011c1c7824 */ /* 0x000fc800020e0600 */
[----:B------:R-:W-:Y:S04]  /*a3da0*/  STL [R1+0x29a8], R29 ;  /* 0x0029a81d01007387 */ /* 0x000fe80000100800 */
[----:B---3--:R0:W-:Y:S01]  /*a3db0*/  STL [R1+0x3408], R7 ;  /* 0x0034080701007387 */ /* 0x0081e20000100800 */
[----:B------:R-:W-:Y:S03]  /*a3dc0*/  STL [R1+0x16d4], R28 ;  /* 0x0016d41c01007387 */ /* 0x000fe60000100800 */
[----:B0-----:R-:W3:Y:S01]  /*a3dd0*/  LDL.LU R7, [R1+0x16c4] ;  /* 0x0016c40001077983 */ /* 0x001ee20000300800 */
[----:B------:R-:W-:-:S05]  /*a3de0*/  IADD3 R3, P4, R3, UR8, RZ ;  /* 0x0000000803037c10 */ /* 0x000fca000ff9e0ff */
[----:B------:R-:W-:Y:S01]  /*a3df0*/  STL [R1+0x1ab8], R3 ;  /* 0x001ab80301007387 */ /* 0x000fe20000100800 */
        /* <DEDUP_REMOVED lines=30> */
[----:B0-----:R-:W3:Y:S01]  /*a3fe0*/  LDL.LU R2, [R1+0x296c] ;  /* 0x00296c0001027983 */ /* 0x001ee20000300800 */
[----:B--2---:R-:W-:-:S05]  /*a3ff0*/  IADD3 R7, P5, R7, UR8, RZ ;  /* 0x0000000807077c10 */ /* 0x004fca000ffbe0ff */
[----:B------:R0:W-:Y:S04]  /*a4000*/  STL [R1+0x29a4], R7 ;  /* 0x0029a40701007387 */ /* 0x0001e80000100800 */
[----:B0-----:R-:W2:Y:S02]  /*a4010*/  LDL.LU R7, [R1+0x340c] ;  /* 0x00340c0001077983 */ /* 0x001ea40000300800 */
[----:B--2---:R-:W-:-:S05]  /*a4020*/  IMAD.X R7, R7, 0x1, R0, P6 ;  /* 0x0000000107077824 */ /* 0x004fca00030e0600 */
[----:B------:R0:W-:Y:S04]  /*a4030*/  STL [R1+0x16c4], R7 ;  /* 0x0016c40701007387 */ /* 0x0001e80000100800 */
[----:B0-----:R-:W2:Y:S01]  /*a4040*/  LDL.LU R7, [R1+0x3408] ;  /* 0x0034080001077983 */ /* 0x001ea20000300800 */
[--C-:B---3--:R-:W-:Y:S01]  /*a4050*/  IMAD.X R6, R6, 0x1, R0.reuse, P1 ;  /* 0x0000000106067824 */ /* 0x108fe200008e0600 */
[----:B----4-:R-:W-:Y:S01]  /*a4060*/  IADD3 R24, P1, R24, UR8, RZ ;  /* 0x0000000818187c10 */ /* 0x010fe2000ff3e0ff */
[----:B------:R-:W-:Y:S01]  /*a4070*/  IMAD.X R25, R25, 0x1, R0, P2 ;  /* 0x0000000119197824 */ /* 0x000fe200010e0600 */
[----:B------:R-:W-:Y:S02]  /*a4080*/  IADD3 R26, P2, R26, UR8, RZ ;  /* 0x000000081a1a7c10 */ /* 0x000fe4000ff5e0ff */
[----:B------:R-:W-:Y:S01]  /*a4090*/  IADD3.X R27, R27, UR5, RZ, P3, !PT ;  /* 0x000000051b1b7c10 */ /* 0x000fe20009ffe4ff */
[----:B------:R-:W-:Y:S01]  /*a40a0*/  IADD3 R5, P3, R5, UR8, RZ ;  /* 0x0000000805057c10 */ /* 0x000fe2000ff7e0ff */
        /* <DEDUP_REMOVED lines=14> */
[----:B--2---:R-:W-:-:S05]  /*a4190*/  IADD3 R7, P6, R7, UR8, RZ ;  /* 0x0000000807077c10 */ /* 0x004fca000ffde0ff */
[----:B------:R-:W-:Y:S01]  /*a41a0*/  STL [R1+0x29a0], R7 ;  /* 0x0029a00701007387 */ /* 0x000fe20000100800 */
[----:B------:R0:W-:Y:S02]  /*a41b0*/  STL [R1+0x3304], R0 ;  /* 0x0033040001007387 */ /* 0x0001e40000100800 */
[----:B------:R-:W-:Y:S02]  /*a41c0*/  STL [R1+0x16bc], R6 ;  /* 0x0016bc0601007387 */ /* 0x000fe40000100800 */
[----:B------:R-:W-:Y:S01]  /*a41d0*/  STL [R1+0x299c], R24 ;  /* 0x00299c1801007387 */ /* 0x000fe20000100800 */
[----:B------:R-:W-:Y:S01]  /*a41e0*/  STL [R1+0x16b4], R25 ;  /* 0x0016b41901007387 */ /* 0x000fe20000100800 */
[----:B------:R-:W-:Y:S02]  /*a41f0*/  STL [R1+0x2998], R26 ;  /* 0x0029981a01007387 */ /* 0x000fe40000100800 */
[----:B------:R-:W-:Y:S02]  /*a4200*/  STL [R1+0x1abc], R27 ;  /* 0x001abc1b01007387 */ /* 0x000fe40000100800 */
[----:B------:R-:W-:Y:S01]  /*a4210*/  STL [R1+0x2994], R5 ;  /* 0x0029940501007387 */ /* 0x000fe20000100800 */
[----:B------:R-:W-:Y:S01]  /*a4220*/  IADD3.X R11, R11, UR5, RZ, P6, !PT ;  /* 0x000000050b0b7c10 */ /* 0x000fe2000b7fe4ff */
[----:B------:R-:W-:Y:S01]  /*a4230*/  STL [R1+0x1ab4], R4 ;  /* 0x001ab40401007387 */ /* 0x000fe20000100800 */
[----:B------:R-:W-:Y:S01]  /*a4240*/  IADD3 R14, P6, R14, UR8, RZ ;  /* 0x000000080e0e7c10 */ /* 0x000fe2000ffde0ff */
        /* <DEDUP_REMOVED lines=11> */
[----:B------:R-:W-:Y:S01]  /*a4300*/  IADD3.X R16, R16, UR5, RZ, P6, !PT ;  /* 0x0000000510107c10 */ /* 0x000fe2000b7fe4ff */
[----:B------:R-:W-:Y:S01]  /*a4310*/  STL [R1+0x298c], R23 ;  /* 0x00298c1701007387 */ /* 0x000fe20000100800 */
[----:B------:R-:W-:Y:S01]  /*a4320*/  IADD3 R29, P6, R29, UR8, RZ ;  /* 0x000000081d1d7c10 */ /* 0x000fe2000ffde0ff */
[----:B------:R-:W-:Y:S01]  /*a4330*/  STL [R1+0x2960], R13 ;  /* 0x0029600d01007387 */ /* 0x000fe20000100800 */
[----:B------:R-:W-:Y:S02]  /*a4340*/  STL [R1+0x2984], R17 ;  /* 0x0029841101007387 */ /* 0x000fe40000100800 */
[----:B------:R-:W-:Y:S02]  /*a4350*/  STL [R1+0x2958], R12 ;  /* 0x0029580c01007387 */ /* 0x000fe40000100800 */
[----:B------:R-:W-:Y:S01]  /*a4360*/  STL [R1+0x297c], R16 ;  /* 0x00297c1001007387 */ /* 0x000fe20000100800 */
[----:B------:R-:W-:Y:S01]  /*a4370*/  STL [R1+0x2950], R29 ;  /* 0x0029501d01007387 */ /* 0x000fe20000100800 */
[----:B0-----:R-:W2:Y:S01]  /*a4380*/  LDL.LU R0, [R1+0x2938] ;  /* 0x0029380001007983 */ /* 0x001ea20000300800 */
[----:B------:R-:W-:Y:S01]  /*a4390*/  IADD3.X R28, R28, UR5, RZ, P1, !PT ;  /* 0x000000051c1c7c10 */ /* 0x000fe20008ffe4ff */
[----:B------:R-:W-:-:S04]  /*a43a0*/  IADD3 R3, P1, R3, UR8, RZ ;  /* 0x0000000803037c10 */ /* 0x000fc8000ff3e0ff */
[----:B------:R-:W-:Y:S04]  /*a43b0*/  STL [R1+0x2974], R28 ;  /* 0x0029741c01007387 */ /* 0x000fe80000100800 */
[----:B--2---:R0:W-:Y:S01]  /*a43c0*/  STL [R1+0x3400], R0 ;  /* 0x0034000001007387 */ /* 0x0041e20000100800 */
[----:B------:R-:W-:Y:S03]  /*a43d0*/  STL [R1+0x2948], R3 ;  /* 0x0029480301007387 */ /* 0x000fe60000100800 */
[----:B0-----:R-:W2:Y:S01]  /*a43e0*/  LDL.LU R0, [R1+0x2964] ;  /* 0x0029640001007983 */ /* 0x001ea20000300800 */
[----:B------:R-:W-:-:S05]  /*a43f0*/  IADD3.X R2, R2, UR5, RZ, P2, !PT ;  /* 0x0000000502027c10 */ /* 0x000fca00097fe4ff */
[----:B------:R-:W-:Y:S04]  /*a4400*/  STL [R1+0x296c], R2 ;  /* 0x00296c0201007387 */ /* 0x000fe80000100800 */
        /* <DEDUP_REMOVED lines=30> */
[----:B--2---:R-:W-:-:S05]  /*a45f0*/  IADD3 R0, P2, R0, UR8, RZ ;  /* 0x0000000800007c10 */ /* 0x004fca000ff5e0ff */
[----:B------:R0:W-:Y:S04]  /*a4600*/  STL [R1+0x2940], R0 ;  /* 0x0029400001007387 */ /* 0x0001e80000100800 */
[----:B0-----:R-:W2:Y:S02]  /*a4610*/  LDL.LU R0, [R1+0x3404] ;  /* 0x0034040001007983 */ /* 0x001ea40000300800 */
[----:B--2---:R-:W-:-:S05]  /*a4620*/  IADD3.X R0, R0, UR5, RZ, P3, !PT ;  /* 0x0000000500007c10 */ /* 0x004fca0009ffe4ff */
[----:B------:R0:W-:Y:S04]  /*a4630*/  STL [R1+0x2964], R0 ;  /* 0x0029640001007387 */ /* 0x0001e80000100800 */
[----:B0-----:R-:W2:Y:S01]  /*a4640*/  LDL.LU R0, [R1+0x3400] ;  /* 0x0034000001007983 */ /* 0x001ea20000300800 */
[----:B---3--:R-:W-:Y:S01]  /*a4650*/  IADD3.X R7, R7, UR5, RZ, P4, !PT ;  /* 0x0000000507077c10 */ /* 0x008fe2000a7fe4ff */
[----:B----4-:R-:W-:Y:S01]  /*a4660*/  IADD3 R6, P4, R6, UR8, RZ ;  /* 0x0000000806067c10 */ /* 0x010fe2000ff9e0ff */
        /* <DEDUP_REMOVED lines=18> */
[----:B------:R-:W-:-:S02]  /*a4790*/  IADD3.X R29, R29, UR5, RZ, P4, !PT ;  /* 0x000000051d1d7c10 */ /* 0x000fc4000a7fe4ff */
[----:B--2---:R-:W-:-:S05]  /*a47a0*/  IADD3 R0, P3, R0, UR8, RZ ;  /* 0x0000000800007c10 */ /* 0x004fca000ff7e0ff */
[----:B------:R0:W-:Y:S01]  /*a47b0*/  STL [R1+0x2938], R0 ;  /* 0x0029380001007387 */ /* 0x0001e20000100800 */
[----:B------:R-:W-:Y:S02]  /*a47c0*/  STL [R1+0x295c], R7 ;  /* 0x00295c0701007387 */ /* 0x000fe40000100800 */
[----:B------:R-:W-:Y:S02]  /*a47d0*/  STL [R1+0x2930], R6 ;  /* 0x0029300601007387 */ /* 0x000fe40000100800 */
[----:B------:R-:W-:Y:S01]  /*a47e0*/  STL [R1+0x2954], R24 ;  /* 0x0029541801007387 */ /* 0x000fe20000100800 */
[----:B------:R-:W-:Y:S01]  /*a47f0*/  STL [R1+0x2928], R25 ;  /* 0x0029281901007387 */ /* 0x000fe20000100800 */
        /* <DEDUP_REMOVED lines=24> */
[----:B------:R-:W-:Y:S02]  /*a4980*/  STL [R1+0x28fc], R29 ;  /* 0x0028fc1d01007387 */ /* 0x000fe40000100800 */
[----:B0-----:R-:W2:Y:S01]  /*a4990*/  LDL.LU R0, [R1+0x28e4] ;  /* 0x0028e40001007983 */ /* 0x001ea20000300800 */
[----:B------:R-:W-:-:S02]  /*a49a0*/  IADD3 R28, P4, R28, UR8, RZ ;  /* 0x000000081c1c7c10 */ /* 0x000fc4000ff9e0ff */
[----:B------:R-:W-:-:S03]  /*a49b0*/  IADD3.X R3, R3, UR5, RZ, P5, !PT ;  /* 0x0000000503037c10 */ /* 0x000fc6000affe4ff */
[----:B------:R-:W-:Y:S04]  /*a49c0*/  STL [R1+0x28d0], R28 ;  /* 0x0028d01c01007387 */ /* 0x000fe80000100800 */
[----:B--2---:R0:W-:Y:S01]  /*a49d0*/  STL [R1+0x33f8], R0 ;  /* 0x0033f80001007387 */ /* 0x0041e20000100800 */
[----:B------:R-:W-:Y:S03]  /*a49e0*/  STL [R1+0x28f4], R3 ;  /* 0x0028f40301007387 */ /* 0x000fe60000100800 */
[----:B0-----:R-:W2:Y:S01]  /*a49f0*/  LDL.LU R0, [R1+0x28c0] ;  /* 0x0028c00001007983 */ /* 0x001ea20000300800 */
[----:B------:R-:W-:-:S05]  /*a4a00*/  IADD3 R2, P5, R2, UR8, RZ ;  /* 0x0000000802027c10 */ /* 0x000fca000ffbe0ff */
        /* <DEDUP_REMOVED lines=31> */
[----:B--2---:R-:W-:-:S05]  /*a4c00*/  IADD3.X R0, R0, UR5, RZ, P6, !PT ;  /* 0x0000000500007c10 */ /* 0x004fca000b7fe4ff */
[----:B------:R0:W-:Y:S04]  /*a4c10*/  STL [R1+0x28ec], R0 ;  /* 0x0028ec0001007387 */ /* 0x0001e80000100800 */
[----:B0-----:R-:W2:Y:S02]  /*a4c20*/  LDL.LU R0, [R1+0x33fc] ;  /* 0x0033fc0001007983 */ /* 0x001ea40000300800 */
[----:B--2---:R-:W-:-:S05]  /*a4c30*/  IADD3 R0, P6, R0, UR8, RZ ;  /* 0x0000000800007c10 */ /* 0x004fca000ffde0ff */
[----:B------:R0:W-:Y:S04]  /*a4c40*/  STL [R1+0x28c0], R0 ;  /* 0x0028c00001007387 */ /* 0x0001e80000100800 */
[----:B0-----:R-:W2:Y:S01]  /*a4c50*/  LDL.LU R0, [R1+0x33f8] ;  /* 0x0033f80001007983 */ /* 0x001ea20000300800 */
[----:B----4-:R-:W-:Y:S01]  /*a4c60*/  IADD3.X R6, R6, UR5, RZ, P2, !PT ;  /* 0x0000000506067c10 */ /* 0x010fe200097fe4ff */
[----:B---3--:R-:W-:Y:S01]  /*a4c70*/  IADD3 R24, P2, R24, UR8, RZ ;  /* 0x0000000818187c10 */ /* 0x008fe2000ff5e0ff */
        /* <DEDUP_REMOVED lines=18> */
[----:B--2---:R-:W-:Y:S01]  /*a4da0*/  IADD3.X R0, R0, UR5, RZ, P1, !PT ;  /* 0x0000000500007c10 */ /* 0x004fe20008ffe4ff */
[----:B------:R-:W-:-:S04]  /*a4db0*/  IADD3 R7, P1, R7, UR8, RZ ;  /* 0x0000000807077c10 */ /* 0x000fc8000ff3e0ff */
[----:B------:R0:W-:Y:S01]  /*a4dc0*/  STL [R1+0x28e4], R0 ;  /* 0x0028e40001007387 */ /* 0x0001e20000100800 */
[----:B------:R-:W-:Y:S02]  /*a4dd0*/  STL [R1+0x28b8], R7 ;  /* 0x0028b80701007387 */ /* 0x000fe40000100800 */
        /* <DEDUP_REMOVED lines=2897> */
[----:B--2---:R-:W-:Y:S01]  /*b02f0*/  IADD3.X R0, R0, UR5, RZ, P4, !PT ;  /* 0x0000000500007c10 */ /* 0x004fe2000a7fe4ff */
[----:B------:R-:W-:-:S04]  /*b0300*/  IADD3 R6, P4, R6, UR8, RZ ;  /* 0x0000000806067c10 */ /* 0x000fc8000ff9e0ff */
[----:B------:R0:W-:Y:S04]  /*b0310*/  STL [R1+0x29ec], R0 ;  /* 0x0029ec0001007387 */ /* 0x0001e80000100800 */
[----:B0-----:R0:W5:Y:S01]  /*b0320*/  LDL.LU R0, [R1+0x3304] ;  /* 0x0033040001007983 */ /* 0x0011620000300800 */
[----:B------:R1:W-:Y:S03]  /*b0330*/  STL [R1+0x2a58], R6 ;  /* 0x002a580601007387 */ /* 0x0003e60000100800 */
[----:B-1----:R0:W5:Y:S01]  /*b0340*/  LDL.LU R6, [R1+0x3300] ;  /* 0x0033000001067983 */ /* 0x0021620000300800 */
[----:B------:R1:W-:Y:S03]  /*b0350*/  STL [R1+0x29f4], R7 ;  /* 0x0029f40701007387 */ /* 0x0003e60000100800 */
[----:B-1----:R0:W5:Y:S01]  /*b0360*/  LDL.LU R7, [R1+0x32fc] ;  /* 0x0032fc0001077983 */ /* 0x0021620000300800 */
[----:B------:R1:W-:Y:S03]  /*b0370*/  STL [R1+0x2a60], R5 ;  /* 0x002a600501007387 */ /* 0x0003e60000100800 */
[----:B-1----:R-:W2:Y:S01]  /*b0380*/  LDL.LU R5, [R1+0x32f8] ;  /* 0x0032f80001057983 */ /* 0x002ea20000300800 */
[----:B------:R1:W-:Y:S03]  /*b0390*/  STL [R1+0x29fc], R4 ;  /* 0x0029fc0401007387 */ /* 0x0003e60000100800 */
[----:B-1----:R-:W3:Y:S01]  /*b03a0*/  LDL.LU R4, [R1+0x32f4] ;  /* 0x0032f40001047983 */ /* 0x002ee20000300800 */
[----:B------:R1:W-:Y:S01]  /*b03b0*/  STL [R1+0x2a68], R9 ;  /* 0x002a680901007387 */ /* 0x0003e20000100800 */
[----:B------:R-:W-:-:S02]  /*b03c0*/  IADD3.X R28, R28, UR5, RZ, P4, !PT ;  /* 0x000000051c1c7c10 */ /* 0x000fc4000a7fe4ff */
[----:B-1----:R-:W2:Y:S01]  /*b03d0*/  LDL.LU R9, [R1+0x32f0] ;  /* 0x0032f00001097983 */ /* 0x002ea20000300800 */
[----:B------:R1:W-:Y:S01]  /*b03e0*/  STL [R1+0x2a04], R8 ;  /* 0x002a040801007387 */ /* 0x0003e20000100800 */
[----:B------:R-:W-:Y:S02]  /*b03f0*/  IADD3 R3, P4, R3, UR8, RZ ;  /* 0x0000000803037c10 */ /* 0x000fe4000ff9e0ff */
[----:B-1----:R-:W2:Y:S01]  /*b0400*/  LDL.LU R8, [R1+0x32ec] ;  /* 0x0032ec0001087983 */ /* 0x002ea20000300800 */
[----:B------:R1:W-:Y:S03]  /*b0410*/  STL [R1+0x2a70], R17 ;  /* 0x002a701101007387 */ /* 0x0003e60000100800 */
[----:B-1----:R0:W5:Y:S01]  /*b0420*/  LDL.LU R17, [R1+0x32e8] ;  /* 0x0032e80001117983 */ /* 0x0021620000300800 */
        /* <DEDUP_REMOVED lines=13> */
[----:B-1----:R-:W2:Y:S01]  /*b0500*/  LDL.LU R2, [R1+0x32cc] ;  /* 0x0032cc0001027983 */ /* 0x002ea20000300800 */
[----:B------:R-:W-:-:S02]  /*b0510*/  IADD3 R24, P5, R24, UR8, RZ ;  /* 0x0000000818187c10 */ /* 0x000fc4000ffbe0ff */
[----:B------:R-:W-:Y:S01]  /*b0520*/  IADD3.X R25, R25, UR5, RZ, P6, !PT ;  /* 0x0000000519197c10 */ /* 0x000fe2000b7fe4ff */
[----:B------:R-:W-:Y:S01]  /*b0530*/  IADD3 R26, P6, R26, UR8, RZ ;  /* 0x000000081a1a7c10 */ /* 0x000fe2000ffde0ff */
[----:B------:R-:W-:Y:S01]  /*b0540*/  IADD3.X R27, R27, UR5, RZ, P1, !PT ;  /* 0x000000051b1b7c10 */ /* 0x000fe20008ffe4ff */
[----:B------:R-:W-:Y:S01]  /*b0550*/  IADD3 R10, P1, R10, UR8, RZ ;  /* 0x000000080a0a7c10 */ /* 0x000fe2000ff3e0ff */
[----:B------:R-:W-:Y:S01]  /*b0560*/  STL [R1+0x2a84], R24 ;  /* 0x002a841801007387 */ /* 0x000fe20000100800 */
[----:B------:R-:W-:Y:S01]  /*b0570*/  IADD3.X R11, R11, UR5, RZ, P2, !PT ;  /* 0x000000050b0b7c10 */ /* 0x000fe200097fe4ff */
[----:B------:R-:W-:Y:S01]  /*b0580*/  STL [R1+0x2a2c], R25 ;  /* 0x002a2c1901007387 */ /* 0x000fe20000100800 */
        /* <DEDUP_REMOVED lines=11> */
[----:B------:R-:W-:Y:S02]  /*b0640*/  STL [R1+0x2a44], R15 ;  /* 0x002a440f01007387 */ /* 0x000fe40000100800 */
[----:B------:R-:W-:Y:S01]  /*b0650*/  STL [R1+0x2a94], R18 ;  /* 0x002a941201007387 */ /* 0x000fe20000100800 */
[----:B------:R-:W-:Y:S01]  /*b0660*/  IADD3.X R22, R22, UR5, RZ, P6, !PT ;  /* 0x0000000516167c10 */ /* 0x000fe2000b7fe4ff */
[----:B------:R-:W-:Y:S01]  /*b0670*/  STL [R1+0x2a4c], R19 ;  /* 0x002a4c1301007387 */ /* 0x000fe20000100800 */
[----:B------:R-:W-:Y:S01]  /*b0680*/  IADD3.X R23, R23, UR5, RZ, P1, !PT ;  /* 0x0000000517177c10 */ /* 0x000fe20008ffe4ff */
[----:B------:R-:W-:Y:S02]  /*b0690*/  STL [R1+0x2a90], R20 ;  /* 0x002a901401007387 */ /* 0x000fe40000100800 */
[----:B------:R-:W-:Y:S01]  /*b06a0*/  STL [R1+0x2a54], R21 ;  /* 0x002a541501007387 */ /* 0x000fe20000100800 */
[----:B--2---:R-:W-:-:S05]  /*b06b0*/  IADD3.X R2, R2, UR5, RZ, P2, !PT ;  /* 0x0000000502027c10 */ /* 0x004fca00097fe4ff */
[----:B------:R-:W-:Y:S01]  /*b06c0*/  STL [R1+0x2a6c], R2 ;  /* 0x002a6c0201007387 */ /* 0x000fe20000100800 */
[----:B------:R1:W-:Y:S02]  /*b06d0*/  STL [R1+0x2a5c], R22 ;  /* 0x002a5c1601007387 */ /* 0x0003e40000100800 */
[----:B------:R2:W-:Y:S01]  /*b06e0*/  STL [R1+0x2a64], R23 ;  /* 0x002a641701007387 */ /* 0x0005e20000100800 */
[----:B-1----:R-:W4:Y:S01]  /*b06f0*/  LDL.LU R22, [R1+0x2a74] ;  /* 0x002a740001167983 */ /* 0x002f220000300800 */
[----:B--2---:R-:W2:Y:S03]  /*b0700*/  LDL.LU R23, [R1+0x2a7c] ;  /* 0x002a7c0001177983 */ /* 0x004ea60000300800 */
[----:B------:R-:W1:Y:S01]  /*b0710*/  S2R R2, SR_TID.X ;  /* 0x0000000000027919 */ /* 0x000e620000002100 */
[----:B---3--:R-:W-:Y:S02]  /*b0720*/  IMAD.MOV.U32 R11, RZ, RZ, R4 ;  /* 0x000000ffff0b7224 */ /* 0x008fe400078e0004 */
[----:B------:R-:W-:-:S02]  /*b0730*/  IMAD.MOV.U32 R4, RZ, RZ, R9 ;  /* 0x000000ffff047224 */ /* 0x000fc400078e0009 */
[----:B------:R-:W-:Y:S01]  /*b0740*/  IMAD.MOV.U32 R10, RZ, RZ, R8 ;  /* 0x000000ffff0a7224 */ /* 0x000fe200078e0008 */
[----:B-1----:R-:W-:-:S05]  /*b0750*/  LOP3.LUT R2, R2, 0x3f, RZ, 0xc0, !PT ;  /* 0x0000003f02027812 */ /* 0x002fca00078ec0ff */
[----:B------:R-:W-:Y:S01]  /*b0760*/  IMAD.SHL.U32 R2, R2, 0x2, RZ ;  /* 0x0000000202027824 */ /* 0x000fe200078e00ff */
[----:B----4-:R-:W-:Y:S02]  /*b0770*/  IADD3.X R22, R22, UR5, RZ, P3, !PT ;  /* 0x0000000516167c10 */ /* 0x010fe40009ffe4ff */
[----:B--2---:R-:W-:-:S03]  /*b0780*/  IADD3.X R23, R23, UR5, RZ, P4, !PT ;  /* 0x0000000517177c10 */ /* 0x004fc6000a7fe4ff */
[----:B------:R0:W-:Y:S01]  /*b0790*/  STL [R1+0x2a74], R22 ;  /* 0x002a741601007387 */ /* 0x0001e20000100800 */
[----:B------:R0:W-:Y:S02]  /*b07a0*/  STL.64 [R1+0x11d0], R4 ;  /* 0x0011d00401007387 */ /* 0x0001e40000100a00 */
[----:B------:R0:W-:Y:S02]  /*b07b0*/  STL [R1+0x2a7c], R23 ;  /* 0x002a7c1701007387 */ /* 0x0001e40000100800 */
[----:B------:R0:W-:Y:S01]  /*b07c0*/  STL.64 [R1+0x11d8], R10 ;  /* 0x0011d80a01007387 */ /* 0x0001e20000100a00 */
[----:B------:R-:W-:Y:S01]  /*b07d0*/  @!P0 CALL.REL.NOINC `(.L_x_2) ;  /* 0x0000001000008944 */ /* 0x000fe20003c00000 */
[----:B------:R-:W-:Y:S05]  /*b07e0*/  BRA `(.L_x_3) ;  /* 0xfff9484000007947 */ /* 0x000fea000383ffff */
.L_x_2:
[----:B------:R-:W2:Y:S04]  /*b07f0*/  LDL.LU R2, [R1+0x444] ;  /* 0x0004440001027983 */ /* 0x000ea80000300800 */
[----:B--2---:R1:W-:Y:S04]  /*b0800*/  STL [R1+0x3b00], R2 ;  /* 0x003b000201007387 */ /* 0x0043e80000100800 */
[----:B-1----:R-:W2:Y:S04]  /*b0810*/  LDL.LU R2, [R1+0x70c] ;  /* 0x00070c0001027983 */ /* 0x002ea80000300800 */
        /* <DEDUP_REMOVED lines=33> */
[----:B-----5:R-:W2:Y:S01]  /*b0a30*/  LDL.LU R0, [R1+0x440] ;  /* 0x0004400001007983 */ /* 0x020ea20000300800 */
[----:B-1----:R-:W-:-:S03]  /*b0a40*/  IMAD.MOV.U32 R2, RZ, RZ, R7 ;  /* 0x000000ffff027224 */ /* 0x002fc600078e0007 */
        /* <DEDUP_REMOVED lines=33> */
[----:B------:R-:W2:Y:S04]  /*b0c60*/  LDL.LU R3, [R1+0x704] ;  /* 0x0007040001037983 */ /* 0x000ea80000300800 */
[----:B------:R-:W2:Y:S04]  /*b0c70*/  LDL.LU R28, [R1+0x700] ;  /* 0x00070000011c7983 */ /* 0x000ea80000300800 */
[----:B------:R-:W3:Y:S04]  /*b0c80*/  LDL.LU R9, [R1+0x714] ;  /* 0x0007140001097983 */ /* 0x000ee80000300800 */
[----:B0-----:R-:W3:Y:S04]  /*b0c90*/  LDL.LU R5, [R1+0x710] ;  /* 0x0007100001057983 */ /* 0x001ee80000300800 */
[----:B------:R-:W4:Y:S04]  /*b0ca0*/  LDL.LU R8, [R1+0x724] ;  /* 0x0007240001087983 */ /* 0x000f280000300800 */
[----:B------:R-:W4:Y:S01]  /*b0cb0*/  LDL.LU R4, [R1+0x720] ;  /* 0x0007200001047983 */ /* 0x000f220000300800 */
[----:B-1----:R-:W-:-:S03]  /*b0cc0*/  IMAD.MOV.U32 R0, RZ, RZ, R6 ;  /* 0x000000ffff007224 */ /* 0x002fc600078e0006 */
[----:B------:R-:W2:Y:S04]  /*b0cd0*/  LDL.LU R24, [R1+0x4cc] ;  /* 0x0004cc0001187983 */ /* 0x000ea80000300800 */
        /* <DEDUP_REMOVED lines=15> */
[----:B------:R0:W-:Y:S01]  /*b0dd0*/  STL [R1+0x32f0], R13 ;  /* 0x0032f00d01007387 */ /* 0x0001e20000100800 */
[----:B------:R-:W-:-:S03]  /*b0de0*/  F2FP.BF16.PACK_AB R2, R0, R2 ;  /* 0x000000020002723e */ /* 0x000fc600000010ff */
[----:B0-----:R-:W2:Y:S04]  /*b0df0*/  LDL.LU R13, [R1+0x728] ;  /* 0x00072800010d7983 */ /* 0x001ea80000300800 */
[----:B------:R0:W-:Y:S04]  /*b0e00*/  STL [R1+0x32ec], R12 ;  /* 0x0032ec0c01007387 */ /* 0x0001e80000100800 */
[----:B0-----:R-:W2:Y:S04]  /*b0e10*/  LDL.LU R12, [R1+0x72c] ;  /* 0x00072c00010c7983 */ /* 0x001ea80000300800 */
[----:B------:R0:W-:Y:S04]  /*b0e20*/  STL [R1+0x32e0], R17 ;  /* 0x0032e01101007387 */ /* 0x0001e80000100800 */
[----:B0-----:R-:W2:Y:S04]  /*b0e30*/  LDL.LU R17, [R1+0x718] ;  /* 0x0007180001117983 */ /* 0x001ea80000300800 */
[----:B------:R0:W-:Y:S04]  /*b0e40*/  STL [R1+0x32dc], R16 ;  /* 0x0032dc1001007387 */ /* 0x0001e80000100800 */
[----:B0-----:R-:W2:Y:S04]  /*b0e50*/  LDL.LU R16, [R1+0x71c] ;  /* 0x00071c0001107983 */ /* 0x001ea80000300800 */
[----:B------:R0:W-:Y:S04]  /*b0e60*/  STL [R1+0x32cc], R29 ;  /* 0x0032cc1d01007387 */ /* 0x0001e80000100800 */
[----:B0-----:R-:W2:Y:S04]  /*b0e70*/  LDL.LU R29, [R1+0x708] ;  /* 0x00070800011d7983 */ /* 0x001ea80000300800 */
[----:B------:R-:W2:Y:S04]  /*b0e80*/  LDL.LU R0, [R1+0x3b88] ;  /* 0x003b880001007983 */ /* 0x000ea80000300800 */
[----:B------:R0:W-:Y:S04]  /*b0e90*/  STL [R1+0x12ec], R2 ;  /* 0x0012ec0201007387 */ /* 0x0001e80000100800 */
[----:B0-----:R-:W2:Y:S02]  /*b0ea0*/  LDL.LU R2, [R1+0x3b84] ;  /* 0x003b840001027983 */ /* 0x001ea40000300800 */
[----:B--2---:R-:W-:-:S02]  /*b0eb0*/  F2FP.BF16.PACK_AB R2, R0, R2 ;  /* 0x000000020002723e */ /* 0x004fc400000010ff */
        /* <DEDUP_REMOVED lines=62> */
[----:B0-----:R-:W2:Y:S01]  /*b12a0*/  LDL.LU R2, [R1+0x3b04] ;  /* 0x003b040001027983 */ /* 0x001ea20000300800 */
[----:B------:R-:W-:Y:S02]  /*b12b0*/  F2FP.BF16.PACK_AB R16, R16, R17 ;  /* 0x000000111010723e */ /* 0x000fe400000010ff */
[----:B--2---:R-:W-:-:S02]  /*b12c0*/  F2FP.BF16.PACK_AB R29, R2, R29 ;  /* 0x0000001d021d723e */ /* 0x004fc400000010ff */
[----:B------:R-:W2:Y:S01]  /*b12d0*/  LDL.LU R2, [R1+0x3b00] ;  /* 0x003b000001027983 */ /* 0x000ea20000300800 */
[----:B------:R-:W-:-:S03]  /*b12e0*/  F2FP.BF16.PACK_AB R13, R12, R13 ;  /* 0x0000000d0c0d723e */ /* 0x000fc600000010ff */
[----:B------:R-:W-:Y:S04]  /*b12f0*/  STL [R1+0x12a8], R29 ;  /* 0x0012a81d01007387 */ /* 0x000fe80000100800 */
[----:B------:R-:W-:Y:S04]  /*b1300*/  STL [R1+0x12a4], R16 ;  /* 0x0012a41001007387 */ /* 0x000fe80000100800 */
[----:B------:R-:W-:Y:S01]  /*b1310*/  STL [R1+0x12a0], R13 ;  /* 0x0012a00d01007387 */ /* 0x000fe20000100800 */
[----:B--2---:R-:W-:Y:S02]  /*b1320*/  F2FP.BF16.PACK_AB R12, R2, R0 ;  /* 0x00000000020c723e */ /* 0x004fe400000010ff */
[----:B------:R-:W-:-:S02]  /*b1330*/  F2FP.BF16.PACK_AB R2, R3, R28 ;  /* 0x0000001c0302723e */ /* 0x000fc400000010ff */
[----:B---3--:R-:W-:Y:S02]  /*b1340*/  F2FP.BF16.PACK_AB R0, R9, R5 ;  /* 0x000000050900723e */ /* 0x008fe400000010ff */
[----:B----4-:R-:W-:Y:S01]  /*b1350*/  F2FP.BF16.PACK_AB R3, R8, R4 ;  /* 0x000000040803723e */ /* 0x010fe200000010ff */
[----:B------:R-:W-:Y:S04]  /*b1360*/  STL [R1+0x129c], R12 ;  /* 0x00129c0c01007387 */ /* 0x000fe80000100800 */
[----:B------:R0:W-:Y:S04]  /*b1370*/  STL [R1+0x1298], R2 ;  /* 0x0012980201007387 */ /* 0x0001e80000100800 */
[----:B------:R1:W-:Y:S04]  /*b1380*/  STL [R1+0x1294], R0 ;  /* 0x0012940001007387 */ /* 0x0003e80000100800 */
[----:B------:R2:W-:Y:S01]  /*b1390*/  STL [R1+0x1290], R3 ;  /* 0x0012900301007387 */ /* 0x0005e20000100800 */
[----:B0-----:R-:W-:-:S02]  /*b13a0*/  F2FP.BF16.PACK_AB R2, R24, R25 ;  /* 0x000000191802723e */ /* 0x001fc400000010ff */
[----:B-1----:R-:W-:-:S03]  /*b13b0*/  F2FP.BF16.PACK_AB R0, R26, R27 ;  /* 0x0000001b1a00723e */ /* 0x002fc600000010ff */
[----:B------:R0:W-:Y:S01]  /*b13c0*/  STL [R1+0x128c], R2 ;  /* 0x00128c0201007387 */ /* 0x0001e20000100800 */
[----:B--2---:R-:W-:-:S03]  /*b13d0*/  F2FP.BF16.PACK_AB R3, R6, R7 ;  /* 0x000000070603723e */ /* 0x004fc600000010ff */
[----:B------:R1:W-:Y:S04]  /*b13e0*/  STL [R1+0x1288], R0 ;  /* 0x0012880001007387 */ /* 0x0003e80000100800 */
[----:B------:R2:W-:Y:S01]  /*b13f0*/  STL [R1+0x1284], R3 ;  /* 0x0012840301007387 */ /* 0x0005e20000100800 */
[----:B0-----:R-:W-:Y:S02]  /*b1400*/  F2FP.BF16.PACK_AB R2, R10, R11 ;  /* 0x0000000b0a02723e */ /* 0x001fe400000010ff */
[----:B-1----:R-:W-:-:S03]  /*b1410*/  F2FP.BF16.PACK_AB R0, R14, R15 ;  /* 0x0000000f0e00723e */ /* 0x002fc600000010ff */
[----:B------:R0:W-:Y:S01]  /*b1420*/  STL [R1+0x1280], R2 ;  /* 0x0012800201007387 */ /* 0x0001e20000100800 */
[----:B--2---:R-:W-:-:S03]  /*b1430*/  F2FP.BF16.PACK_AB R3, R18, R19 ;  /* 0x000000131203723e */ /* 0x004fc600000010ff */
[----:B------:R1:W-:Y:S04]  /*b1440*/  STL [R1+0x127c], R0 ;  /* 0x00127c0001007387 */ /* 0x0003e80000100800 */
[----:B------:R-:W-:Y:S04]  /*b1450*/  STL [R1+0x1278], R3 ;  /* 0x0012780301007387 */ /* 0x000fe80000100800 */
[----:B------:R-:W2:Y:S01]  /*b1460*/  LDL.LU R29, [R1+0xde8] ;  /* 0x000de800011d7983 */ /* 0x000ea20000300800 */
[----:B0-----:R-:W-:Y:S02]  /*b1470*/  F2FP.BF16.PACK_AB R2, R20, R21 ;  /* 0x000000151402723e */ /* 0x001fe400000010ff */
[----:B-1----:R-:W-:-:S03]  /*b1480*/  F2FP.BF16.PACK_AB R0, R22, R23 ;  /* 0x000000171600723e */ /* 0x002fc600000010ff */
[----:B------:R-:W-:Y:S04]  /*b1490*/  STL [R1+0x1274], R2 ;  /* 0x0012740201007387 */ /* 0x000fe80000100800 */
[----:B--2---:R0:W-:Y:S04]  /*b14a0*/  STL [R1+0x3a78], R29 ;  /* 0x003a781d01007387 */ /* 0x0041e80000100800 */
[----:B------:R-:W-:Y:S04]  /*b14b0*/  STL [R1+0x1270], R0 ;  /* 0x0012700001007387 */ /* 0x000fe80000100800 */
[----:B0-----:R-:W2:Y:S04]  /*b14c0*/  LDL.LU R29, [R1+0x568] ;  /* 0x00056800011d7983 */ /* 0x001ea80000300800 */
[----:B--2---:R0:W-:Y:S04]  /*b14d0*/  STL [R1+0x3a80], R29 ;  /* 0x003a801d01007387 */ /* 0x0041e80000100800 */
        /* <DEDUP_REMOVED lines=31> */
[----:B------:R-:W3:Y:S04]  /*b16d0*/  LDL.LU R16, [R1+0xdfc] ;  /* 0x000dfc0001107983 */ /* 0x000ee80000300800 */
[----:B---3--:R0:W-:Y:S04]  /*b16e0*/  STL [R1+0x3a74], R16 ;  /* 0x003a741001007387 */ /* 0x0081e80000100800 */
[----:B0-----:R-:W3:Y:S04]  /*b16f0*/  LDL.LU R16, [R1+0xdec] ;  /* 0x000dec0001107983 */ /* 0x001ee80000300800 */
        /* <DEDUP_REMOVED lines=33> */
[----:B0-----:R-:W2:Y:S04]  /*b1910*/  LDL.LU R16, [R1+0x54c] ;  /* 0x00054c0001107983 */ /* 0x001ea80000300800 */
[----:B------:R-:W3:Y:S04]  /*b1920*/  LDL.LU R17, [R1+0xdf8] ;  /* 0x000df80001117983 */ /* 0x000ee80000300800 */
[----:B------:R-:W4:Y:S04]  /*b1930*/  LDL.LU R12, [R1+0xe0c] ;  /* 0x000e0c00010c7983 */ /* 0x000f280000300800 */
[----:B------:R-:W4:Y:S04]  /*b1940*/  LDL.LU R13, [R1+0xe08] ;  /* 0x000e0800010d7983 */ /* 0x000f280000300800 */
[----:B------:R-:W3:Y:S04]  /*b1950*/  LDL.LU R2, [R1+0x564] ;  /* 0x0005640001027983 */ /* 0x000ee80000300800 */
        /* <DEDUP_REMOVED lines=22> */
[----:B------:R-:W3:Y:S01]  /*b1ac0*/  LDL.LU R23, [R1+0xff0] ;  /* 0x000ff00001177983 */ /* 0x000ee20000300800 */
[----:B--2---:R-:W-:-:S03]  /*b1ad0*/  F2FP.BF16.PACK_AB R29, R16, R29 ;  /* 0x0000001d101d723e */ /* 0x004fc600000010ff */
        /* <DEDUP_REMOVED lines=68> */
[----:B------:R-:W2:Y:S01]  /*b1f20*/  LDL.LU R16, [R1+0x3a74] ;  /* 0x003a740001107983 */ /* 0x000ea20000300800 */
[----:B----4-:R-:W-:Y:S02]  /*b1f30*/  F2FP.BF16.PACK_AB R13, R12, R13 ;  /* 0x0000000d0c0d723e */ /* 0x010fe400000010ff */
[----:B---3--:R-:W-:Y:S01]  /*b1f40*/  F2FP.BF16.PACK_AB R12, R2, R0 ;  /* 0x00000000020c723e */ /* 0x008fe200000010ff */
[----:B------:R-:W-:Y:S01]  /*b1f50*/  STL [R1+0x1228], R29 ;  /* 0x0012281d01007387 */ /* 0x000fe20000100800 */
[----:B------:R-:W-:Y:S02]  /*b1f60*/  F2FP.BF16.PACK_AB R2, R3, R28 ;  /* 0x0000001c0302723e */ /* 0x000fe400000010ff */
[----:B------:R-:W-:Y:S02]  /*b1f70*/  F2FP.BF16.PACK_AB R0, R9, R5 ;  /* 0x000000050900723e */ /* 0x000fe400000010ff */
[----:B------:R-:W-:Y:S02]  /*b1f80*/  F2FP.BF16.PACK_AB R3, R8, R4 ;  /* 0x000000040803723e */ /* 0x000fe400000010ff */
[----:B--2---:R-:W-:-:S05]  /*b1f90*/  F2FP.BF16.PACK_AB R16, R16, R17 ;  /* 0x000000111010723e */ /* 0x004fca00000010ff */
[----:B------:R-:W-:Y:S04]  /*b1fa0*/  STL [R1+0x1224], R16 ;  /* 0x0012241001007387 */ /* 0x000fe80000100800 */
[----:B------:R-:W-:Y:S04]  /*b1fb0*/  STL [R1+0x1220], R13 ;  /* 0x0012200d01007387 */ /* 0x000fe80000100800 */
        /* <DEDUP_REMOVED lines=774> */
[----:B------:R-:W2:Y:S03]  /*b5020*/  LDL.LU R16, [R1+0x3854] ;  /* 0x0038540001107983 */ /* 0x000ea60000300800 */
[----:B------:R0:W-:Y:S02]  /*b5030*/  STL [R1+0x780], R29 ;  /* 0x0007801d01007387 */ /* 0x0001e40000100800 */
[----:B0-----:R-:W2:Y:S02]  /*b5040*/  LDL.LU R29, [R1+0x3850] ;  /* 0x00385000011d7983 */ /* 0x001ea40000300800 */
[----:B--2---:R-:W-:Y:S02]  /*b5050*/  F2FP.BF16.PACK_AB R29, R16, R29 ;  /* 0x0000001d101d723e */ /* 0x004fe400000010ff */
[----:B------:R-:W2:Y:S03]  /*b5060*/  LDL.LU R16, [R1+0x384c] ;  /* 0x00384c0001107983 */ /* 0x000ea60000300800 */
[----:B------:R0:W-:Y:S02]  /*b5070*/  STL [R1+0x77c], R29 ;  /* 0x00077c1d01007387 */ /* 0x0001e40000100800 */
[----:B0-----:R-:W2:Y:S02]  /*b5080*/  LDL.LU R29, [R1+0x3848] ;  /* 0x00384800011d7983 */ /* 0x001ea40000300800 */
[----:B--2---:R-:W-:-:S02]  /*b5090*/  F2FP.BF16.PACK_AB R29, R16, R29 ;  /* 0x0000001d101d723e */ /* 0x004fc400000010ff */
[----:B------:R-:W2:Y:S01]  /*b50a0*/  LDL.LU R16, [R1+0x3844] ;  /* 0x0038440001107983 */ /* 0x000ea20000300800 */
[----:B----4-:R-:W-:Y:S01]  /*b50b0*/  F2FP.BF16.PACK_AB R13, R12, R13 ;  /* 0x0000000d0c0d723e */ /* 0x010fe200000010ff */
[----:B---3--:R-:W-:Y:S01]  /*b50c0*/  F2FP.BF16.PACK_AB R12, R2, R0 ;  /* 0x00000000020c723e */ /* 0x008fe200000010ff */
[----:B------:R-:W-:Y:S01]  /*b50d0*/  F2FP.BF16.PACK_AB R2, R3, R28 ;  /* 0x0000001c0302723e */ /* 0x000fe200000010ff */
[----:B------:R-:W-:Y:S01]  /*b50e0*/  STL [R1+0x778], R29 ;  /* 0x0007781d01007387 */ /* 0x000fe20000100800 */
[----:B------:R-:W-:Y:S02]  /*b50f0*/  F2FP.BF16.PACK_AB R0, R9, R5 ;  /* 0x000000050900723e */ /* 0x000fe400000010ff */
[----:B------:R-:W-:Y:S02]  /*b5100*/  F2FP.BF16.PACK_AB R3, R8, R4 ;  /* 0x000000040803723e */ /* 0x000fe400000010ff */
[----:B--2---:R-:W-:-:S05]  /*b5110*/  F2FP.BF16.PACK_AB R16, R16, R17 ;  /* 0x000000111010723e */ /* 0x004fca00000010ff */
[----:B------:R-:W-:Y:S01]  /*b5120*/  STL [R1+0x774], R16 ;  /* 0x0007741001007387 */ /* 0x000fe20000100800 */
[----:B------:R-:W-:Y:S02]  /*b5130*/  STL [R1+0x770], R13 ;  /* 0x0007700d01007387 */ /* 0x000fe40000100800 */
[----:B------:R-:W-:Y:S02]  /*b5140*/  STL [R1+0x76c], R12 ;  /* 0x00076c0c01007387 */ /* 0x000fe40000100800 */
[----:B------:R0:W-:Y:S01]  /*b5150*/  STL [R1+0x768], R2 ;  /* 0x0007680201007387 */ /* 0x0001e20000100800 */
[----:B------:R1:W-:Y:S01]  /*b5160*/  STL [R1+0x764], R0 ;  /* 0x0007640001007387 */ /* 0x0003e20000100800 */
[----:B------:R2:W-:Y:S01]  /*b5170*/  STL [R1+0x760], R3 ;  /* 0x0007600301007387 */ /* 0x0005e20000100800 */
[----:B0-----:R-:W-:Y:S02]  /*b5180*/  F2FP.BF16.PACK_AB R2, R24, R25 ;  /* 0x000000191802723e */ /* 0x001fe400000010ff */
[----:B-1----:R-:W-:-:S02]  /*b5190*/  F2FP.BF16.PACK_AB R0, R26, R27 ;  /* 0x0000001b1a00723e */ /* 0x002fc400000010ff */
[----:B--2---:R-:W-:Y:S01]  /*b51a0*/  F2FP.BF16.PACK_AB R3, R6, R7 ;  /* 0x000000070603723e */ /* 0x004fe200000010ff */
[----:B------:R0:W-:Y:S02]  /*b51b0*/  STL [R1+0x75c], R2 ;  /* 0x00075c0201007387 */ /* 0x0001e40000100800 */
[----:B------:R1:W-:Y:S02]  /*b51c0*/  STL [R1+0x758], R0 ;  /* 0x0007580001007387 */ /* 0x0003e40000100800 */
[----:B------:R2:W-:Y:S01]  /*b51d0*/  STL [R1+0x754], R3 ;  /* 0x0007540301007387 */ /* 0x0005e20000100800 */
[----:B0-----:R-:W-:Y:S02]  /*b51e0*/  F2FP.BF16.PACK_AB R2, R10, R11 ;  /* 0x0000000b0a02723e */ /* 0x001fe400000010ff */
[----:B-1----:R-:W-:Y:S02]  /*b51f0*/  F2FP.BF16.PACK_AB R0, R14, R15 ;  /* 0x0000000f0e00723e */ /* 0x002fe400000010ff */
[----:B--2---:R-:W-:Y:S01]  /*b5200*/  F2FP.BF16.PACK_AB R3, R18, R19 ;  /* 0x000000131203723e */ /* 0x004fe200000010ff */
[----:B------:R0:W-:Y:S02]  /*b5210*/  STL [R1+0x750], R2 ;  /* 0x0007500201007387 */ /* 0x0001e40000100800 */
[----:B------:R1:W-:Y:S02]  /*b5220*/  STL [R1+0x74c], R0 ;  /* 0x00074c0001007387 */ /* 0x0003e40000100800 */
[----:B------:R-:W-:Y:S02]  /*b5230*/  STL [R1+0x748], R3 ;  /* 0x0007480301007387 */ /* 0x000fe40000100800 */
[----:B------:R-:W2:Y:S01]  /*b5240*/  LDL.LU R29, [R1+0x7c8] ;  /* 0x0007c800011d7983 */ /* 0x000ea20000300800 */
[----:B0-----:R-:W-:-:S02]  /*b5250*/  F2FP.BF16.PACK_AB R2, R20, R21 ;  /* 0x000000151402723e */ /* 0x001fc400000010ff */
[----:B-1----:R-:W-:-:S03]  /*b5260*/  F2FP.BF16.PACK_AB R0, R22, R23 ;  /* 0x000000171600723e */ /* 0x002fc600000010ff */
[----:B------:R-:W-:Y:S04]  /*b5270*/  STL [R1+0x744], R2 ;  /* 0x0007440201007387 */ /* 0x000fe80000100800 */
[----:B--2---:R0:W-:Y:S01]  /*b5280*/  STL [R1+0x37bc], R29 ;  /* 0x0037bc1d01007387 */ /* 0x0041e20000100800 */
[----:B------:R-:W-:Y:S03]  /*b5290*/  STL [R1+0x740], R0 ;  /* 0x0007400001007387 */ /* 0x000fe60000100800 */
        /* <DEDUP_REMOVED lines=32> */
[----:B0-----:R-:W2:Y:S01]  /*b54a0*/  LDL.LU R29, [R1+0x288] ;  /* 0x00028800011d7983 */ /* 0x001ea20000300800 */
[----:B------:R-:W3:Y:S03]  /*b54b0*/  LDL.LU R16, [R1+0x7dc] ;  /* 0x0007dc0001107983 */ /* 0x000ee60000300800 */
        /* <DEDUP_REMOVED lines=35> */
[----:B0-----:R-:W2:Y:S01]  /*b56f0*/  LDL.LU R16, [R1+0x28c] ;  /* 0x00028c0001107983 */ /* 0x001ea20000300800 */
[----:B------:R-:W3:Y:S02]  /*b5700*/  LDL.LU R17, [R1+0x7d8] ;  /* 0x0007d80001117983 */ /* 0x000ee40000300800 */
[----:B------:R-:W4:Y:S02]  /*b5710*/  LDL.LU R12, [R1+0x7ec] ;  /* 0x0007ec00010c7983 */ /* 0x000f240000300800 */
[----:B------:R-:W4:Y:S01]  /*b5720*/  LDL.LU R13, [R1+0x7e8] ;  /* 0x0007e800010d7983 */ /* 0x000f220000300800 */
        /* <DEDUP_REMOVED lines=93> */
[----:B------:R-:W2:Y:S01]  /*b5d00*/  LDL.LU R16, [R1+0x37b8] ;  /* 0x0037b80001107983 */ /* 0x000ea20000300800 */
[----:B----4-:R-:W-:Y:S01]  /*b5d10*/  F2FP.BF16.PACK_AB R13, R12, R13 ;  /* 0x0000000d0c0d723e */ /* 0x010fe200000010ff */
[----:B---3--:R-:W-:Y:S01]  /*b5d20*/  F2FP.BF16.PACK_AB R12, R2, R0 ;  /* 0x00000000020c723e */ /* 0x008fe200000010ff */
[----:B------:R-:W-:Y:S01]  /*b5d30*/  F2FP.BF16.PACK_AB R2, R3, R28 ;  /* 0x0000001c0302723e */ /* 0x000fe200000010ff */
[----:B------:R-:W-:Y:S01]  /*b5d40*/  STL [R1+0x668], R29 ;  /* 0x0006681d01007387 */ /* 0x000fe20000100800 */
[----:B------:R-:W-:-:S02]  /*b5d50*/  F2FP.BF16.PACK_AB R0, R9, R5 ;  /* 0x000000050900723e */ /* 0x000fc400000010ff */
        /* <DEDUP_REMOVED lines=1644> */
[----:B------:R-:W3:Y:S03]  /*bc420*/  LDL.LU R5, [R1+0xdc8] ;  /* 0x000dc80001057983 */ /* 0x000ee60000300800 */
[----:B---3--:R0:W-:Y:S04]  /*bc430*/  STL [R1+0x3310], R5 ;  /* 0x0033100501007387 */ /* 0x0081e80000100800 */
[----:B0-----:R-:W3:Y:S01]  /*bc440*/  LDL.LU R5, [R1+0xdbc] ;  /* 0x000dbc0001057983 */ /* 0x001ee20000300800 */
[----:B------:R-:W4:Y:S03]  /*bc450*/  LDL.LU R4, [R1+0xdd8] ;  /* 0x000dd80001047983 */ /* 0x000f260000300800 */
[----:B----4-:R0:W-:Y:S04]  /*bc460*/  STL [R1+0x330c], R4 ;  /* 0x00330c0401007387 */ /* 0x0101e80000100800 */
[----:B0-----:R-:W4:Y:S01]  /*bc470*/  LDL.LU R4, [R1+0xdcc] ;  /* 0x000dcc0001047983 */ /* 0x001f220000300800 */
[----:B------:R-:W2:Y:S03]  /*bc480*/  LDL.LU R11, [R1+0xda0] ;  /* 0x000da000010b7983 */ /* 0x000ea60000300800 */
[----:B--2---:R0:W-:Y:S04]  /*bc490*/  STL [R1+0x3308], R11 ;  /* 0x0033080b01007387 */ /* 0x0041e80000100800 */
[----:B0-----:R-:W2:Y:S01]  /*bc4a0*/  LDL.LU R11, [R1+0xddc] ;  /* 0x000ddc00010b7983 */ /* 0x001ea20000300800 */
        /* <DEDUP_REMOVED lines=15> */
[----:B------:R-:W2:Y:S02]  /*bc5a0*/  LDL.LU R14, [R1+0xfa8] ;  /* 0x000fa800010e7983 */ /* 0x000ea40000300800 */
[----:B------:R-:W2:Y:S02]  /*bc5b0*/  LDL.LU R12, [R1+0xfbc] ;  /* 0x000fbc00010c7983 */ /* 0x000ea40000300800 */
[----:B------:R-:W2:Y:S02]  /*bc5c0*/  LDL.LU R19, [R1+0xf90] ;  /* 0x000f900001137983 */ /* 0x000ea40000300800 */
        /* <DEDUP_REMOVED lines=13> */
[----:B------:R-:W2:Y:S01]  /*bc6a0*/  LDL.LU R29, [R1+0x11ac] ;  /* 0x0011ac00011d7983 */ /* 0x000ea20000300800 */
[----:B------:R-:W-:-:S02]  /*bc6b0*/  F2FP.BF16.PACK_AB R7, R6, R7 ;  /* 0x000000070607723e */ /* 0x000fc400000010ff */
[----:B--2---:R0:W-:Y:S04]  /*bc6c0*/  STL [R1+0x32d0], R29 ;  /* 0x0032d01d01007387 */ /* 0x0041e80000100800 */
        /* <DEDUP_REMOVED lines=40> */
[----:B------:R0:W-:Y:S02]  /*bc950*/  STL [R1], R7 ;  /* 0x0000000701007387 */ /* 0x0001e40000100800 */
[----:B0-----:R-:W2:Y:S02]  /*bc960*/  LDL.LU R7, [R1+0x3318] ;  /* 0x0033180001077983 */ /* 0x001ea40000300800 */
[----:B--2---:R-:W-:Y:S02]  /*bc970*/  F2FP.BF16.PACK_AB R7, R6, R7 ;  /* 0x000000070607723e */ /* 0x004fe400000010ff */
[----:B------:R-:W3:Y:S02]  /*bc980*/  LDL.LU R6, [R1+0x3314] ;  /* 0x0033140001067983 */ /* 0x000ee40000300800 */
[----:B---3--:R-:W-:-:S02]  /*bc990*/  F2FP.BF16.PACK_AB R6, R5, R6 ;  /* 0x000000060506723e */ /* 0x008fc400000010ff */
[----:B------:R-:W4:Y:S02]  /*bc9a0*/  LDL.LU R5, [R1+0x3310] ;  /* 0x0033100001057983 */ /* 0x000f240000300800 */
[----:B----4-:R-:W-:Y:S02]  /*bc9b0*/  F2FP.BF16.PACK_AB R5, R4, R5 ;  /* 0x000000050405723e */ /* 0x010fe400000010ff */
[----:B------:R-:W2:Y:S02]  /*bc9c0*/  LDL.LU R4, [R1+0x330c] ;  /* 0x00330c0001047983 */ /* 0x000ea40000300800 */
[----:B--2---:R-:W-:Y:S02]  /*bc9d0*/  F2FP.BF16.PACK_AB R4, R11, R4 ;  /* 0x000000040b04723e */ /* 0x004fe400000010ff */
[----:B------:R-:W2:Y:S02]  /*bc9e0*/  LDL.LU R11, [R1+0x3308] ;  /* 0x00330800010b7983 */ /* 0x000ea40000300800 */
[----:B--2---:R-:W-:-:S02]  /*bc9f0*/  F2FP.BF16.PACK_AB R11, R10, R11 ;  /* 0x0000000b0a0b723e */ /* 0x004fc400000010ff */
[----:B------:R-:W2:Y:S02]  /*bca00*/  LDL.LU R10, [R1+0x3304] ;  /* 0x00330400010a7983 */ /* 0x000ea40000300800 */
[----:B--2---:R-:W-:Y:S02]  /*bca10*/  F2FP.BF16.PACK_AB R10, R9, R10 ;  /* 0x0000000a090a723e */ /* 0x004fe400000010ff */
        /* <DEDUP_REMOVED lines=26> */
[----:B------:R-:W2:Y:S01]  /*bcbc0*/  LDL.LU R29, [R1+0x32cc] ;  /* 0x0032cc00011d7983 */ /* 0x000ea20000300800 */
[----:B------:R-:W-:Y:S02]  /*bcbd0*/  F2FP.BF16.PACK_AB R20, R2, R20 ;  /* 0x000000140214723e */ /* 0x000fe400000010ff */
[----:B------:R-:W-:-:S02]  /*bcbe0*/  F2FP.BF16.PACK_AB R27, R0, R27 ;  /* 0x0000001b001b723e */ /* 0x000fc400000010ff */
[----:B------:R-:W-:Y:S02]  /*bcbf0*/  F2FP.BF16.PACK_AB R26, R3, R26 ;  /* 0x0000001a031a723e */ /* 0x000fe400000010ff */
[----:B------:R-:W-:Y:S02]  /*bcc00*/  F2FP.BF16.PACK_AB R25, R28, R25 ;  /* 0x000000191c19723e */ /* 0x000fe400000010ff */
[----:B--2---:R-:W-:Y:S02]  /*bcc10*/  F2FP.BF16.PACK_AB R24, R24, R29 ;  /* 0x0000001d1818723e */ /* 0x004fe400000010ff */
.L_x_1:
[----:B------:R0:W-:Y:S04]  /*bcc20*/  STL [R1+0x3848], R5 ;  /* 0x0038480501007387 */ /* 0x0001e80000100800 */
[----:B0-----:R-:W2:Y:S04]  /*bcc30*/  LDL.LU R5, [R1+0x2acc] ;  /* 0x002acc0001057983 */ /* 0x001ea80000300800 */
[----:B------:R0:W-:Y:S04]  /*bcc40*/  STL [R1+0x3844], R6 ;  /* 0x0038440601007387 */ /* 0x0001e80000100800 */
[----:B0-----:R-:W3:Y:S04]  /*bcc50*/  LDL.LU R6, [R1+0x2ad0] ;  /* 0x002ad00001067983 */ /* 0x001ee80000300800 */
[----:B------:R0:W-:Y:S04]  /*bcc60*/  STL [R1+0x3840], R7 ;  /* 0x0038400701007387 */ /* 0x0001e80000100800 */
[----:B0-----:R-:W4:Y:S04]  /*bcc70*/  LDL.LU R7, [R1+0x2ad4] ;  /* 0x002ad40001077983 */ /* 0x001f280000300800 */
[----:B------:R-:W0:Y:S04]  /*bcc80*/  S2R R28, SR_TID.X ;  /* 0x00000000001c7919 */ /* 0x000e280000002100 */
[----:B------:R-:W5:Y:S01]  /*bcc90*/  LDL.LU R29, [R1+0x2ad8] ;  /* 0x002ad800011d7983 */ /* 0x000f620000300800 */
[----:B01----:R-:W-:-:S02]  /*bcca0*/  IMAD.SHL.U32 R0, R28, 0x100, RZ ;  /* 0x000001001c007824 */ /* 0x003fc400078e00ff */
[C---:B------:R-:W-:Y:S02]  /*bccb0*/  IMAD.SHL.U32 R3, R28.reuse, 0x4, RZ ;  /* 0x000000041c037824 */ /* 0x040fe400078e00ff */
[----:B------:R-:W-:Y:S01]  /*bccc0*/  IMAD.SHL.U32 R2, R28, 0x400, RZ ;  /* 0x000004001c027824 */ /* 0x000fe200078e00ff */
[----:B------:R-:W-:Y:S01]  /*bccd0*/  LOP3.LUT R0, R0, 0x1800, RZ, 0xc0, !PT ;  /* 0x0000180000007812 */ /* 0x000fe200078ec0ff */
[----:B------:R-:W-:Y:S03]  /*bcce0*/  BAR.SYNC.DEFER_BLOCKING 0x0 ;  /* 0x0000000000007b1d */ /* 0x000fe60000010000 */
[----:B--2---:R-:W-:-:S03]  /*bccf0*/  LOP3.LUT R0, R0, 0x460, R5, 0xf8, !PT ;  /* 0x0000046000007812 */ /* 0x004fc600078ef805 */
[----:B------:R-:W2:Y:S01]  /*bcd00*/  LDL.LU R5, [R1+0x3848] ;  /* 0x0038480001057983 */ /* 0x000ea20000300800 */
[----:B------:R-:W-:-:S05]  /*bcd10*/  LOP3.LUT R0, R0, 0x70, R3, 0x78, !PT ;  /* 0x0000007000007812 */ /* 0x000fca00078e7803 */
[----:B------:R0:W-:Y:S01]  /*bcd20*/  STS.128 [R0], R24 ;  /* 0x0000001800007388 */ /* 0x0001e20000000c00 */
[----:B---3--:R-:W-:-:S03]  /*bcd30*/  ISETP.GE.AND P2, PT, R6, c[0x0][0x17c], PT ;  /* 0x00005f0006007a0c */ /* 0x008fc60003f46270 */
[----:B------:R-:W2:Y:S01]  /*bcd40*/  LDL.LU R6, [R1+0x3844] ;  /* 0x0038440001067983 */ /* 0x000ea20000300800 */
[----:B----4-:R-:W-:-:S03]  /*bcd50*/  ISETP.GE.AND P0, PT, R7, c[0x0][0x17c], PT ;  /* 0x00005f0007007a0c */ /* 0x010fc60003f06270 */
[----:B------:R-:W2:Y:S01]  /*bcd60*/  LDL.LU R7, [R1+0x3840] ;  /* 0x0038400001077983 */ /* 0x000ea20000300800 */
[----:B------:R-:W-:Y:S02]  /*bcd70*/  LOP3.LUT R2, R2, 0x1800, RZ, 0xc0, !PT ;  /* 0x0000180002027812 */ /* 0x000fe400078ec0ff */
[----:B------:R-:W-:Y:S01]  /*bcd80*/  LOP3.LUT R28, R28, 0x3f, RZ, 0xc0, !PT ;  /* 0x0000003f1c1c7812 */ /* 0x000fe200078ec0ff */
[----:B------:R-:W3:Y:S01]  /*bcd90*/  LDL.LU R3, [R1+0x2adc] ;  /* 0x002adc0001037983 */ /* 0x000ee20000300800 */
[----:B-----5:R-:W-:-:S03]  /*bcda0*/  ISETP.GE.AND P1, PT, R29, c[0x0][0x17c], PT ;  /* 0x00005f001d007a0c */ /* 0x020fc60003f26270 */
[----:B------:R1:W-:Y:S01]  /*bcdb0*/  STL.64 [R1+0x3328], R26 ;  /* 0x0033281a01007387 */ /* 0x0003e20000100a00 */
[----:B------:R-:W-:-:S03]  /*bcdc0*/  IMAD R2, R28, 0x10, R2 ;  /* 0x000000101c027824 */ /* 0x000fc600078e0202 */
[----:B0-----:R-:W4:Y:S04]  /*bcdd0*/  LDL.LU R24, [R1+0x90] ;  /* 0x0000900001187983 */ /* 0x001f280000300800 */
[----:B------:R-:W4:Y:S04]  /*bcde0*/  LDL.LU R25, [R1+0x94] ;  /* 0x0000940001197983 */ /* 0x000f280000300800 */
[----:B-1----:R-:W5:Y:S04]  /*bcdf0*/  LDL.LU R26, [R1+0x98] ;  /* 0x00009800011a7983 */ /* 0x002f680000300800 */
[----:B------:R-:W5:Y:S04]  /*bce00*/  LDL.LU R27, [R1+0x9c] ;  /* 0x00009c00011b7983 */ /* 0x000f680000300800 */
[----:B------:R0:W-:Y:S04]  /*bce10*/  STS.128 [R0+0x100], R16 ;  /* 0x0001001000007388 */ /* 0x0001e80000000c00 */
[----:B------:R1:W-:Y:S04]  /*bce20*/  STS.128 [R0+0x80], R20 ;  /* 0x0000801400007388 */ /* 0x0003e80000000c00 */
[----:B------:R-:W-:Y:S04]  /*bce30*/  STS.128 [R0+0x180], R12 ;  /* 0x0001800c00007388 */ /* 0x000fe80000000c00 */
[----:B------:R-:W-:Y:S04]  /*bce40*/  STS.128 [R0+0x200], R8 ;  /* 0x0002000800007388 */ /* 0x000fe80000000c00 */
[----:B--2---:R-:W-:Y:S01]  /*bce50*/  STS.128 [R0+0x280], R4 ;  /* 0x0002800400007388 */ /* 0x004fe20000000c00 */
[----:B---3--:R-:W-:-:S03]  /*bce60*/  ISETP.GE.AND P3, PT, R3, c[0x0][0x17c], PT ;  /* 0x00005f0003007a0c */ /* 0x008fc60003f66270 */
[----:B-----5:R-:W-:Y:S04]  /*bce70*/  STL.64 [R1+0x3808], R26 ;  /* 0x0038081a01007387 */ /* 0x020fe80000100a00 */
[----:B----4-:R2:W-:Y:S04]  /*bce80*/  STL.64 [R1+0x3800], R24 ;  /* 0x0038001801007387 */ /* 0x0105e80000100a00 */
[----:B0-----:R-:W3:Y:S04]  /*bce90*/  LDL.LU R16, [R1+0x80] ;  /* 0x0000800001107983 */ /* 0x001ee80000300800 */
[----:B------:R-:W3:Y:S04]  /*bcea0*/  LDL.LU R17, [R1+0x84] ;  /* 0x0000840001117983 */ /* 0x000ee80000300800 */
[----:B------:R-:W4:Y:S04]  /*bceb0*/  LDL.LU R18, [R1+0x88] ;  /* 0x0000880001127983 */ /* 0x000f280000300800 */
[----:B------:R-:W4:Y:S04]  /*bcec0*/  LDL.LU R19, [R1+0x8c] ;  /* 0x00008c0001137983 */ /* 0x000f280000300800 */
[----:B-1----:R-:W5:Y:S04]  /*bced0*/  LDL.LU R20, [R1+0x10] ;  /* 0x0000100001147983 */ /* 0x002f680000300800 */
[----:B------:R-:W5:Y:S04]  /*bcee0*/  LDL.LU R21, [R1+0x14] ;  /* 0x0000140001157983 */ /* 0x000f680000300800 */
[----:B------:R-:W5:Y:S04]  /*bcef0*/  LDL.LU R22, [R1+0x18] ;  /* 0x0000180001167983 */ /* 0x000f680000300800 */
[----:B------:R-:W5:Y:S04]  /*bcf00*/  LDL.LU R23, [R1+0x1c] ;  /* 0x00001c0001177983 */ /* 0x000f680000300800 */
[----:B----4-:R-:W-:Y:S04]  /*bcf10*/  STL.64 [R1+0x3818], R18 ;  /* 0x0038181201007387 */ /* 0x010fe80000100a00 */
[----:B---3--:R0:W-:Y:S04]  /*bcf20*/  STL.64 [R1+0x3810], R16 ;  /* 0x0038101001007387 */ /* 0x0081e80000100a00 */
[----:B--2---:R-:W2:Y:S04]  /*bcf30*/  LDL.LU R24, [R1+0x40] ;  /* 0x0000400001187983 */ /* 0x004ea80000300800 */
[----:B------:R-:W2:Y:S04]  /*bcf40*/  LDL.LU R25, [R1+0x44] ;  /* 0x0000440001197983 */ /* 0x000ea80000300800 */
[----:B------:R-:W3:Y:S04]  /*bcf50*/  LDL.LU R26, [R1+0x48] ;  /* 0x00004800011a7983 */ /* 0x000ee80000300800 */
[----:B------:R-:W3:Y:S04]  /*bcf60*/  LDL.LU R27, [R1+0x4c] ;  /* 0x00004c00011b7983 */ /* 0x000ee80000300800 */
[----:B---3--:R-:W-:Y:S04]  /*bcf70*/  STL.64 [R1+0x3828], R26 ;  /* 0x0038281a01007387 */ /* 0x008fe80000100a00 */
[----:B--2---:R-:W-:Y:S04]  /*bcf80*/  STL.64 [R1+0x3820], R24 ;  /* 0x0038201801007387 */ /* 0x004fe80000100a00 */
[----:B0-----:R-:W2:Y:S04]  /*bcf90*/  LDL.LU R16, [R1+0x30] ;  /* 0x0000300001107983 */ /* 0x001ea80000300800 */
[----:B------:R-:W2:Y:S04]  /*bcfa0*/  LDL.LU R17, [R1+0x34] ;  /* 0x0000340001117983 */ /* 0x000ea80000300800 */
[----:B------:R-:W3:Y:S04]  /*bcfb0*/  LDL.LU R18, [R1+0x38] ;  /* 0x0000380001127983 */ /* 0x000ee80000300800 */
[----:B------:R-:W3:Y:S04]  /*bcfc0*/  LDL.LU R19, [R1+0x3c] ;  /* 0x00003c0001137983 */ /* 0x000ee80000300800 */
[----:B---3--:R-:W-:Y:S04]  /*bcfd0*/  STL.64 [R1+0x3838], R18 ;  /* 0x0038381201007387 */ /* 0x008fe80000100a00 */
[----:B--2---:R0:W-:Y:S04]  /*bcfe0*/  STL.64 [R1+0x3830], R16 ;  /* 0x0038301001007387 */ /* 0x0041e80000100a00 */
[----:B0-----:R-:W2:Y:S04]  /*bcff0*/  LDL.LU R16, [R1] ;  /* 0x0000000001107983 */ /* 0x001ea80000300800 */
[----:B------:R-:W2:Y:S04]  /*bd000*/  LDL.LU R17, [R1+0x4] ;  /* 0x0000040001117983 */ /* 0x000ea80000300800 */
[----:B------:R-:W2:Y:S04]  /*bd010*/  LDL.LU R18, [R1+0x8] ;  /* 0x0000080001127983 */ /* 0x000ea80000300800 */
[----:B------:R-:W2:Y:S04]  /*bd020*/  LDL.LU R19, [R1+0xc] ;  /* 0x00000c0001137983 */ /* 0x000ea80000300800 */
[----:B-----5:R-:W-:Y:S04]  /*bd030*/  STS.128 [R0+0x380], R20 ;  /* 0x0003801400007388 */ /* 0x020fe80000000c00 */
[----:B------:R-:W3:Y:S04]  /*bd040*/  LDL.LU R24, [R1+0x20] ;  /* 0x0000200001187983 */ /* 0x000ee80000300800 */
[----:B------:R-:W3:Y:S04]  /*bd050*/  LDL.LU R25, [R1+0x24] ;  /* 0x0000240001197983 */ /* 0x000ee80000300800 */
[----:B------:R-:W3:Y:S04]  /*bd060*/  LDL.LU R26, [R1+0x28] ;  /* 0x00002800011a7983 */ /* 0x000ee80000300800 */
[----:B------:R-:W3:Y:S04]  /*bd070*/  LDL.LU R27, [R1+0x2c] ;  /* 0x00002c00011b7983 */ /* 0x000ee80000300800 */
[----:B------:R-:W4:Y:S04]  /*bd080*/  LDL.LU R12, [R1+0x70] ;  /* 0x00007000010c7983 */ /* 0x000f280000300800 */
[----:B------:R-:W4:Y:S04]  /*bd090*/  LDL.LU R13, [R1+0x74] ;  /* 0x00007400010d7983 */ /* 0x000f280000300800 */
[----:B------:R-:W4:Y:S04]  /*bd0a0*/  LDL.LU R14, [R1+0x78] ;  /* 0x00007800010e7983 */ /* 0x000f280000300800 */
[----:B------:R-:W4:Y:S04]  /*bd0b0*/  LDL.LU R15, [R1+0x7c] ;  /* 0x00007c00010f7983 */ /* 0x000f280000300800 */
[----:B------:R-:W5:Y:S04]  /*bd0c0*/  LDL.LU R8, [R1+0x60] ;  /* 0x0000600001087983 */ /* 0x000f680000300800 */
[----:B------:R-:W5:Y:S04]  /*bd0d0*/  LDL.LU R9, [R1+0x64] ;  /* 0x0000640001097983 */ /* 0x000f680000300800 */
[----:B------:R-:W5:Y:S04]  /*bd0e0*/  LDL.LU R10, [R1+0x68] ;  /* 0x00006800010a7983 */ /* 0x000f680000300800 */
[----:B------:R-:W5:Y:S04]  /*bd0f0*/  LDL.LU R11, [R1+0x6c] ;  /* 0x00006c00010b7983 */ /* 0x000f680000300800 */
[----:B------:R-:W3:Y:S04]  /*bd100*/  LDL.LU R4, [R1+0x50] ;  /* 0x0000500001047983 */ /* 0x000ee80000300800 */
[----:B------:R-:W3:Y:S04]  /*bd110*/  LDL.LU R5, [R1+0x54] ;  /* 0x0000540001057983 */ /* 0x000ee80000300800 */
[----:B------:R-:W3:Y:S04]  /*bd120*/  LDL.LU R6, [R1+0x58] ;  /* 0x0000580001067983 */ /* 0x000ee80000300800 */
[----:B------:R-:W3:Y:S01]  /*bd130*/  LDL.LU R7, [R1+0x5c] ;  /* 0x00005c0001077983 */ /* 0x000ee20000300800 */
[----:B------:R-:W-:-:S02]  /*bd140*/  LOP3.LUT R28, R2, 0x20, RZ, 0x3c, !PT ;  /* 0x00000020021c7812 */ /* 0x000fc400078e3cff */
[----:B------:R-:W-:Y:S01]  /*bd150*/  LOP3.LUT R29, R2, 0x40, RZ, 0x3c, !PT ;  /* 0x00000040021d7812 */ /* 0x000fe200078e3cff */
[----:B--2---:R-:W-:Y:S04]  /*bd160*/  STS.128 [R0+0x300], R16 ;  /* 0x0003001000007388 */ /* 0x004fe80000000c00 */
[----:B------:R-:W-:Y:S06]  /*bd170*/  BAR.SYNC.DEFER_BLOCKING 0x0 ;  /* 0x0000000000007b1d */ /* 0x000fec0000010000 */
[----:B------:R-:W0:Y:S04]  /*bd180*/  LDS.128 R16, [R2] ;  /* 0x0000000002107984 */ /* 0x000e280000000c00 */
[----:B0-----:R-:W-:Y:S01]  /*bd190*/  STL [R1+0x304], R17 ;  /* 0x0003041101007387 */ /* 0x001fe20000100800 */
[----:B------:R-:W-:-:S03]  /*bd1a0*/  IMAD.MOV.U32 R23, RZ, RZ, R16 ;  /* 0x000000ffff177224 */ /* 0x000fc600078e0010 */
[----:B------:R-:W-:Y:S04]  /*bd1b0*/  STL.64 [R1+0x308], R18 ;  /* 0x0003081201007387 */ /* 0x000fe80000100a00 */
[----:B------:R-:W0:Y:S04]  /*bd1c0*/  LDS.128 R16, [R2+0x400] ;  /* 0x0004000002107984 */ /* 0x000e280000000c00 */
[----:B0-----:R-:W-:Y:S04]  /*bd1d0*/  STL.64 [R1+0x340], R16 ;  /* 0x0003401001007387 */ /* 0x001fe80000100a00 */
[----:B------:R-:W-:Y:S04]  /*bd1e0*/  STL.64 [R1+0x348], R18 ;  /* 0x0003481201007387 */ /* 0x000fe80000100a00 */
[----:B------:R-:W0:Y:S04]  /*bd1f0*/  LDS.128 R16, [R28] ;  /* 0x000000001c107984 */ /* 0x000e280000000c00 */
[----:B0-----:R-:W-:Y:S04]  /*bd200*/  STL.64 [R1+0x310], R16 ;  /* 0x0003101001007387 */ /* 0x001fe80000100a00 */
[----:B------:R-:W-:Y:S04]  /*bd210*/  STL.64 [R1+0x318], R18 ;  /* 0x0003181201007387 */ /* 0x000fe80000100a00 */
[----:B------:R-:W0:Y:S04]  /*bd220*/  LDS.128 R16, [R28+0x400] ;  /* 0x000400001c107984 */ /* 0x000e280000000c00 */
[----:B0-----:R-:W-:Y:S04]  /*bd230*/  STL.64 [R1+0x350], R16 ;  /* 0x0003501001007387 */ /* 0x001fe80000100a00 */
[----:B------:R-:W-:Y:S04]  /*bd240*/  STL.64 [R1+0x358], R18 ;  /* 0x0003581201007387 */ /* 0x000fe80000100a00 */
[----:B------:R-:W0:Y:S01]  /*bd250*/  LDS.128 R16, [R29] ;  /* 0x000000001d107984 */ /* 0x000e220000000c00 */
[----:B------:R-:W-:-:S03]  /*bd260*/  LOP3.LUT R3, R2, 0x60, RZ, 0x3c, !PT ;  /* 0x0000006002037812 */ /* 0x000fc600078e3cff */
[----:B0-----:R-:W-:Y:S04]  /*bd270*/  STL.64 [R1+0x320], R16 ;  /* 0x0003201001007387 */ /* 0x001fe80000100a00 */
        /* <DEDUP_REMOVED lines=8> */
[----:B------:R-:W-:Y:S06]  /*bd300*/  BAR.SYNC.DEFER_BLOCKING 0x0 ;  /* 0x0000000000007b1d */ /* 0x000fec0000010000 */
[----:B---3--:R-:W-:Y:S04]  /*bd310*/  STS.128 [R0], R24 ;  /* 0x0000001800007388 */ /* 0x008fe80000000c00 */
[----:B0-----:R-:W-:Y:S04]  /*bd320*/  STL.64 [R1+0x370], R16 ;  /* 0x0003701001007387 */ /* 0x001fe80000100a00 */
[----:B------:R0:W-:Y:S04]  /*bd330*/  STL.64 [R1+0x378], R18 ;  /* 0x0003781201007387 */ /* 0x0001e80000100a00 */
[----:B0-----:R-:W2:Y:S04]  /*bd340*/  LDL.LU.64 R18, [R1+0x3838] ;  /* 0x0038380001127983 */ /* 0x001ea80000300a00 */
[----:B------:R-:W2:Y:S04]  /*bd350*/  LDL.LU.64 R16, [R1+0x3830] ;  /* 0x0038300001107983 */ /* 0x000ea80000300a00 */
[----:B------:R-:W3:Y:S04]  /*bd360*/  LDL.LU.64 R26, [R1+0x3828] ;  /* 0x00382800011a7983 */ /* 0x000ee80000300a00 */
[----:B------:R-:W3:Y:S04]  /*bd370*/  LDL.LU.64 R24, [R1+0x3820] ;  /* 0x0038200001187983 */ /* 0x000ee80000300a00 */
[----:B--2---:R0:W-:Y:S04]  /*bd380*/  STS.128 [R0+0x80], R16 ;  /* 0x0000801000007388 */ /* 0x0041e80000000c00 */
[----:B---3--:R1:W-:Y:S04]  /*bd390*/  STS.128 [R0+0x100], R24 ;  /* 0x0001001800007388 */ /* 0x0083e80000000c00 */
[----:B0-----:R-:W2:Y:S04]  /*bd3a0*/  LDL.LU.64 R18, [R1+0x3818] ;  /* 0x0038180001127983 */ /* 0x001ea80000300a00 */
[----:B------:R-:W2:Y:S04]  /*bd3b0*/  LDL.LU.64 R16, [R1+0x3810] ;  /* 0x0038100001107983 */ /* 0x000ea80000300a00 */
[----:B-1----:R-:W3:Y:S04]  /*bd3c0*/  LDL.LU.64 R26, [R1+0x3808] ;  /* 0x00380800011a7983 */ /* 0x002ee80000300a00 */
[----:B------:R-:W3:Y:S04]  /*bd3d0*/  LDL.LU.64 R24, [R1+0x3800] ;  /* 0x0038000001187983 */ /* 0x000ee80000300a00 */
[----:B------:R-:W-:Y:S04]  /*bd3e0*/  STS.128 [R0+0x180], R4 ;  /* 0x0001800400007388 */ /* 0x000fe80000000c00 */
[----:B-----5:R-:W-:Y:S04]  /*bd3f0*/  STS.128 [R0+0x200], R8 ;  /* 0x0002000800007388 */ /* 0x020fe80000000c00 */
[----:B----4-:R-:W-:Y:S04]  /*bd400*/  STS.128 [R0+0x280], R12 ;  /* 0x0002800c00007388 */ /* 0x010fe80000000c00 */
[----:B--2---:R-:W-:Y:S04]  /*bd410*/  STS.128 [R0+0x300], R16 ;  /* 0x0003001000007388 */ /* 0x004fe80000000c00 */
[----:B---3--:R-:W-:Y:S04]  /*bd420*/  STS.128 [R0+0x380], R24 ;  /* 0x0003801800007388 */ /* 0x008fe80000000c00 */
[----:B------:R-:W-:Y:S06]  /*bd430*/  BAR.SYNC.DEFER_BLOCKING 0x0 ;  /* 0x0000000000007b1d */ /* 0x000fec0000010000 */
[----:B------:R-:W0:Y:S04]  /*bd440*/  LDS.128 R4, [R2] ;  /* 0x0000000002047984 */ /* 0x000e280000000c00 */
[----:B------:R-:W1:Y:S04]  /*bd450*/  LDS.128 R8, [R2+0x400] ;  /* 0x0004000002087984 */ /* 0x000e680000000c00 */
[----:B------:R-:W-:Y:S04]  /*bd460*/  LDS.128 R12, [R28+0x400] ;  /* 0x000400001c0c7984 */ /* 0x000fe80000000c00 */
[----:B------:R-:W-:Y:S04]  /*bd470*/  LDS.128 R16, [R3] ;  /* 0x0000000003107984 */ /* 0x000fe80000000c00 */
[----:B0-----:R-:W-:Y:S01]  /*bd480*/  STL [R1+0x14], R5 ;  /* 0x0000140501007387 */ /* 0x001fe20000100800 */
[----:B------:R-:W-:-:S03]  /*bd490*/  IMAD.MOV.U32 R22, RZ, RZ, R4 ;  /* 0x000000ffff167224 */ /* 0x000fc600078e0004 */
[----:B------:R-:W-:Y:S04]  /*bd4a0*/  STL.64 [R1+0x18], R6 ;  /* 0x0000180601007387 */ /* 0x000fe80000100a00 */
[----:B------:R-:W0:Y:S04]  /*bd4b0*/  LDS.128 R4, [R28] ;  /* 0x000000001c047984 */ /* 0x000e280000000c00 */
[----:B------:R-:W-:Y:S04]  /*bd4c0*/  STL.64 [R1+0x3338], R22 ;  /* 0x0033381601007387 */ /* 0x000fe80000100a00 */
[----:B-1----:R-:W-:Y:S04]  /*bd4d0*/  STL.64 [R1+0x40], R8 ;  /* 0x0000400801007387 */ /* 0x002fe80000100a00 */
[----:B------:R-:W-:Y:S04]  /*bd4e0*/  STL.64 [R1+0x48], R10 ;  /* 0x0000480a01007387 */ /* 0x000fe80000100a00 */
[----:B------:R-:W1:Y:S04]  /*bd4f0*/  LDS.128 R8, [R29] ;  /* 0x000000001d087984 */ /* 0x000e680000000c00 */
[----:B0-----:R-:W-:Y:S04]  /*bd500*/  STL.64 [R1+0x20], R4 ;  /* 0x0000200401007387 */ /* 0x001fe80000100a00 */
[----:B------:R-:W-:Y:S04]  /*bd510*/  STL.64 [R1+0x28], R6 ;  /* 0x0000280601007387 */ /* 0x000fe80000100a00 */
[----:B------:R-:W0:Y:S04]  /*bd520*/  LDS.128 R4, [R29+0x400] ;  /* 0x000400001d047984 */ /* 0x000e280000000c00 */
[----:B------:R-:W-:Y:S04]  /*bd530*/  STL.64 [R1+0x50], R12 ;  /* 0x0000500c01007387 */ /* 0x000fe80000100a00 */
[----:B------:R-:W-:Y:S04]  /*bd540*/  STL.64 [R1+0x58], R14 ;  /* 0x0000580e01007387 */ /* 0x000fe80000100a00 */
[----:B------:R-:W2:Y:S04]  /*bd550*/  LDL.LU R24, [R1+0x190] ;  /* 0x0001900001187983 */ /* 0x000ea80000300800 */
[----:B-1----:R1:W-:Y:S04]  /*bd560*/  STL.64 [R1], R8 ;  /* 0x0000000801007387 */ /* 0x0023e80000100a00 */
[----:B------:R3:W-:Y:S04]  /*bd570*/  STL.64 [R1+0x8], R10 ;  /* 0x0000080a01007387 */ /* 0x0007e80000100a00 */
[----:B0-----:R0:W-:Y:S04]  /*bd580*/  STL.64 [R1+0x60], R4 ;  /* 0x0000600401007387 */ /* 0x0011e80000100a00 */
[----:B------:R4:W-:Y:S04]  /*bd590*/  STL.64 [R1+0x68], R6 ;  /* 0x0000680601007387 */ /* 0x0009e80000100a00 */
[----:B------:R-:W2:Y:S04]  /*bd5a0*/  LDL.LU R25, [R1+0x194] ;  /* 0x0001940001197983 */ /* 0x000ea80000300800 */
[----:B------:R-:W5:Y:S04]  /*bd5b0*/  LDL.LU R26, [R1+0x198] ;  /* 0x00019800011a7983 */ /* 0x000f680000300800 */
[----:B------:R-:W5:Y:S04]  /*bd5c0*/  LDL.LU R27, [R1+0x19c] ;  /* 0x00019c00011b7983 */ /* 0x000f680000300800 */
[----:B-----5:R-:W-:Y:S04]  /*bd5d0*/  STL.64 [R1+0x3758], R26 ;  /* 0x0037581a01007387 */ /* 0x020fe80000100a00 */
[----:B--2---:R-:W-:Y:S04]  /*bd5e0*/  STL.64 [R1+0x3750], R24 ;  /* 0x0037501801007387 */ /* 0x004fe80000100a00 */
[----:B-1----:R-:W2:Y:S04]  /*bd5f0*/  LDL.LU R8, [R1+0x170] ;  /* 0x0001700001087983 */ /* 0x002ea80000300800 */
[----:B------:R-:W2:Y:S04]  /*bd600*/  LDL.LU R9, [R1+0x174] ;  /* 0x0001740001097983 */ /* 0x000ea80000300800 */
[----:B---3--:R-:W3:Y:S04]  /*bd610*/  LDL.LU R10, [R1+0x178] ;  /* 0x00017800010a7983 */ /* 0x008ee80000300800 */
[----:B------:R-:W3:Y:S04]  /*bd620*/  LDL.LU R11, [R1+0x17c] ;  /* 0x00017c00010b7983 */ /* 0x000ee80000300800 */
[----:B---3--:R-:W-:Y:S04]  /*bd630*/  STL.64 [R1+0x3768], R10 ;  /* 0x0037680a01007387 */ /* 0x008fe80000100a00 */
[----:B--2---:R-:W-:Y:S04]  /*bd640*/  STL.64 [R1+0x3760], R8 ;  /* 0x0037600801007387 */ /* 0x004fe80000100a00 */
[----:B0-----:R-:W2:Y:S04]  /*bd650*/  LDL.LU R4, [R1+0x160] ;  /* 0x0001600001047983 */ /* 0x001ea80000300800 */
[----:B------:R-:W2:Y:S04]  /*bd660*/  LDL.LU R5, [R1+0x164] ;  /* 0x0001640001057983 */ /* 0x000ea80000300800 */
[----:B----4-:R-:W3:Y:S04]  /*bd670*/  LDL.LU R6, [R1+0x168] ;  /* 0x0001680001067983 */ /* 0x010ee80000300800 */
[----:B------:R-:W3:Y:S04]  /*bd680*/  LDL.LU R7, [R1+0x16c] ;  /* 0x00016c0001077983 */ /* 0x000ee80000300800 */
[----:B---3--:R-:W-:Y:S04]  /*bd690*/  STL.64 [R1+0x3778], R6 ;  /* 0x0037780601007387 */ /* 0x008fe80000100a00 */
[----:B--2---:R0:W-:Y:S04]  /*bd6a0*/  STL.64 [R1+0x3770], R4 ;  /* 0x0037700401007387 */ /* 0x0041e80000100a00 */
[----:B0-----:R-:W2:Y:S04]  /*bd6b0*/  LDL.LU R4, [R1+0x110] ;  /* 0x0001100001047983 */ /* 0x001ea80000300800 */
[----:B------:R-:W2:Y:S04]  /*bd6c0*/  LDL.LU R5, [R1+0x114] ;  /* 0x0001140001057983 */ /* 0x000ea80000300800 */
[----:B------:R-:W3:Y:S04]  /*bd6d0*/  LDL.LU R6, [R1+0x118] ;  /* 0x0001180001067983 */ /* 0x000ee80000300800 */
        /* <DEDUP_REMOVED lines=44> */
[----:B--2---:R-:W-:Y:S04]  /*bd9a0*/  STL.64 [R1+0x37f0], R4 ;  /* 0x0037f00401007387 */ /* 0x004fe80000100a00 */
[----:B------:R-:W0:Y:S04]  /*bd9b0*/  LDS.128 R4, [R3+0x400] ;  /* 0x0004000003047984 */ /* 0x000e280000000c00 */
[----:B------:R-:W2:Y:S04]  /*bd9c0*/  LDL.LU R20, [R1+0x150] ;  /* 0x0001500001147983 */ /* 0x000ea80000300800 */
[----:B------:R-:W2:Y:S04]  /*bd9d0*/  LDL.LU R21, [R1+0x154] ;  /* 0x0001540001157983 */ /* 0x000ea80000300800 */
[----:B------:R-:W2:Y:S04]  /*bd9e0*/  LDL.LU R22, [R1+0x158] ;  /* 0x0001580001167983 */ /* 0x000ea80000300800 */
[----:B------:R-:W2:Y:S04]  /*bd9f0*/  LDL.LU R23, [R1+0x15c] ;  /* 0x00015c0001177983 */ /* 0x000ea80000300800 */
        /* <DEDUP_REMOVED lines=12> */
[----:B------:R-:W-:Y:S04]  /*bdac0*/  STL [R1+0x3320], R19 ;  /* 0x0033201301007387 */ /* 0x000fe80000100800 */
[----:B------:R-:W-:Y:S04]  /*bdad0*/  STL [R1+0x3388], R18 ;  /* 0x0033881201007387 */ /* 0x000fe80000100800 */
[----:B------:R1:W-:Y:S04]  /*bdae0*/  STL.64 [R1+0x3380], R16 ;  /* 0x0033801001007387 */ /* 0x0003e80000100a00 */
[----:B------:R-:W-:Y:S06]  /*bdaf0*/  BAR.SYNC.DEFER_BLOCKING 0x0 ;  /* 0x0000000000007b1d */ /* 0x000fec0000010000 */
[----:B-1----:R-:W2:Y:S04]  /*bdb00*/  LDL.LU R16, [R1+0x140] ;  /* 0x0001400001107983 */ /* 0x002ea80000300800 */
[----:B------:R-:W2:Y:S04]  /*bdb10*/  LDL.LU R17, [R1+0x144] ;  /* 0x0001440001117983 */ /* 0x000ea80000300800 */
[----:B------:R-:W2:Y:S04]  /*bdb20*/  LDL.LU R18, [R1+0x148] ;  /* 0x0001480001127983 */ /* 0x000ea80000300800 */
[----:B------:R-:W2:Y:S04]  /*bdb30*/  LDL.LU R19, [R1+0x14c] ;  /* 0x00014c0001137983 */ /* 0x000ea80000300800 */
[----:B0-----:R-:W-:Y:S04]  /*bdb40*/  STL.64 [R1+0x70], R4 ;  /* 0x0000700401007387 */ /* 0x001fe80000100a00 */
[----:B------:R0:W-:Y:S04]  /*bdb50*/  STL.64 [R1+0x78], R6 ;  /* 0x0000780601007387 */ /* 0x0001e80000100a00 */
[----:B0-----:R-:W2:Y:S04]  /*bdb60*/  LDL.LU.64 R6, [R1+0x37f8] ;  /* 0x0037f80001067983 */ /* 0x001ea80000300a00 */
[----:B------:R-:W2:Y:S04]  /*bdb70*/  LDL.LU.64 R4, [R1+0x37f0] ;  /* 0x0037f00001047983 */ /* 0x000ea80000300a00 */
[----:B--2---:R0:W-:Y:S04]  /*bdb80*/  STS.128 [R0], R4 ;  /* 0x0000000400007388 */ /* 0x0041e80000000c00 */
[----:B0-----:R-:W2:Y:S04]  /*bdb90*/  LDL.LU.64 R6, [R1+0x37e8] ;  /* 0x0037e80001067983 */ /* 0x001ea80000300a00 */
[----:B------:R-:W2:Y:S04]  /*bdba0*/  LDL.LU.64 R4, [R1+0x37e0] ;  /* 0x0037e00001047983 */ /* 0x000ea80000300a00 */
[----:B--2---:R0:W-:Y:S04]  /*bdbb0*/  STS.128 [R0+0x80], R4 ;  /* 0x0000800400007388 */ /* 0x0041e80000000c00 */
        /* <DEDUP_REMOVED lines=17> */
[----:B--2---:R-:W-:Y:S04]  /*bdcd0*/  STS.128 [R0+0x380], R4 ;  /* 0x0003800400007388 */ /* 0x004fe80000000c00 */
[----:B------:R-:W-:Y:S06]  /*bdce0*/  BAR.SYNC.DEFER_BLOCKING 0x0 ;  /* 0x0000000000007b1d */ /* 0x000fec0000010000 */
[----:B------:R-:W0:Y:S04]  /*bdcf0*/  LDS.128 R4, [R2] ;  /* 0x0000000002047984 */ /* 0x000e280000000c00 */
        /* <DEDUP_REMOVED lines=22> */
[----:B----4-:R-:W-:Y:S04]  /*bde60*/  STS.128 [R0], R8 ;  /* 0x0000000800007388 */ /* 0x010fe80000000c00 */
[----:B---3--:R-:W-:Y:S04]  /*bde70*/  STS.128 [R0+0x80], R24 ;  /* 0x0000801800007388 */ /* 0x008fe80000000c00 */
[----:B0-----:R-:W-:Y:S04]  /*bde80*/  STL.64 [R1+0x3a0], R4 ;  /* 0x0003a00401007387 */ /* 0x001fe80000100a00 */
[----:B------:R0:W-:Y:S04]  /*bde90*/  STL.64 [R1+0x3a8], R6 ;  /* 0x0003a80601007387 */ /* 0x0001e80000100a00 */
[----:B0-----:R-:W2:Y:S04]  /*bdea0*/  LDL.LU.64 R6, [R1+0x3778] ;  /* 0x0037780001067983 */ /* 0x001ea80000300a00 */
[----:B------:R-:W2:Y:S04]  /*bdeb0*/  LDL.LU.64 R4, [R1+0x3770] ;  /* 0x0037700001047983 */ /* 0x000ea80000300a00 */
[----:B------:R-:W3:Y:S04]  /*bdec0*/  LDL.LU.64 R10, [R1+0x3768] ;  /* 0x00376800010a7983 */ /* 0x000ee80000300a00 */
[----:B------:R-:W3:Y:S04]  /*bded0*/  LDL.LU.64 R8, [R1+0x3760] ;  /* 0x0037600001087983 */ /* 0x000ee80000300a00 */
[----:B------:R-:W4:Y:S04]  /*bdee0*/  LDL.LU.64 R26, [R1+0x3758] ;  /* 0x00375800011a7983 */ /* 0x000f280000300a00 */
[----:B------:R-:W4:Y:S04]  /*bdef0*/  LDL.LU.64 R24, [R1+0x3750] ;  /* 0x0037500001187983 */ /* 0x000f280000300a00 */
[----:B------:R-:W-:Y:S04]  /*bdf00*/  STS.128 [R0+0x100], R16 ;  /* 0x0001001000007388 */ /* 0x000fe80000000c00 */
[----:B------:R-:W-:Y:S04]  /*bdf10*/  STS.128 [R0+0x180], R20 ;  /* 0x0001801400007388 */ /* 0x000fe80000000c00 */
[----:B-----5:R-:W-:Y:S04]  /*bdf20*/  STS.128 [R0+0x300], R12 ;  /* 0x0003000c00007388 */ /* 0x020fe80000000c00 */
[----:B--2---:R-:W-:Y:S04]  /*bdf30*/  STS.128 [R0+0x200], R4 ;  /* 0x0002000400007388 */ /* 0x004fe80000000c00 */
[----:B---3--:R-:W-:Y:S04]  /*bdf40*/  STS.128 [R0+0x280], R8 ;  /* 0x0002800800007388 */ /* 0x008fe80000000c00 */
[----:B----4-:R-:W-:Y:S04]  /*bdf50*/  STS.128 [R0+0x380], R24 ;  /* 0x0003801800007388 */ /* 0x010fe80000000c00 */
[----:B------:R-:W-:Y:S06]  /*bdf60*/  BAR.SYNC.DEFER_BLOCKING 0x0 ;  /* 0x0000000000007b1d */ /* 0x000fec0000010000 */
[----:B------:R-:W0:Y:S04]  /*bdf70*/  LDS.128 R4, [R2] ;  /* 0x0000000002047984 */ /* 0x000e280000000c00 */
[----:B------:R-:W1:Y:S04]  /*bdf80*/  LDS.128 R12, [R2+0x400] ;  /* 0x00040000020c7984 */ /* 0x000e680000000c00 */
[----:B------:R-:W2:Y:S04]  /*bdf90*/  LDS.128 R8, [R28] ;  /* 0x000000001c087984 */ /* 0x000ea80000000c00 */
[----:B0-----:R-:W-:Y:S04]  /*bdfa0*/  STL.64 [R1+0x90], R4 ;  /* 0x0000900401007387 */ /* 0x001fe80000100a00 */
[----:B------:R-:W-:Y:S04]  /*bdfb0*/  STL.64 [R1+0x98], R6 ;  /* 0x0000980601007387 */ /* 0x000fe80000100a00 */
[----:B------:R-:W0:Y:S04]  /*bdfc0*/  LDS.128 R4, [R28+0x400] ;  /* 0x000400001c047984 */ /* 0x000e280000000c00 */
[----:B-1----:R1:W-:Y:S04]  /*bdfd0*/  STL.64 [R1+0xf0], R12 ;  /* 0x0000f00c01007387 */ /* 0x0023e80000100a00 */
[----:B------:R3:W-:Y:S04]  /*bdfe0*/  STL.64 [R1+0xf8], R14 ;  /* 0x0000f80e01007387 */ /* 0x0007e80000100a00 */
[----:B-1----:R-:W4:Y:S04]  /*bdff0*/  LDL.LU R12, [R1+0x280] ;  /* 0x00028000010c7983 */ /* 0x002f280000300800 */
[----:B--2---:R1:W-:Y:S04]  /*be000*/  STL.64 [R1+0xa0], R8 ;  /* 0x0000a00801007387 */ /* 0x0043e80000100a00 */
[----:B------:R2:W-:Y:S04]  /*be010*/  STL.64 [R1+0xa8], R10 ;  /* 0x0000a80a01007387 */ /* 0x0005e80000100a00 */
[----:B0-----:R0:W-:Y:S04]  /*be020*/  STL.64 [R1+0x120], R4 ;  /* 0x0001200401007387 */ /* 0x0011e80000100a00 */
[----:B------:R5:W-:Y:S04]  /*be030*/  STL.64 [R1+0x128], R6 ;  /* 0x0001280601007387 */ /* 0x000be80000100a00 */
[----:B------:R-:W4:Y:S04]  /*be040*/  LDL.LU R13, [R1+0x284] ;  /* 0x00028400010d7983 */ /* 0x000f280000300800 */
[----:B---3--:R-:W3:Y:S04]  /*be050*/  LDL.LU R14, [R1+0x288] ;  /* 0x00028800010e7983 */ /* 0x008ee80000300800 */
[----:B------:R-:W3:Y:S04]  /*be060*/  LDL.LU R15, [R1+0x28c] ;  /* 0x00028c00010f7983 */ /* 0x000ee80000300800 */
[----:B---3--:R-:W-:Y:S04]  /*be070*/  STL.64 [R1+0x36a8], R14 ;  /* 0x0036a80e01007387 */ /* 0x008fe80000100a00 */
[----:B----4-:R-:W-:Y:S04]  /*be080*/  STL.64 [R1+0x36a0], R12 ;  /* 0x0036a00c01007387 */ /* 0x010fe80000100a00 */
[----:B-1----:R-:W3:Y:S04]  /*be090*/  LDL.LU R8, [R1+0x270] ;  /* 0x0002700001087983 */ /* 0x002ee80000300800 */
[----:B------:R-:W3:Y:S04]  /*be0a0*/  LDL.LU R9, [R1+0x274] ;  /* 0x0002740001097983 */ /* 0x000ee80000300800 */
[----:B--2---:R-:W2:Y:S04]  /*be0b0*/  LDL.LU R10, [R1+0x278] ;  /* 0x00027800010a7983 */ /* 0x004ea80000300800 */
[----:B------:R-:W2:Y:S04]  /*be0c0*/  LDL.LU R11, [R1+0x27c] ;  /* 0x00027c00010b7983 */ /* 0x000ea80000300800 */
[----:B--2---:R-:W-:Y:S04]  /*be0d0*/  STL.64 [R1+0x36b8], R10 ;  /* 0x0036b80a01007387 */ /* 0x004fe80000100a00 */
[----:B---3--:R-:W-:Y:S04]  /*be0e0*/  STL.64 [R1+0x36b0], R8 ;  /* 0x0036b00801007387 */ /* 0x008fe80000100a00 */
[----:B0-----:R-:W2:Y:S04]  /*be0f0*/  LDL.LU R4, [R1+0x260] ;  /* 0x0002600001047983 */ /* 0x001ea80000300800 */
[----:B------:R-:W2:Y:S04]  /*be100*/  LDL.LU R5, [R1+0x264] ;  /* 0x0002640001057983 */ /* 0x000ea80000300800 */
[----:B-----5:R-:W3:Y:S04]  /*be110*/  LDL.LU R6, [R1+0x268] ;  /* 0x0002680001067983 */ /* 0x020ee80000300800 */
        /* <DEDUP_REMOVED lines=51> */
[----:B------:R-:W0:Y:S04]  /*be450*/  LDS.128 R4, [R29] ;  /* 0x000000001d047984 */ /* 0x000e280000000c00 */
        /* <DEDUP_REMOVED lines=16> */
[----:B------:R-:W2:Y:S04]  /*be560*/  LDL.LU R24, [R1+0x290] ;  /* 0x0002900001187983 */ /* 0x000ea80000300800 */
[----:B------:R-:W2:Y:S04]  /*be570*/  LDL.LU R25, [R1+0x294] ;  /* 0x0002940001197983 */ /* 0x000ea80000300800 */
[----:B------:R-:W2:Y:S04]  /*be580*/  LDL.LU R26, [R1+0x298] ;  /* 0x00029800011a7983 */ /* 0x000ea80000300800 */
[----:B------:R-:W2:Y:S04]  /*be590*/  LDL.LU R27, [R1+0x29c] ;  /* 0x00029c00011b7983 */ /* 0x000ea80000300800 */
        /* <DEDUP_REMOVED lines=10> */
[----:B------:R0:W-:Y:S04]  /*be640*/  STL.64 [R1+0x148], R6 ;  /* 0x0001480601007387 */ /* 0x0001e80000100a00 */
[----:B0-----:R-:W2:Y:S04]  /*be650*/  LDL.LU.64 R6, [R1+0x3748] ;  /* 0x0037480001067983 */ /* 0x001ea80000300a00 */
[----:B------:R-:W2:Y:S04]  /*be660*/  LDL.LU.64 R4, [R1+0x3740] ;  /* 0x0037400001047983 */ /* 0x000ea80000300a00 */
[----:B------:R-:W-:Y:S06]  /*be670*/  BAR.SYNC.DEFER_BLOCKING 0x0 ;  /* 0x0000000000007b1d */ /* 0x000fec0000010000 */
        /* <DEDUP_REMOVED lines=57> */
[----:B-----5:R-:W-:Y:S04]  /*bea10*/  STS.128 [R0+0x180], R20 ;  /* 0x0001801400007388 */ /* 0x020fe80000000c00 */
[----:B------:R-:W-:Y:S04]  /*bea20*/  STS.128 [R0+0x380], R24 ;  /* 0x0003801800007388 */ /* 0x000fe80000000c00 */
        /* <DEDUP_REMOVED lines=695> */
[----:B-----5:R1:W-:Y:S04]  /*c15a0*/  STS.128 [R0+0x180], R20 ;  /* 0x0001801400007388 */ /* 0x0203e80000000c00 */
[----:B0-----:R-:W2:Y:S04]  /*c15b0*/  LDL.LU.64 R6, [R1+0x3408] ;  /* 0x0034080001067983 */ /* 0x001ea80000300a00 */
[----:B------:R-:W2:Y:S04]  /*c15c0*/  LDL.LU.64 R4, [R1+0x3400] ;  /* 0x0034000001047983 */ /* 0x000ea80000300a00 */
[----:B------:R-:W3:Y:S04]  /*c15d0*/  LDL.LU.64 R10, [R1+0x33f8] ;  /* 0x0033f800010a7983 */ /* 0x000ee80000300a00 */
[----:B------:R-:W3:Y:S04]  /*c15e0*/  LDL.LU.64 R8, [R1+0x33f0] ;  /* 0x0033f00001087983 */ /* 0x000ee80000300a00 */
[----:B------:R-:W4:Y:S04]  /*c15f0*/  LDL.LU.64 R14, [R1+0x33e8] ;  /* 0x0033e800010e7983 */ /* 0x000f280000300a00 */
[----:B------:R-:W4:Y:S04]  /*c1600*/  LDL.LU.64 R12, [R1+0x33e0] ;  /* 0x0033e000010c7983 */ /* 0x000f280000300a00 */
[----:B-1----:R-:W5:Y:S04]  /*c1610*/  LDL.LU R20, [R1+0x1240] ;  /* 0x0012400001147983 */ /* 0x002f680000300800 */
[----:B------:R-:W5:Y:S04]  /*c1620*/  LDL.LU R21, [R1+0x1244] ;  /* 0x0012440001157983 */ /* 0x000f680000300800 */
[----:B------:R-:W2:Y:S04]  /*c1630*/  LDL.LU R22, [R1+0x1248] ;  /* 0x0012480001167983 */ /* 0x000ea80000300800 */
[----:B------:R-:W2:Y:S04]  /*c1640*/  LDL.LU R23, [R1+0x124c] ;  /* 0x00124c0001177983 */ /* 0x000ea80000300800 */
[----:B------:R0:W-:Y:S04]  /*c1650*/  STS.128 [R0+0x100], R16 ;  /* 0x0001001000007388 */ /* 0x0001e80000000c00 */
[----:B--2---:R-:W-:Y:S04]  /*c1660*/  STL.64 [R1+0x33a8], R22 ;  /* 0x0033a81601007387 */ /* 0x004fe80000100a00 */
[----:B-----5:R-:W-:Y:S04]  /*c1670*/  STL.64 [R1+0x33a0], R20 ;  /* 0x0033a01401007387 */ /* 0x020fe80000100a00 */
[----:B0-----:R-:W2:Y:S04]  /*c1680*/  LDL.LU R16, [R1+0x1230] ;  /* 0x0012300001107983 */ /* 0x001ea80000300800 */
[----:B------:R-:W2:Y:S04]  /*c1690*/  LDL.LU R17, [R1+0x1234] ;  /* 0x0012340001117983 */ /* 0x000ea80000300800 */
[----:B------:R-:W5:Y:S04]  /*c16a0*/  LDL.LU R18, [R1+0x1238] ;  /* 0x0012380001127983 */ /* 0x000f680000300800 */
[----:B------:R-:W5:Y:S04]  /*c16b0*/  LDL.LU R19, [R1+0x123c] ;  /* 0x00123c0001137983 */ /* 0x000f680000300800 */
[----:B------:R0:W-:Y:S04]  /*c16c0*/  STS.128 [R0+0x200], R4 ;  /* 0x0002000400007388 */ /* 0x0001e80000000c00 */
[----:B-----5:R-:W-:Y:S04]  /*c16d0*/  STL.64 [R1+0x33b8], R18 ;  /* 0x0033b81201007387 */ /* 0x020fe80000100a00 */
[----:B--2---:R1:W-:Y:S04]  /*c16e0*/  STL.64 [R1+0x33b0], R16 ;  /* 0x0033b01001007387 */ /* 0x0043e80000100a00 */
[----:B0-----:R-:W2:Y:S04]  /*c16f0*/  LDL.LU R4, [R1+0x1250] ;  /* 0x0012500001047983 */ /* 0x001ea80000300800 */
[----:B------:R-:W2:Y:S04]  /*c1700*/  LDL.LU R5, [R1+0x1254] ;  /* 0x0012540001057983 */ /* 0x000ea80000300800 */
[----:B------:R-:W5:Y:S04]  /*c1710*/  LDL.LU R6, [R1+0x1258] ;  /* 0x0012580001067983 */ /* 0x000f680000300800 */
[----:B------:R-:W5:Y:S04]  /*c1720*/  LDL.LU R7, [R1+0x125c] ;  /* 0x00125c0001077983 */ /* 0x000f680000300800 */
[----:B---3--:R-:W-:Y:S04]  /*c1730*/  STS.128 [R0+0x280], R8 ;  /* 0x0002800800007388 */ /* 0x008fe80000000c00 */
[----:B----4-:R-:W-:Y:S04]  /*c1740*/  STS.128 [R0+0x300], R12 ;  /* 0x0003000c00007388 */ /* 0x010fe80000000c00 */
[----:B------:R-:W-:Y:S04]  /*c1750*/  STS.128 [R0+0x380], R24 ;  /* 0x0003801800007388 */ /* 0x000fe80000000c00 */
[----:B------:R-:W-:Y:S06]  /*c1760*/  BAR.SYNC.DEFER_BLOCKING 0x0 ;  /* 0x0000000000007b1d */ /* 0x000fec0000010000 */
[----:B------:R-:W0:Y:S04]  /*c1770*/  LDS.128 R8, [R2] ;  /* 0x0000000002087984 */ /* 0x000e280000000c00 */
[----:B------:R-:W3:Y:S04]  /*c1780*/  LDS.128 R12, [R2+0x400] ;  /* 0x00040000020c7984 */ /* 0x000ee80000000c00 */
[----:B-----5:R-:W-:Y:S04]  /*c1790*/  STL.64 [R1+0x33c8], R6 ;  /* 0x0033c80601007387 */ /* 0x020fe80000100a00 */
[----:B--2---:R2:W-:Y:S04]  /*c17a0*/  STL.64 [R1+0x33c0], R4 ;  /* 0x0033c00401007387 */ /* 0x0045e80000100a00 */
[----:B-1----:R-:W4:Y:S04]  /*c17b0*/  LDL.LU R16, [R1+0x1200] ;  /* 0x0012000001107983 */ /* 0x002f280000300800 */
[----:B------:R-:W4:Y:S04]  /*c17c0*/  LDL.LU R17, [R1+0x1204] ;  /* 0x0012040001117983 */ /* 0x000f280000300800 */
[----:B------:R-:W5:Y:S04]  /*c17d0*/  LDL.LU R18, [R1+0x1208] ;  /* 0x0012080001127983 */ /* 0x000f680000300800 */
[----:B------:R-:W5:Y:S04]  /*c17e0*/  LDL.LU R19, [R1+0x120c] ;  /* 0x00120c0001137983 */ /* 0x000f680000300800 */
[----:B-----5:R-:W-:Y:S04]  /*c17f0*/  STL.64 [R1+0x33d8], R18 ;  /* 0x0033d81201007387 */ /* 0x020fe80000100a00 */
[----:B----4-:R-:W-:Y:S04]  /*c1800*/  STL.64 [R1+0x33d0], R16 ;  /* 0x0033d01001007387 */ /* 0x010fe80000100a00 */
[----:B--2---:R-:W2:Y:S04]  /*c1810*/  LDL.LU R4, [R1+0x11f0] ;  /* 0x0011f00001047983 */ /* 0x004ea80000300800 */
[----:B------:R-:W2:Y:S04]  /*c1820*/  LDL.LU R5, [R1+0x11f4] ;  /* 0x0011f40001057983 */ /* 0x000ea80000300800 */
[----:B------:R-:W2:Y:S04]  /*c1830*/  LDL.LU R6, [R1+0x11f8] ;  /* 0x0011f80001067983 */ /* 0x000ea80000300800 */
[----:B------:R-:W2:Y:S04]  /*c1840*/  LDL.LU R7, [R1+0x11fc] ;  /* 0x0011fc0001077983 */ /* 0x000ea80000300800 */
        /* <DEDUP_REMOVED lines=8> */
[----:B0-----:R-:W-:Y:S04]  /*c18d0*/  STL.64 [R1+0x620], R8 ;  /* 0x0006200801007387 */ /* 0x001fe80000100a00 */
[----:B------:R-:W-:Y:S04]  /*c18e0*/  STL.64 [R1+0x628], R10 ;  /* 0x0006280a01007387 */ /* 0x000fe80000100a00 */
[----:B------:R-:W0:Y:S04]  /*c18f0*/  LDS.128 R16, [R28] ;  /* 0x000000001c107984 */ /* 0x000e280000000c00 */
[----:B---3--:R-:W-:Y:S04]  /*c1900*/  STL.64 [R1+0x610], R12 ;  /* 0x0006100c01007387 */ /* 0x008fe80000100a00 */
[----:B------:R-:W-:Y:S04]  /*c1910*/  STL.64 [R1+0x618], R14 ;  /* 0x0006180e01007387 */ /* 0x000fe80000100a00 */
[----:B------:R-:W1:Y:S04]  /*c1920*/  LDS.128 R12, [R29] ;  /* 0x000000001d0c7984 */ /* 0x000e680000000c00 */
[----:B------:R-:W3:Y:S04]  /*c1930*/  LDS.128 R8, [R28+0x400] ;  /* 0x000400001c087984 */ /* 0x000ee80000000c00 */
[----:B0-----:R-:W-:Y:S04]  /*c1940*/  STL.64 [R1+0x600], R16 ;  /* 0x0006001001007387 */ /* 0x001fe80000100a00 */
[----:B------:R-:W-:Y:S04]  /*c1950*/  STL.64 [R1+0x608], R18 ;  /* 0x0006081201007387 */ /* 0x000fe80000100a00 */
[----:B------:R-:W-:Y:S04]  /*c1960*/  LDS.128 R16, [R3+0x400] ;  /* 0x0004000003107984 */ /* 0x000fe80000000c00 */
[----:B-1----:R-:W-:Y:S04]  /*c1970*/  STL [R1+0x3314], R12 ;  /* 0x0033140c01007387 */ /* 0x002fe80000100800 */
[----:B---3--:R-:W-:Y:S04]  /*c1980*/  STL.64 [R1+0x560], R8 ;  /* 0x0005600801007387 */ /* 0x008fe80000100a00 */
[----:B------:R-:W-:Y:S04]  /*c1990*/  STL.64 [R1+0x568], R10 ;  /* 0x0005680a01007387 */ /* 0x000fe80000100a00 */
[----:B------:R-:W-:Y:S04]  /*c19a0*/  STL [R1+0x3310], R13 ;  /* 0x0033100d01007387 */ /* 0x000fe80000100800 */
[----:B------:R-:W-:Y:S04]  /*c19b0*/  STL [R1+0x330c], R14 ;  /* 0x00330c0e01007387 */ /* 0x000fe80000100800 */
[----:B------:R-:W-:Y:S04]  /*c19c0*/  STL [R1+0x3308], R15 ;  /* 0x0033080f01007387 */ /* 0x000fe80000100800 */
[----:B------:R-:W0:Y:S04]  /*c19d0*/  LDS.128 R8, [R3] ;  /* 0x0000000003087984 */ /* 0x000e280000000c00 */
[----:B------:R-:W1:Y:S04]  /*c19e0*/  LDS.128 R12, [R29+0x400] ;  /* 0x000400001d0c7984 */ /* 0x000e680000000c00 */
[----:B------:R-:W-:Y:S06]  /*c19f0*/  BAR.SYNC.DEFER_BLOCKING 0x0 ;  /* 0x0000000000007b1d */ /* 0x000fec0000010000 */
[----:B0-----:R-:W-:Y:S04]  /*c1a00*/  STL [R1+0x331c], R10 ;  /* 0x00331c0a01007387 */ /* 0x001fe80000100800 */
[----:B-1----:R0:W-:Y:S04]  /*c1a10*/  STL.64 [R1+0x630], R12 ;  /* 0x0006300c01007387 */ /* 0x0021e80000100a00 */
[----:B------:R1:W-:Y:S04]  /*c1a20*/  STL.64 [R1+0x638], R14 ;  /* 0x0006380e01007387 */ /* 0x0003e80000100a00 */
[----:B------:R-:W-:Y:S04]  /*c1a30*/  STL [R1+0x3318], R11 ;  /* 0x0033180b01007387 */ /* 0x000fe80000100800 */
[----:B------:R3:W-:Y:S01]  /*c1a40*/  STL.64 [R1+0x3330], R8 ;  /* 0x0033300801007387 */ /* 0x0007e20000100a00 */
[----:B0-----:R-:W-:-:S02]  /*c1a50*/  IMAD.MOV.U32 R13, RZ, RZ, R16 ;  /* 0x000000ffff0d7224 */ /* 0x001fc400078e0010 */
[----:B-1----:R-:W-:Y:S02]  /*c1a60*/  IMAD.MOV.U32 R15, RZ, RZ, R18 ;  /* 0x000000ffff0f7224 */ /* 0x002fe400078e0012 */
[----:B------:R-:W-:Y:S01]  /*c1a70*/  IMAD.MOV.U32 R14, RZ, RZ, R17 ;  /* 0x000000ffff0e7224 */ /* 0x000fe200078e0011 */
[----:B---3--:R-:W3:Y:S04]  /*c1a80*/  LDL.LU R8, [R1+0x1220] ;  /* 0x0012200001087983 */ /* 0x008ee80000300800 */
[----:B------:R-:W3:Y:S04]  /*c1a90*/  LDL.LU R9, [R1+0x1224] ;  /* 0x0012240001097983 */ /* 0x000ee80000300800 */
[----:B------:R-:W3:Y:S04]  /*c1aa0*/  LDL.LU R10, [R1+0x1228] ;  /* 0x00122800010a7983 */ /* 0x000ee80000300800 */
[----:B------:R-:W3:Y:S04]  /*c1ab0*/  LDL.LU R11, [R1+0x122c] ;  /* 0x00122c00010b7983 */ /* 0x000ee80000300800 */
[----:B------:R0:W-:Y:S04]  /*c1ac0*/  STL [R1+0x64c], R19 ;  /* 0x00064c1301007387 */ /* 0x0001e80000100800 */
[----:B0-----:R-:W3:Y:S04]  /*c1ad0*/  LDL.LU.64 R18, [R1+0x33d8] ;  /* 0x0033d80001127983 */ /* 0x001ee80000300a00 */
[----:B------:R-:W3:Y:S04]  /*c1ae0*/  LDL.LU.64 R16, [R1+0x33d0] ;  /* 0x0033d00001107983 */ /* 0x000ee80000300a00 */
[----:B--2---:R0:W-:Y:S04]  /*c1af0*/  STS.128 [R0], R4 ;  /* 0x0000000400007388 */ /* 0x0041e80000000c00 */
[----:B0-----:R-:W2:Y:S04]  /*c1b00*/  LDL.LU.64 R6, [R1+0x33c8] ;  /* 0x0033c80001067983 */ /* 0x001ea80000300a00 */
[----:B------:R-:W2:Y:S04]  /*c1b10*/  LDL.LU.64 R4, [R1+0x33c0] ;  /* 0x0033c00001047983 */ /* 0x000ea80000300a00 */
[----:B----4-:R-:W-:Y:S04]  /*c1b20*/  STS.128 [R0+0x100], R20 ;  /* 0x0001001400007388 */ /* 0x010fe80000000c00 */
[----:B---3--:R0:W-:Y:S04]  /*c1b30*/  STS.128 [R0+0x80], R16 ;  /* 0x0000801000007388 */ /* 0x0081e80000000c00 */
[----:B0-----:R-:W3:Y:S04]  /*c1b40*/  LDL.LU.64 R18, [R1+0x33b8] ;  /* 0x0033b80001127983 */ /* 0x001ee80000300a00 */
[----:B------:R-:W3:Y:S04]  /*c1b50*/  LDL.LU.64 R16, [R1+0x33b0] ;  /* 0x0033b00001107983 */ /* 0x000ee80000300a00 */
[----:B------:R-:W4:Y:S04]  /*c1b60*/  LDL.LU.64 R22, [R1+0x33a8] ;  /* 0x0033a80001167983 */ /* 0x000f280000300a00 */
[----:B------:R-:W4:Y:S04]  /*c1b70*/  LDL.LU.64 R20, [R1+0x33a0] ;  /* 0x0033a00001147983 */ /* 0x000f280000300a00 */
[----:B------:R-:W2:Y:S04]  /*c1b80*/  LDL R12, [R1+0x11c4] ;  /* 0x0011c400010c7983 */ /* 0x000ea80000100800 */
[----:B------:R-:W-:Y:S04]  /*c1b90*/  STL.64 [R1+0x3368], R14 ;  /* 0x0033680e01007387 */ /* 0x000fe80000100a00 */
[----:B----4-:R0:W-:Y:S04]  /*c1ba0*/  STS.128 [R0+0x280], R20 ;  /* 0x0002801400007388 */ /* 0x0101e80000000c00 */
[----:B--2---:R1:W-:Y:S04]  /*c1bb0*/  STL.64 [R1+0x3360], R12 ;  /* 0x0033600c01007387 */ /* 0x0043e80000100a00 */
[----:B0-----:R-:W2:Y:S04]  /*c1bc0*/  LDL.LU R20, [R1+0x12c0] ;  /* 0x0012c00001147983 */ /* 0x001ea80000300800 */
[----:B------:R-:W2:Y:S04]  /*c1bd0*/  LDL.LU R21, [R1+0x12c4] ;  /* 0x0012c40001157983 */ /* 0x000ea80000300800 */
[----:B------:R-:W4:Y:S04]  /*c1be0*/  LDL.LU R22, [R1+0x12c8] ;  /* 0x0012c80001167983 */ /* 0x000f280000300800 */
[----:B------:R-:W4:Y:S04]  /*c1bf0*/  LDL.LU R23, [R1+0x12cc] ;  /* 0x0012cc0001177983 */ /* 0x000f280000300800 */
[----:B-1----:R-:W2:Y:S04]  /*c1c00*/  LDL.LU R12, [R1+0x1290] ;  /* 0x00129000010c7983 */ /* 0x002ea80000300800 */
[----:B------:R-:W2:Y:S04]  /*c1c10*/  LDL.LU R13, [R1+0x1294] ;  /* 0x00129400010d7983 */ /* 0x000ea80000300800 */
[----:B------:R-:W2:Y:S04]  /*c1c20*/  LDL.LU R14, [R1+0x1298] ;  /* 0x00129800010e7983 */ /* 0x000ea80000300800 */
[----:B------:R-:W2:Y:S04]  /*c1c30*/  LDL.LU R15, [R1+0x129c] ;  /* 0x00129c00010f7983 */ /* 0x000ea80000300800 */
[----:B--2---:R-:W-:Y:S04]  /*c1c40*/  STL.64 [R1+0x3378], R14 ;  /* 0x0033780e01007387 */ /* 0x004fe80000100a00 */
[----:B------:R0:W-:Y:S04]  /*c1c50*/  STL.64 [R1+0x3370], R12 ;  /* 0x0033700c01007387 */ /* 0x0001e80000100a00 */
[----:B0-----:R-:W2:Y:S04]  /*c1c60*/  LDL.LU R12, [R1+0x1280] ;  /* 0x00128000010c7983 */ /* 0x001ea80000300800 */
[----:B------:R-:W2:Y:S04]  /*c1c70*/  LDL.LU R13, [R1+0x1284] ;  /* 0x00128400010d7983 */ /* 0x000ea80000300800 */
[----:B------:R-:W2:Y:S04]  /*c1c80*/  LDL.LU R14, [R1+0x1288] ;  /* 0x00128800010e7983 */ /* 0x000ea80000300800 */
[----:B------:R-:W2:Y:S04]  /*c1c90*/  LDL.LU R15, [R1+0x128c] ;  /* 0x00128c00010f7983 */ /* 0x000ea80000300800 */
[----:B---3--:R0:W-:Y:S04]  /*c1ca0*/  STS.128 [R0+0x200], R16 ;  /* 0x0002001000007388 */ /* 0x0081e80000000c00 */
[----:B------:R-:W-:Y:S04]  /*c1cb0*/  STS.128 [R0+0x180], R8 ;  /* 0x0001800800007388 */ /* 0x000fe80000000c00 */
[----:B------:R-:W-:Y:S04]  /*c1cc0*/  STS.128 [R0+0x300], R4 ;  /* 0x0003000400007388 */ /* 0x000fe80000000c00 */
[----:B-----5:R-:W-:Y:S04]  /*c1cd0*/  STS.128 [R0+0x380], R24 ;  /* 0x0003801800007388 */ /* 0x020fe80000000c00 */
[----:B------:R-:W-:Y:S06]  /*c1ce0*/  BAR.SYNC.DEFER_BLOCKING 0x0 ;  /* 0x0000000000007b1d */ /* 0x000fec0000010000 */
[----:B------:R-:W1:Y:S04]  /*c1cf0*/  LDS.128 R4, [R2] ;  /* 0x0000000002047984 */ /* 0x000e680000000c00 */
[----:B--2---:R-:W-:Y:S04]  /*c1d00*/  STL.64 [R1+0x3398], R14 ;  /* 0x0033980e01007387 */ /* 0x004fe80000100a00 */
[----:B------:R-:W-:Y:S04]  /*c1d10*/  STL.64 [R1+0x3390], R12 ;  /* 0x0033900c01007387 */ /* 0x000fe80000100a00 */
[----:B0-----:R-:W2:Y:S04]  /*c1d20*/  LDL.LU R16, [R1+0x1270] ;  /* 0x0012700001107983 */ /* 0x001ea80000300800 */
[----:B------:R-:W2:Y:S04]  /*c1d30*/  LDL.LU R17, [R1+0x1274] ;  /* 0x0012740001117983 */ /* 0x000ea80000300800 */
[----:B------:R-:W2:Y:S04]  /*c1d40*/  LDL.LU R18, [R1+0x1278] ;  /* 0x0012780001127983 */ /* 0x000ea80000300800 */
[----:B------:R-:W2:Y:S04]  /*c1d50*/  LDL.LU R19, [R1+0x127c] ;  /* 0x00127c0001137983 */ /* 0x000ea80000300800 */
[----:B----4-:R-:W-:Y:S04]  /*c1d60*/  STL.64 [R1+0x3348], R22 ;  /* 0x0033481601007387 */ /* 0x010fe80000100a00 */
[----:B------:R0:W-:Y:S04]  /*c1d70*/  STL.64 [R1+0x3340], R20 ;  /* 0x0033401401007387 */ /* 0x0001e80000100a00 */
[----:B------:R-:W3:Y:S04]  /*c1d80*/  LDS.128 R12, [R2+0x400] ;  /* 0x00040000020c7984 */ /* 0x000ee80000000c00 */
[----:B0-----:R-:W4:Y:S04]  /*c1d90*/  LDL.LU R20, [R1+0x12b0] ;  /* 0x0012b00001147983 */ /* 0x001f280000300800 */
[----:B------:R-:W4:Y:S04]  /*c1da0*/  LDL.LU R21, [R1+0x12b4] ;  /* 0x0012b40001157983 */ /* 0x000f280000300800 */
[----:B------:R-:W5:Y:S04]  /*c1db0*/  LDL.LU R22, [R1+0x12b8] ;  /* 0x0012b80001167983 */ /* 0x000f680000300800 */
[----:B------:R-:W5:Y:S04]  /*c1dc0*/  LDL.LU R23, [R1+0x12bc] ;  /* 0x0012bc0001177983 */ /* 0x000f680000300800 */
[----:B-----5:R-:W-:Y:S04]  /*c1dd0*/  STL.64 [R1+0x3358], R22 ;  /* 0x0033581601007387 */ /* 0x020fe80000100a00 */
[----:B----4-:R0:W-:Y:S04]  /*c1de0*/  STL.64 [R1+0x3350], R20 ;  /* 0x0033501401007387 */ /* 0x0101e80000100a00 */
[----:B0-----:R-:W4:Y:S04]  /*c1df0*/  LDL.LU R20, [R1+0x12a0] ;  /* 0x0012a00001147983 */ /* 0x001f280000300800 */
        /* <DEDUP_REMOVED lines=8> */
[----:B------:R-:W4:Y:S04]  /*c1e80*/  LDL.LU R9, [R1+0x12d4] ;  /* 0x0012d40001097983 */ /* 0x000f280000300800 */
[----:B------:R-:W4:Y:S04]  /*c1e90*/  LDL.LU R10, [R1+0x12d8] ;  /* 0x0012d800010a7983 */ /* 0x000f280000300800 */
[----:B------:R-:W4:Y:S04]  /*c1ea0*/  LDL.LU R11, [R1+0x12dc] ;  /* 0x0012dc00010b7983 */ /* 0x000f280000300800 */
[----:B-1----:R-:W-:Y:S04]  /*c1eb0*/  STL.64 [R1+0x6d0], R4 ;  /* 0x0006d00401007387 */ /* 0x002fe80000100a00 */
[----:B------:R-:W-:Y:S04]  /*c1ec0*/  STL.64 [R1+0x6d8], R6 ;  /* 0x0006d80601007387 */ /* 0x000fe80000100a00 */
[----:B------:R-:W0:Y:S04]  /*c1ed0*/  LDS.128 R4, [R28] ;  /* 0x000000001c047984 */ /* 0x000e280000000c00 */
[----:B---3--:R-:W-:Y:S04]  /*c1ee0*/  STL.64 [R1+0x730], R12 ;  /* 0x0007300c01007387 */ /* 0x008fe80000100a00 */
[----:B------:R-:W-:Y:S04]  /*c1ef0*/  STL.64 [R1+0x738], R14 ;  /* 0x0007380e01007387 */ /* 0x000fe80000100a00 */
[----:B------:R-:W1:Y:S04]  /*c1f00*/  LDS.128 R12, [R28+0x400] ;  /* 0x000400001c0c7984 */ /* 0x000e680000000c00 */
[----:B0-----:R-:W-:Y:S04]  /*c1f10*/  STL.64 [R1+0x6e0], R4 ;  /* 0x0006e00401007387 */ /* 0x001fe80000100a00 */
[----:B------:R0:W-:Y:S04]  /*c1f20*/  STL.64 [R1+0x6e8], R6 ;  /* 0x0006e80601007387 */ /* 0x0001e80000100a00 */
[----:B0-----:R-:W3:Y:S04]  /*c1f30*/  LDL.LU R6, [R1+0x11c0] ;  /* 0x0011c00001067983 */ /* 0x001ee80000300800 */
[----:B-1----:R-:W-:Y:S04]  /*c1f40*/  STL.64 [R1+0x740], R12 ;  /* 0x0007400c01007387 */ /* 0x002fe80000100a00 */
        /* <DEDUP_REMOVED lines=12> */
[----:B0-----:R-:W-:Y:S04]  /*c2010*/  STL.64 [R1+0x700], R12 ;  /* 0x0007000c01007387 */ /* 0x001fe80000100a00 */
[----:B------:R0:W-:Y:S04]  /*c2020*/  STL.64 [R1+0x708], R14 ;  /* 0x0007080e01007387 */ /* 0x0001e80000100a00 */
[----:B0-----:R-:W3:Y:S04]  /*c2030*/  LDL.LU.64 R14, [R1+0x3398] ;  /* 0x00339800010e7983 */ /* 0x001ee80000300a00 */
[----:B------:R-:W3:Y:S04]  /*c2040*/  LDL.LU.64 R12, [R1+0x3390] ;  /* 0x00339000010c7983 */ /* 0x000ee80000300a00 */
[----:B--2---:R0:W-:Y:S04]  /*c2050*/  STS.128 [R0], R16 ;  /* 0x0000001000007388 */ /* 0x0041e80000000c00 */
[----:B0-----:R-:W2:Y:S04]  /*c2060*/  LDL.LU R18, [R1+0x3388] ;  /* 0x0033880001127983 */ /* 0x001ea80000300800 */
[----:B------:R-:W2:Y:S04]  /*c2070*/  LDL.LU.64 R16, [R1+0x3380] ;  /* 0x0033800001107983 */ /* 0x000ea80000300a00 */
[----:B------:R-:W2:Y:S04]  /*c2080*/  LDL R19, [R1+0x11c8] ;  /* 0x0011c80001137983 */ /* 0x000ea80000100800 */
[----:B---3--:R0:W-:Y:S04]  /*c2090*/  STS.128 [R0+0x80], R12 ;  /* 0x0000800c00007388 */ /* 0x0081e80000000c00 */
[----:B0-----:R-:W3:Y:S04]  /*c20a0*/  LDL.LU.64 R14, [R1+0x3378] ;  /* 0x00337800010e7983 */ /* 0x001ee80000300a00 */
[----:B------:R-:W3:Y:S04]  /*c20b0*/  LDL.LU.64 R12, [R1+0x3370] ;  /* 0x00337000010c7983 */ /* 0x000ee80000300a00 */
[----:B----4-:R-:W-:Y:S04]  /*c20c0*/  STS.128 [R0+0x180], R20 ;  /* 0x0001801400007388 */ /* 0x010fe80000000c00 */
[----:B---3--:R0:W-:Y:S04]  /*c20d0*/  STS.128 [R0+0x100], R12 ;  /* 0x0001000c00007388 */ /* 0x0081e80000000c00 */
[----:B0-----:R-:W3:Y:S04]  /*c20e0*/  LDL.LU.64 R14, [R1+0x3368] ;  /* 0x00336800010e7983 */ /* 0x001ee80000300a00 */
[----:B------:R-:W4:Y:S04]  /*c20f0*/  LDL.LU.64 R12, [R1+0x3360] ;  /* 0x00336000010c7983 */ /* 0x000f280000300a00 */
[----:B------:R-:W2:Y:S04]  /*c2100*/  LDL.LU.64 R22, [R1+0x3358] ;  /* 0x0033580001167983 */ /* 0x000ea80000300a00 */
[----:B------:R-:W2:Y:S04]  /*c2110*/  LDL.LU.64 R20, [R1+0x3350] ;  /* 0x0033500001147983 */ /* 0x000ea80000300a00 */
[----:B--2---:R0:W-:Y:S04]  /*c2120*/  STS.128 [R0+0x200], R20 ;  /* 0x0002001400007388 */ /* 0x0041e80000000c00 */
[----:B0-----:R-:W2:Y:S04]  /*c2130*/  LDL.LU.64 R22, [R1+0x3348] ;  /* 0x0033480001167983 */ /* 0x001ea80000300a00 */
[----:B------:R-:W2:Y:S04]  /*c2140*/  LDL.LU.64 R20, [R1+0x3340] ;  /* 0x0033400001147983 */ /* 0x000ea80000300a00 */
[----:B------:R-:W-:Y:S04]  /*c2150*/  STS.128 [R0+0x300], R8 ;  /* 0x0003000800007388 */ /* 0x000fe80000000c00 */
[----:B-----5:R-:W-:Y:S01]  /*c2160*/  STS.128 [R0+0x380], R24 ;  /* 0x0003801800007388 */ /* 0x020fe20000000c00 */
[C---:B----4-:R-:W-:Y:S01]  /*c2170*/  IMAD R3, R12.reuse, c[0x0][0x194], RZ ;  /* 0x000065000c037a24 */ /* 0x050fe200078e02ff */
[----:B------:R-:W-:Y:S01]  /*c2180*/  ISETP.GE.AND P5, PT, R12, c[0x0][0x178], PT ;  /* 0x00005e000c007a0c */ /* 0x000fe20003fa6270 */
[----:B------:R-:W-:Y:S01]  /*c2190*/  IMAD.MOV.U32 R7, RZ, RZ, c[0x0][0x194] ;  /* 0x00006500ff077624 */ /* 0x000fe200078e00ff */
[----:B--2---:R0:W-:Y:S04]  /*c21a0*/  STS.128 [R0+0x280], R20 ;  /* 0x0002801400007388 */ /* 0x0041e80000000c00 */
[----:B0-----:R-:W2:Y:S04]  /*c21b0*/  LDL.LU.64 R22, [R1+0x3338] ;  /* 0x0033380001167983 */ /* 0x001ea80000300a00 */
[----:B------:R-:W4:Y:S04]  /*c21c0*/  LDL.LU.64 R8, [R1+0x3330] ;  /* 0x0033300001087983 */ /* 0x000f280000300a00 */
[----:B------:R-:W5:Y:S04]  /*c21d0*/  LDL.LU.64 R26, [R1+0x3328] ;  /* 0x00332800011a7983 */ /* 0x000f680000300a00 */
[----:B------:R-:W3:Y:S04]  /*c21e0*/  LDL.LU R11, [R1+0x2ae4] ;  /* 0x002ae400010b7983 */ /* 0x000ee80000300800 */
[----:B------:R-:W3:Y:S04]  /*c21f0*/  LDL.LU R10, [R1+0x2ae0] ;  /* 0x002ae000010a7983 */ /* 0x000ee80000300800 */
[----:B------:R-:W-:Y:S01]  /*c2200*/  BAR.SYNC.DEFER_BLOCKING 0x0 ;  /* 0x0000000000007b1d */ /* 0x000fe20000010000 */
[----:B------:R-:W-:-:S02]  /*c2210*/  LEA R4, P6, R3, c[0x0][0x170], 0x1 ;  /* 0x00005c0003047a11 */ /* 0x000fc400078c08ff */
[C---:B------:R-:W-:Y:S01]  /*c2220*/  ISETP.LT.AND P5, PT, R6.reuse, c[0x0][0x17c], !P5 ;  /* 0x00005f0006007a0c */ /* 0x040fe20006fa1270 */
[----:B------:R-:W-:Y:S01]  /*c2230*/  IMAD R7, R7, 0x40, R3 ;  /* 0x0000004007077824 */ /* 0x000fe200078e0203 */
[----:B------:R-:W-:Y:S01]  /*c2240*/  LEA.HI.X.SX32 R5, R3, c[0x0][0x174], 0x1, P6 ;  /* 0x00005d0003057a11 */ /* 0x000fe200030f0eff */
[C---:B------:R-:W-:Y:S01]  /*c2250*/  IMAD R3, R6.reuse, c[0x0][0x198], RZ ;  /* 0x0000660006037a24 */ /* 0x040fe200078e02ff */
[----:B------:R-:W-:Y:S02]  /*c2260*/  ISETP.GE.AND P4, PT, R6, c[0x0][0x17c], PT ;  /* 0x00005f0006007a0c */ /* 0x000fe40003f86270 */
[----:B------:R-:W-:Y:S01]  /*c2270*/  LEA R6, P6, R7, c[0x0][0x170], 0x1 ;  /* 0x00005c0007067a11 */ /* 0x000fe200078c08ff */
[----:B------:R-:W-:Y:S01]  /*c2280*/  IMAD.WIDE R20, R3, 0x2, R4 ;  /* 0x0000000203147825 */ /* 0x000fe200078e0204 */
[----:B------:R-:W-:Y:S02]  /*c2290*/  ISETP.LT.AND P4, PT, R19, c[0x0][0x178], !P4 ;  /* 0x00005e0013007a0c */ /* 0x000fe40006781270 */
[----:B------:R-:W-:-:S03]  /*c22a0*/  LEA.HI.X.SX32 R7, R7, c[0x0][0x174], 0x1, P6 ;  /* 0x00005d0007077a11 */ /* 0x000fc600030f0eff */
[----:B--2---:R0:W-:Y:S01]  /*c22b0*/  @P5 STG.E.U16 [R20.64], R23 ;  /* 0x0000001714005986 */ /* 0x0041e2000c101506 */
[----:B------:R-:W-:Y:S02]  /*c22c0*/  ISETP.LT.AND P5, PT, R12, c[0x0][0x178], !P3 ;  /* 0x00005e000c007a0c */ /* 0x000fe40005fa1270 */
[----:B------:R-:W-:Y:S01]  /*c22d0*/  ISETP.LT.AND P3, PT, R19, c[0x0][0x178], !P3 ;  /* 0x00005e0013007a0c */ /* 0x000fe20005f61270 */
[C---:B0-----:R-:W-:Y:S01]  /*c22e0*/  IMAD.WIDE R20, R3.reuse, 0x2, R6 ;  /* 0x0000000203147825 */ /* 0x041fe200078e0206 */
[----:B------:R-:W-:Y:S02]  /*c22f0*/  IADD3 R3, R3, c[0x0][0x198], RZ ;  /* 0x0000660003037a10 */ /* 0x000fe40007ffe0ff */
[----:B-----5:R-:W-:Y:S02]  /*c2300*/  PRMT R27, R23, 0x7632, R27 ;  /* 0x00007632171b7816 */ /* 0x020fe4000000001b */
[----:B------:R0:W-:Y:S01]  /*c2310*/  @P4 STG.E.U16 [R20.64], R22 ;  /* 0x0000001614004986 */ /* 0x0001e2000c101506 */
[----:B------:R-:W-:-:S02]  /*c2320*/  PRMT R26, R22, 0x7632, R26 ;  /* 0x00007632161a7816 */ /* 0x000fc4000000001a */
[----:B---3--:R-:W-:Y:S02]  /*c2330*/  ISETP.GE.AND P4, PT, R11, c[0x0][0x17c], PT ;  /* 0x00005f000b007a0c */ /* 0x008fe40003f86270 */
[----:B------:R-:W2:Y:S01]  /*c2340*/  LDL.LU R11, [R1+0x2aec] ;  /* 0x002aec00010b7983 */ /* 0x000ea20000300800 */
[----:B0-----:R-:W-:-:S04]  /*c2350*/  IMAD.WIDE R20, R3, 0x2, R4 ;  /* 0x0000000203147825 */ /* 0x001fc800078e0204 */
[----:B------:R-:W-:Y:S01]  /*c2360*/  IMAD.WIDE R22, R3, 0x2, R6 ;  /* 0x0000000203167825 */ /* 0x000fe200078e0206 */
[----:B------:R-:W-:Y:S01]  /*c2370*/  @P5 STG.E.U16 [R20.64], R27 ;  /* 0x0000001b14005986 */ /* 0x000fe2000c101506 */
[----:B------:R-:W-:-:S03]  /*c2380*/  ISETP.GE.AND P5, PT, R10, c[0x0][0x17c], PT ;  /* 0x00005f000a007a0c */ /* 0x000fc60003fa6270 */
[----:B------:R-:W3:Y:S04]  /*c2390*/  LDL.LU R10, [R1+0x2ae8] ;  /* 0x002ae800010a7983 */ /* 0x000ee80000300800 */
[----:B------:R0:W-:Y:S04]  /*c23a0*/  @P3 STG.E.U16 [R22.64], R26 ;  /* 0x0000001a16003986 */ /* 0x0001e8000c101506 */
[----:B0-----:R-:W5:Y:S04]  /*c23b0*/  LDL.LU R22, [R1+0x310] ;  /* 0x0003100001167983 */ /* 0x001f680000300800 */
[----:B------:R-:W2:Y:S01]  /*c23c0*/  LDL.LU R23, [R1+0x20] ;  /* 0x0000200001177983 */ /* 0x000ea20000300800 */
[----:B------:R-:W-:-:S02]  /*c23d0*/  ISETP.LT.AND P6, PT, R12, c[0x0][0x178], !P1 ;  /* 0x00005e000c007a0c */ /* 0x000fc40004fc1270 */
[----:B------:R-:W-:Y:S02]  /*c23e0*/  ISETP.LT.AND P1, PT, R19, c[0x0][0x178], !P1 ;  /* 0x00005e0013007a0c */ /* 0x000fe40004f21270 */
[----:B------:R-:W-:Y:S02]  /*c23f0*/  IADD3 R0, R3, c[0x0][0x198], RZ ;  /* 0x0000660003007a10 */ /* 0x000fe40007ffe0ff */
[----:B------:R-:W-:Y:S02]  /*c2400*/  ISETP.LT.AND P3, PT, R12, c[0x0][0x178], !P4 ;  /* 0x00005e000c007a0c */ /* 0x000fe40006761270 */
[----:B------:R-:W-:Y:S01]  /*c2410*/  ISETP.LT.AND P4, PT, R19, c[0x0][0x178], !P4 ;  /* 0x00005e0013007a0c */ /* 0x000fe20006781270 */
[C---:B------:R-:W-:Y:S01]  /*c2420*/  IMAD.WIDE R24, R0.reuse, 0x2, R4 ;  /* 0x0000000200187825 */ /* 0x040fe200078e0204 */
[----:B------:R-:W-:-:S03]  /*c2430*/  IADD3 R3, R0, c[0x0][0x198], RZ ;  /* 0x0000660000037a10 */ /* 0x000fc60007ffe0ff */
[----:B------:R-:W-:Y:S01]  /*c2440*/  IMAD.WIDE R20, R0, 0x2, R6 ;  /* 0x0000000200147825 */ /* 0x000fe200078e0206 */
[----:B-----5:R-:W-:Y:S01]  /*c2450*/  @P6 STG.E.U16 [R24.64], R22 ;  /* 0x0000001618006986 */ /* 0x020fe2000c101506 */
[----:B------:R-:W-:-:S03]  /*c2460*/  PRMT R27, R22, 0x7632, R27 ;  /* 0x00007632161b7816 */ /* 0x000fc6000000001b */
[----:B--2---:R0:W-:Y:S01]  /*c2470*/  @P1 STG.E.U16 [R20.64], R23 ;  /* 0x0000001714001986 */ /* 0x0041e2000c101506 */
[----:B------:R-:W-:Y:S02]  /*c2480*/  PRMT R26, R23, 0x7632, R26 ;  /* 0x00007632171a7816 */ /* 0x000fe4000000001a */
[----:B------:R-:W-:Y:S02]  /*c2490*/  ISETP.LT.AND P6, PT, R12, c[0x0][0x178], !P5 ;  /* 0x00005e000c007a0c */ /* 0x000fe40006fc1270 */
[----:B------:R-:W-:Y:S02]  /*c24a0*/  ISETP.LT.AND P1, PT, R19, c[0x0][0x178], !P5 ;  /* 0x00005e0013007a0c */ /* 0x000fe40006f21270 */
[----:B------:R-:W-:Y:S02]  /*c24b0*/  ISETP.GE.AND P5, PT, R11, c[0x0][0x17c], PT ;  /* 0x00005f000b007a0c */ /* 0x000fe40003fa6270 */
[----:B------:R-:W2:Y:S01]  /*c24c0*/  LDL.LU R11, [R1+0x2af4] ;  /* 0x002af400010b7983 */ /* 0x000ea20000300800 */
[----:B0-----:R-:W-:-:S04]  /*c24d0*/  IMAD.WIDE R20, R3, 0x2, R4 ;  /* 0x0000000203147825 */ /* 0x001fc800078e0204 */
[----:B------:R-:W-:Y:S01]  /*c24e0*/  IMAD.WIDE R22, R3, 0x2, R6 ;  /* 0x0000000203167825 */ /* 0x000fe200078e0206 */
[----:B------:R-:W-:Y:S01]  /*c24f0*/  @P3 STG.E.U16 [R20.64], R27 ;  /* 0x0000001b14003986 */ /* 0x000fe2000c101506 */
[----:B---3--:R-:W-:-:S03]  /*c2500*/  ISETP.GE.AND P3, PT, R10, c[0x0][0x17c], PT ;  /* 0x00005f000a007a0c */ /* 0x008fc60003f66270 */
[----:B------:R-:W3:Y:S04]  /*c2510*/  LDL.LU R10, [R1+0x2af0] ;  /* 0x002af000010a7983 */ /* 0x000ee80000300800 */
[----:B------:R0:W-:Y:S04]  /*c2520*/  @P4 STG.E.U16 [R22.64], R26 ;  /* 0x0000001a16004986 */ /* 0x0001e8000c101506 */
[----:B0-----:R-:W5:Y:S04]  /*c2530*/  LDL.LU R22, [R1+0x320] ;  /* 0x0003200001167983 */ /* 0x001f680000300800 */
[----:B------:R-:W2:Y:S01]  /*c2540*/  LDL.LU R23, [R1] ;  /* 0x0000000001177983 */ /* 0x000ea20000300800 */
[----:B------:R-:W-:-:S02]  /*c2550*/  IADD3 R0, R3, c[0x0][0x198], RZ ;  /* 0x0000660003007a10 */ /* 0x000fc40007ffe0ff */
[----:B------:R-:W-:-:S03]  /*c2560*/  ISETP.LT.AND P4, PT, R12, c[0x0][0x178], !P5 ;  /* 0x00005e000c007a0c */ /* 0x000fc60006f81270 */
[C---:B------:R-:W-:Y:S01]  /*c2570*/  IMAD.WIDE R24, R0.reuse, 0x2, R4 ;  /* 0x0000000200187825 */ /* 0x040fe200078e0204 */
[----:B------:R-:W-:-:S03]  /*c2580*/  IADD3 R3, R0, c[0x0][0x198], RZ ;  /* 0x0000660000037a10 */ /* 0x000fc60007ffe0ff */
[----:B------:R-:W-:Y:S01]  /*c2590*/  IMAD.WIDE R20, R0, 0x2, R6 ;  /* 0x0000000200147825 */ /* 0x000fe200078e0206 */
[----:B-----5:R-:W-:Y:S01]  /*c25a0*/  @P6 STG.E.U16 [R24.64], R22 ;  /* 0x0000001618006986 */ /* 0x020fe2000c101506 */
[----:B------:R-:W-:-:S03]  /*c25b0*/  PRMT R27, R22, 0x7632, R27 ;  /* 0x00007632161b7816 */ /* 0x000fc6000000001b */
[----:B--2---:R0:W-:Y:S02]  /*c25c0*/  @P1 STG.E.U16 [R20.64], R23 ;  /* 0x0000001714001986 */ /* 0x0041e4000c101506 */
[----:B0-----:R-:W-:-:S05]  /*c25d0*/  IMAD.WIDE R20, R3, 0x2, R4 ;  /* 0x0000000203147825 */ /* 0x001fca00078e0204 */
[----:B------:R0:W-:Y:S01]  /*c25e0*/  @P4 STG.E.U16 [R20.64], R27 ;  /* 0x0000001b14004986 */ /* 0x0001e2000c101506 */
[----:B------:R-:W-:Y:S02]  /*c25f0*/  ISETP.LT.AND P6, PT, R12, c[0x0][0x178], !P3 ;  /* 0x00005e000c007a0c */ /* 0x000fe40005fc1270 */
[----:B------:R-:W-:Y:S01]  /*c2600*/  ISETP.LT.AND P1, PT, R19, c[0x0][0x178], !P3 ;  /* 0x00005e0013007a0c */ /* 0x000fe20005f21270 */
[----:B0-----:R-:W2:Y:S01]  /*c2610*/  LDL.LU R27, [R1+0x330] ;  /* 0x00033000011b7983 */ /* 0x001ea20000300800 */
[----:B------:R-:W-:Y:S02]  /*c2620*/  ISETP.GE.AND P3, PT, R11, c[0x0][0x17c], PT ;  /* 0x00005f000b007a0c */ /* 0x000fe40003f66270 */
[----:B---3--:R-:W-:Y:S01]  /*c2630*/  ISETP.GE.AND P4, PT, R10, c[0x0][0x17c], PT ;  /* 0x00005f000a007a0c */ /* 0x008fe20003f86270 */
[----:B------:R-:W3:Y:S04]  /*c2640*/  LDL.LU R11, [R1+0x2afc] ;  /* 0x002afc00010b7983 */ /* 0x000ee80000300800 */
[----:B------:R-:W5:Y:S01]  /*c2650*/  LDL.LU R10, [R1+0x2af8] ;  /* 0x002af800010a7983 */ /* 0x000f620000300800 */
[----:B------:R-:W-:-:S02]  /*c2660*/  ISETP.LT.AND P5, PT, R19, c[0x0][0x178], !P5 ;  /* 0x00005e0013007a0c */ /* 0x000fc40006fa1270 */
[----:B------:R-:W-:Y:S01]  /*c2670*/  PRMT R26, R23, 0x7632, R26 ;  /* 0x00007632171a7816 */ /* 0x000fe2000000001a */
[C---:B------:R-:W-:Y:S01]  /*c2680*/  IMAD.WIDE R22, R3.reuse, 0x2, R6 ;  /* 0x0000000203167825 */ /* 0x040fe200078e0206 */
[----:B------:R-:W-:-:S05]  /*c2690*/  IADD3 R0, R3, c[0x0][0x198], RZ ;  /* 0x0000660003007a10 */ /* 0x000fca0007ffe0ff */
[----:B------:R-:W-:-:S04]  /*c26a0*/  IMAD.WIDE R24, R0, 0x2, R4 ;  /* 0x0000000200187825 */ /* 0x000fc800078e0204 */
[----:B------:R0:W-:Y:S01]  /*c26b0*/  @P5 STG.E.U16 [R22.64], R26 ;  /* 0x0000001a16005986 */ /* 0x0001e2000c101506 */
[----:B------:R-:W-:Y:S01]  /*c26c0*/  IMAD.WIDE R20, R0, 0x2, R6 ;  /* 0x0000000200147825 */ /* 0x000fe200078e0206 */
[----:B------:R-:W-:Y:S02]  /*c26d0*/  ISETP.LT.AND P5, PT, R12, c[0x0][0x178], !P3 ;  /* 0x00005e000c007a0c */ /* 0x000fe40005fa1270 */
[----:B------:R-:W-:Y:S02]  /*c26e0*/  ISETP.LT.AND P3, PT, R19, c[0x0][0x178], !P3 ;  /* 0x00005e0013007a0c */ /* 0x000fe40005f61270 */
[----:B0-----:R-:W-:Y:S01]  /*c26f0*/  IADD3 R22, R0, c[0x0][0x198], RZ ;  /* 0x0000660000167a10 */ /* 0x001fe20007ffe0ff */
[----:B------:R-:W4:Y:S03]  /*c2700*/  LDL.LU R26, [R1+0x40] ;  /* 0x00004000011a7983 */ /* 0x000f260000300800 */
[----:B------:R-:W-:Y:S01]  /*c2710*/  IADD3 R0, R22, c[0x0][0x198], RZ ;  /* 0x0000660016007a10 */ /* 0x000fe20007ffe0ff */
[----:B--2---:R-:W-:Y:S04]  /*c2720*/  @P6 STG.E.U16 [R24.64], R27 ;  /* 0x0000001b18006986 */ /* 0x004fe8000c101506 */
[----:B------:R0:W-:Y:S01]  /*c2730*/  @P1 STG.E.U16 [R20.64], R16 ;  /* 0x0000001014001986 */ /* 0x0001e2000c101506 */
[----:B------:R-:W-:-:S02]  /*c2740*/  ISETP.LT.AND P6, PT, R12, c[0x0][0x178], !P4 ;  /* 0x00005e000c007a0c */ /* 0x000fc400067c1270 */
[----:B------:R-:W-:Y:S02]  /*c2750*/  ISETP.LT.AND P1, PT, R19, c[0x0][0x178], !P4 ;  /* 0x00005e0013007a0c */ /* 0x000fe40006721270 */
[----:B---3--:R-:W-:Y:S02]  /*c2760*/  ISETP.GE.AND P4, PT, R11, c[0x0][0x17c], PT ;  /* 0x00005f000b007a0c */ /* 0x008fe40003f86270 */
[----:B0-----:R-:W-:Y:S01]  /*c2770*/  PRMT R16, R27, 0x7632, R16 ;  /* 0x000076321b107816 */ /* 0x001fe20000000010 */
[----:B------:R-:W-:Y:S01]  /*c2780*/  IMAD.WIDE R20, R22, 0x2, R4 ;  /* 0x0000000216147825 */ /* 0x000fe200078e0204 */
[----:B------:R-:W2:Y:S02]  /*c2790*/  LDL.LU R27, [R1+0x50] ;  /* 0x00005000011b7983 */ /* 0x000ea40000300800 */
[----:B------:R-:W-:Y:S01]  /*c27a0*/  PRMT R3, R16, 0x7632, R3 ;  /* 0x0000763210037816 */ /* 0x000fe20000000003 */
[----:B------:R-:W-:Y:S01]  /*c27b0*/  IMAD.WIDE R22, R22, 0x2, R6 ;  /* 0x0000000216167825 */ /* 0x000fe200078e0206 */
[----:B------:R-:W-:Y:S01]  /*c27c0*/  @P5 STG.E.U16 [R20.64], R16 ;  /* 0x0000001014005986 */ /* 0x000fe2000c101506 */
[----:B-----5:R-:W-:-:S03]  /*c27d0*/  ISETP.GE.AND P5, PT, R10, c[0x0][0x17c], PT ;  /* 0x00005f000a007a0c */ /* 0x020fc60003fa6270 */
[----:B------:R-:W3:Y:S04]  /*c27e0*/  LDL.LU R11, [R1+0x2b04] ;  /* 0x002b0400010b7983 */ /* 0x000ee80000300800 */
[----:B------:R-:W5:Y:S04]  /*c27f0*/  LDL.LU R10, [R1+0x2b00] ;  /* 0x002b0000010a7983 */ /* 0x000f680000300800 */
[----:B------:R0:W-:Y:S04]  /*c2800*/  @P3 STG.E.U16 [R22.64], R3 ;  /* 0x0000000316003986 */ /* 0x0001e8000c101506 */
[----:B0-----:R-:W2:Y:S01]  /*c2810*/  LDL.LU R23, [R1+0x340] ;  /* 0x0003400001177983 */ /* 0x001ea20000300800 */
[----:B------:R-:W-:Y:S01]  /*c2820*/  ISETP.LT.AND P3, PT, R12, c[0x0][0x178], !P4 ;  /* 0x00005e000c007a0c */ /* 0x000fe20006761270 */
[----:B------:R-:W-:Y:S01]  /*c2830*/  IMAD.WIDE R24, R0, 0x2, R4 ;  /* 0x0000000200187825 */ /* 0x000fe200078e0204 */
[----:B------:R-:W-:-:S02]  /*c2840*/  ISETP.LT.AND P4, PT, R19, c[0x0][0x178], !P4 ;  /* 0x00005e0013007a0c */ /* 0x000fc40006781270 */
[C---:B------:R-:W-:Y:S01]  /*c2850*/  IADD3 R22, R0.reuse, c[0x0][0x198], RZ ;  /* 0x0000660000167a10 */ /* 0x040fe20007ffe0ff */
[----:B------:R-:W-:Y:S01]  /*c2860*/  IMAD.WIDE R20, R0, 0x2, R6 ;  /* 0x0000000200147825 */ /* 0x000fe200078e0206 */
[----:B----4-:R-:W-:Y:S02]  /*c2870*/  PRMT R3, R26, 0x7632, R3 ;  /* 0x000076321a037816 */ /* 0x010fe40000000003 */
[----:B------:R-:W-:Y:S01]  /*c2880*/  IADD3 R0, R22, c[0x0][0x198], RZ ;  /* 0x0000660016007a10 */ /* 0x000fe20007ffe0ff */
[----:B--2---:R-:W-:Y:S01]  /*c2890*/  @P6 STG.E.U16 [R24.64], R23 ;  /* 0x0000001718006986 */ /* 0x004fe2000c101506 */
[----:B------:R-:W-:-:S03]  /*c28a0*/  PRMT R16, R23, 0x7632, R16 ;  /* 0x0000763217107816 */ /* 0x000fc60000000010 */
[----:B------:R0:W-:Y:S01]  /*c28b0*/  @P1 STG.E.U16 [R20.64], R26 ;  /* 0x0000001a14001986 */ /* 0x0001e2000c101506 */
[----:B------:R-:W-:Y:S02]  /*c28c0*/  ISETP.LT.AND P6, PT, R12, c[0x0][0x178], !P5 ;  /* 0x00005e000c007a0c */ /* 0x000fe40006fc1270 */
[----:B------:R-:W-:Y:S02]  /*c28d0*/  ISETP.LT.AND P1, PT, R19, c[0x0][0x178], !P5 ;  /* 0x00005e0013007a0c */ /* 0x000fe40006f21270 */
[----:B---3--:R-:W-:Y:S01]  /*c28e0*/  ISETP.GE.AND P5, PT, R11, c[0x0][0x17c], PT ;  /* 0x00005f000b007a0c */ /* 0x008fe20003fa6270 */
[C---:B0-----:R-:W-:Y:S01]  /*c28f0*/  IMAD.WIDE R20, R22.reuse, 0x2, R4 ;  /* 0x0000000216147825 */ /* 0x041fe200078e0204 */
[----:B------:R-:W2:Y:S03]  /*c2900*/  LDL.LU R26, [R1+0x60] ;  /* 0x00006000011a7983 */ /* 0x000ea60000300800 */
[----:B------:R-:W-:Y:S01]  /*c2910*/  IMAD.WIDE R22, R22, 0x2, R6 ;  /* 0x0000000216167825 */ /* 0x000fe200078e0206 */
[----:B------:R-:W-:Y:S01]  /*c2920*/  @P3 STG.E.U16 [R20.64], R16 ;  /* 0x0000001014003986 */ /* 0x000fe2000c101506 */
[----:B-----5:R-:W-:-:S03]  /*c2930*/  ISETP.GE.AND P3, PT, R10, c[0x0][0x17c], PT ;  /* 0x00005f000a007a0c */ /* 0x020fc60003f66270 */
[----:B------:R-:W3:Y:S04]  /*c2940*/  LDL.LU R11, [R1+0x2b0c] ;  /* 0x002b0c00010b7983 */ /* 0x000ee80000300800 */
[----:B------:R-:W4:Y:S04]  /*c2950*/  LDL.LU R10, [R1+0x2b08] ;  /* 0x002b0800010a7983 */ /* 0x000f280000300800 */
[----:B------:R0:W-:Y:S04]  /*c2960*/  @P4 STG.E.U16 [R22.64], R3 ;  /* 0x0000000316004986 */ /* 0x0001e8000c101506 */
[----:B0-----:R-:W5:Y:S01]  /*c2970*/  LDL.LU R23, [R1+0x350] ;  /* 0x0003500001177983 */ /* 0x001f620000300800 */
[----:B------:R-:W-:Y:S01]  /*c2980*/  ISETP.LT.AND P4, PT, R12, c[0x0][0x178], !P5 ;  /* 0x00005e000c007a0c */ /* 0x000fe20006f81270 */
[----:B------:R-:W-:Y:S01]  /*c2990*/  IMAD.WIDE R24, R0, 0x2, R4 ;  /* 0x0000000200187825 */ /* 0x000fe200078e0204 */
[----:B------:R-:W-:-:S02]  /*c29a0*/  ISETP.LT.AND P5, PT, R19, c[0x0][0x178], !P5 ;  /* 0x00005e0013007a0c */ /* 0x000fc40006fa1270 */
[C---:B------:R-:W-:Y:S01]  /*c29b0*/  IADD3 R22, R0.reuse, c[0x0][0x198], RZ ;  /* 0x0000660000167a10 */ /* 0x040fe20007ffe0ff */
[----:B------:R-:W-:Y:S01]  /*c29c0*/  IMAD.WIDE R20, R0, 0x2, R6 ;  /* 0x0000000200147825 */ /* 0x000fe200078e0206 */
[----:B------:R-:W-:Y:S02]  /*c29d0*/  PRMT R3, R27, 0x7632, R3 ;  /* 0x000076321b037816 */ /* 0x000fe40000000003 */
[----:B------:R-:W-:Y:S01]  /*c29e0*/  IADD3 R0, R22, c[0x0][0x198], RZ ;  /* 0x0000660016007a10 */ /* 0x000fe20007ffe0ff */
[----:B-----5:R-:W-:Y:S01]  /*c29f0*/  @P6 STG.E.U16 [R24.64], R23 ;  /* 0x0000001718006986 */ /* 0x020fe2000c101506 */
[----:B------:R-:W-:-:S03]  /*c2a00*/  PRMT R16, R23, 0x7632, R16 ;  /* 0x0000763217107816 */ /* 0x000fc60000000010 */
[----:B------:R0:W-:Y:S01]  /*c2a10*/  @P1 STG.E.U16 [R20.64], R27 ;  /* 0x0000001b14001986 */ /* 0x0001e2000c101506 */
[----:B------:R-:W-:Y:S02]  /*c2a20*/  ISETP.LT.AND P6, PT, R12, c[0x0][0x178], !P3 ;  /* 0x00005e000c007a0c */ /* 0x000fe40005fc1270 */
[----:B------:R-:W-:Y:S02]  /*c2a30*/  ISETP.LT.AND P1, PT, R19, c[0x0][0x178], !P3 ;  /* 0x00005e0013007a0c */ /* 0x000fe40005f21270 */
[----:B---3--:R-:W-:Y:S01]  /*c2a40*/  ISETP.GE.AND P3, PT, R11, c[0x0][0x17c], PT ;  /* 0x00005f000b007a0c */ /* 0x008fe20003f66270 */
[C---:B0-----:R-:W-:Y:S01]  /*c2a50*/  IMAD.WIDE R20, R22.reuse, 0x2, R4 ;  /* 0x0000000216147825 */ /* 0x041fe200078e0204 */
[----:B------:R-:W3:Y:S03]  /*c2a60*/  LDL.LU R27, [R1+0x70] ;  /* 0x00007000011b7983 */ /* 0x000ee60000300800 */
[----:B------:R-:W-:Y:S01]  /*c2a70*/  IMAD.WIDE R22, R22, 0x2, R6 ;  /* 0x0000000216167825 */ /* 0x000fe200078e0206 */
[----:B------:R-:W-:Y:S01]  /*c2a80*/  @P4 STG.E.U16 [R20.64], R16 ;  /* 0x0000001014004986 */ /* 0x000fe2000c101506 */
[----:B----4-:R-:W-:-:S03]  /*c2a90*/  ISETP.GE.AND P4, PT, R10, c[0x0][0x17c], PT ;  /* 0x00005f000a007a0c */ /* 0x010fc60003f86270 */
[----:B------:R-:W4:Y:S04]  /*c2aa0*/  LDL.LU R11, [R1+0x2b14] ;  /* 0x002b1400010b7983 */ /* 0x000f280000300800 */
[----:B------:R-:W5:Y:S04]  /*c2ab0*/  LDL.LU R10, [R1+0x2b10] ;  /* 0x002b1000010a7983 */ /* 0x000f680000300800 */
[----:B------:R0:W-:Y:S04]  /*c2ac0*/  @P5 STG.E.U16 [R22.64], R3 ;  /* 0x0000000316005986 */ /* 0x0001e8000c101506 */
[----:B0-----:R-:W3:Y:S01]  /*c2ad0*/  LDL.LU R23, [R1+0x360] ;  /* 0x0003600001177983 */ /* 0x001ee20000300800 */
[----:B------:R-:W-:Y:S01]  /*c2ae0*/  ISETP.LT.AND P5, PT, R12, c[0x0][0x178], !P3 ;  /* 0x00005e000c007a0c */ /* 0x000fe20005fa1270 */
[----:B------:R-:W-:Y:S01]  /*c2af0*/  IMAD.WIDE R24, R0, 0x2, R4 ;  /* 0x0000000200187825 */ /* 0x000fe200078e0204 */
[----:B------:R-:W-:-:S02]  /*c2b00*/  ISETP.LT.AND P3, PT, R19, c[0x0][0x178], !P3 ;  /* 0x00005e0013007a0c */ /* 0x000fc40005f61270 */
[C---:B------:R-:W-:Y:S01]  /*c2b10*/  IADD3 R22, R0.reuse, c[0x0][0x198], RZ ;  /* 0x0000660000167a10 */ /* 0x040fe20007ffe0ff */
[----:B------:R-:W-:Y:S01]  /*c2b20*/  IMAD.WIDE R20, R0, 0x2, R6 ;  /* 0x0000000200147825 */ /* 0x000fe200078e0206 */
[----:B--2---:R-:W-:Y:S02]  /*c2b30*/  PRMT R3, R26, 0x7632, R3 ;  /* 0x000076321a037816 */ /* 0x004fe40000000003 */
[----:B------:R-:W-:Y:S01]  /*c2b40*/  IADD3 R0, R22, c[0x0][0x198], RZ ;  /* 0x0000660016007a10 */ /* 0x000fe20007ffe0ff */
[----:B---3--:R-:W-:Y:S01]  /*c2b50*/  @P6 STG.E.U16 [R24.64], R23 ;  /* 0x0000001718006986 */ /* 0x008fe2000c101506 */
[----:B------:R-:W-:-:S03]  /*c2b60*/  PRMT R16, R23, 0x7632, R16 ;  /* 0x0000763217107816 */ /* 0x000fc60000000010 */
[----:B------:R0:W-:Y:S01]  /*c2b70*/  @P1 STG.E.U16 [R20.64], R26 ;  /* 0x0000001a14001986 */ /* 0x0001e2000c101506 */
[----:B------:R-:W-:Y:S02]  /*c2b80*/  ISETP.LT.AND P6, PT, R12, c[0x0][0x178], !P4 ;  /* 0x00005e000c007a0c */ /* 0x000fe400067c1270 */
[----:B------:R-:W-:Y:S02]  /*c2b90*/  ISETP.LT.AND P1, PT, R19, c[0x0][0x178], !P4 ;  /* 0x00005e0013007a0c */ /* 0x000fe40006721270 */
[----:B----4-:R-:W-:Y:S01]  /*c2ba0*/  ISETP.GE.AND P4, PT, R11, c[0x0][0x17c], PT ;  /* 0x00005f000b007a0c */ /* 0x010fe20003f86270 */
        /* <DEDUP_REMOVED lines=75> */
[----:B------:R-:W-:Y:S01]  /*c3060*/  IMAD.WIDE R24, R0, 0x2, R4 ;  /* 0x0000000200187825 */ /* 0x000fe200078e0204 */
[----:B------:R-:W-:-:S02]  /*c3070*/  ISETP.LT.AND P3, PT, R12, c[0x0][0x178], !P4 ;  /* 0x00005e000c007a0c */ /* 0x000fc40006761270 */
[----:B------:R-:W-:Y:S01]  /*c3080*/  ISETP.LT.AND P4, PT, R19, c[0x0][0x178], !P4 ;  /* 0x00005e0013007a0c */ /* 0x000fe20006781270 */
[C---:B------:R-:W-:Y:S01]  /*c3090*/  IMAD.WIDE R20, R0.reuse, 0x2, R6 ;  /* 0x0000000200147825 */ /* 0x040fe200078e0206 */
[----:B------:R-:W-:-:S04]  /*c30a0*/  IADD3 R22, R0, c[0x0][0x198], RZ ;  /* 0x0000660000167a10 */ /* 0x000fc80007ffe0ff */
[----:B------:R-:W-:Y:S02]  /*c30b0*/  IADD3 R0, R22, c[0x0][0x198], RZ ;  /* 0x0000660016007a10 */ /* 0x000fe40007ffe0ff */
[----:B--2---:R-:W-:Y:S01]  /*c30c0*/  PRMT R16, R26, 0x7632, R16 ;  /* 0x000076321a107816 */ /* 0x004fe20000000010 */
[----:B---3--:R0:W-:Y:S01]  /*c30d0*/  @P6 STG.E.U16 [R24.64], R23 ;  /* 0x0000001718006986 */ /* 0x0081e2000c101506 */
[----:B------:R-:W-:Y:S02]  /*c30e0*/  ISETP.LT.AND P6, PT, R12, c[0x0][0x178], !P5 ;  /* 0x00005e000c007a0c */ /* 0x000fe40006fc1270 */
[----:B------:R-:W-:Y:S01]  /*c30f0*/  PRMT R3, R23, 0x7632, R3 ;  /* 0x0000763217037816 */ /* 0x000fe20000000003 */
[----:B------:R1:W-:Y:S01]  /*c3100*/  @P1 STG.E.U16 [R20.64], R26 ;  /* 0x0000001a14001986 */ /* 0x0003e2000c101506 */
[----:B------:R-:W-:Y:S02]  /*c3110*/  ISETP.LT.AND P1, PT, R19, c[0x0][0x178], !P5 ;  /* 0x00005e0013007a0c */ /* 0x000fe40006f21270 */
[----:B----4-:R-:W-:Y:S01]  /*c3120*/  ISETP.GE.AND P5, PT, R11, c[0x0][0x17c], PT ;  /* 0x00005f000b007a0c */ /* 0x010fe20003fa6270 */
[----:B0-----:R-:W-:-:S04]  /*c3130*/  IMAD.WIDE R24, R0, 0x2, R4 ;  /* 0x0000000200187825 */ /* 0x001fc800078e0204 */
[C---:B-1----:R-:W-:Y:S01]  /*c3140*/  IMAD.WIDE R20, R22.reuse, 0x2, R4 ;  /* 0x0000000216147825 */ /* 0x042fe200078e0204 */
[----:B------:R-:W2:Y:S03]  /*c3150*/  LDL.LU R26, [R1+0x344] ;  /* 0x00034400011a7983 */ /* 0x000ea60000300800 */
[----:B------:R-:W-:Y:S01]  /*c3160*/  IMAD.WIDE R22, R22, 0x2, R6 ;  /* 0x0000000216167825 */ /* 0x000fe200078e0206 */
[----:B------:R-:W3:Y:S04]  /*c3170*/  LDL.LU R19, [R1+0x44] ;  /* 0x0000440001137983 */ /* 0x000ee80000300800 */
[----:B------:R-:W-:Y:S01]  /*c3180*/  @P3 STG.E.U16 [R20.64], R3 ;  /* 0x0000000314003986 */ /* 0x000fe2000c101506 */
[----:B-----5:R-:W-:-:S03]  /*c3190*/  ISETP.GE.AND P3, PT, R10, c[0x0][0x17c], PT ;  /* 0x00005f000a007a0c */ /* 0x020fc60003f66270 */
[----:B------:R-:W4:Y:S04]  /*c31a0*/  LDL.LU R11, [R1+0x2b3c] ;  /* 0x002b3c00010b7983 */ /* 0x000f280000300800 */
[----:B------:R-:W-:Y:S04]  /*c31b0*/  @P4 STG.E.U16 [R22.64], R16 ;  /* 0x0000001016004986 */ /* 0x000fe8000c101506 */
[----:B------:R-:W5:Y:S04]  /*c31c0*/  LDL.LU R10, [R1+0x2b38] ;  /* 0x002b3800010a7983 */ /* 0x000f680000300800 */
[----:B------:R0:W-:Y:S04]  /*c31d0*/  @P6 STG.E.U16 [R24.64], R27 ;  /* 0x0000001b18006986 */ /* 0x0001e8000c101506 */
[----:B0-----:R-:W2:Y:S01]  /*c31e0*/  LDL R25, [R1+0x11c8] ;  /* 0x0011c80001197983 */ /* 0x001ea20000100800 */
[----:B------:R-:W-:Y:S01]  /*c31f0*/  ISETP.LT.AND P4, PT, R12, c[0x0][0x178], !P5 ;  /* 0x00005e000c007a0c */ /* 0x000fe20006f81270 */
[C---:B------:R-:W-:Y:S01]  /*c3200*/  IMAD.WIDE R20, R0.reuse, 0x2, R6 ;  /* 0x0000000200147825 */ /* 0x040fe200078e0206 */
[----:B------:R-:W-:-:S02]  /*c3210*/  IADD3 R22, R0, c[0x0][0x198], RZ ;  /* 0x0000660000167a10 */ /* 0x000fc40007ffe0ff */
[----:B------:R-:W-:Y:S02]  /*c3220*/  PRMT R24, R17, 0x7632, R24 ;  /* 0x0000763211187816 */ /* 0x000fe40000000018 */
[----:B------:R0:W-:Y:S01]  /*c3230*/  @P1 STG.E.U16 [R20.64], R17 ;  /* 0x0000001114001986 */ /* 0x0001e2000c101506 */
[----:B------:R-:W-:Y:S02]  /*c3240*/  PRMT R3, R27, 0x7632, R3 ;  /* 0x000076321b037816 */ /* 0x000fe40000000003 */
[----:B------:R-:W-:Y:S01]  /*c3250*/  ISETP.LT.AND P6, PT, R12, c[0x0][0x178], !P3 ;  /* 0x00005e000c007a0c */ /* 0x000fe20005fc1270 */
[----:B------:R-:W3:Y:S01]  /*c3260*/  LDL.LU R27, [R1+0x54] ;  /* 0x00005400011b7983 */ /* 0x000ee20000300800 */
[----:B0-----:R-:W-:-:S05]  /*c3270*/  IMAD.WIDE R16, R22, 0x2, R4 ;  /* 0x0000000216107825 */ /* 0x001fca00078e0204 */
[----:B------:R0:W-:Y:S01]  /*c3280*/  @P4 STG.E.U16 [R16.64], R3 ;  /* 0x0000000310004986 */ /* 0x0001e2000c101506 */
[----:B-----5:R-:W-:Y:S02]  /*c3290*/  ISETP.GE.AND P4, PT, R10, c[0x0][0x17c], PT ;  /* 0x00005f000a007a0c */ /* 0x020fe40003f86270 */
[----:B--2---:R-:W-:Y:S02]  /*c32a0*/  ISETP.LT.AND P1, PT, R25, c[0x0][0x178], !P3 ;  /* 0x00005e0019007a0c */ /* 0x004fe40005f21270 */
[----:B----4-:R-:W-:Y:S02]  /*c32b0*/  ISETP.GE.AND P3, PT, R11, c[0x0][0x17c], PT ;  /* 0x00005f000b007a0c */ /* 0x010fe40003f66270 */
[----:B------:R-:W2:Y:S04]  /*c32c0*/  LDL.LU R11, [R1+0x2b44] ;  /* 0x002b4400010b7983 */ /* 0x000ea80000300800 */
[----:B------:R-:W4:Y:S01]  /*c32d0*/  LDL.LU R10, [R1+0x2b40] ;  /* 0x002b4000010a7983 */ /* 0x000f220000300800 */
[----:B------:R-:W-:Y:S01]  /*c32e0*/  ISETP.LT.AND P5, PT, R25, c[0x0][0x178], !P5 ;  /* 0x00005e0019007a0c */ /* 0x000fe20006fa1270 */
[C---:B------:R-:W-:Y:S01]  /*c32f0*/  IMAD.WIDE R20, R22.reuse, 0x2, R6 ;  /* 0x0000000216147825 */ /* 0x040fe200078e0206 */
[----:B------:R-:W-:-:S05]  /*c3300*/  IADD3 R0, R22, c[0x0][0x198], RZ ;  /* 0x0000660016007a10 */ /* 0x000fca0007ffe0ff */
[----:B------:R-:W-:-:S06]  /*c3310*/  IMAD.WIDE R22, R0, 0x2, R4 ;  /* 0x0000000200167825 */ /* 0x000fcc00078e0204 */
[----:B------:R1:W-:Y:S01]  /*c3320*/  @P5 STG.E.U16 [R20.64], R24 ;  /* 0x0000001814005986 */ /* 0x0003e2000c101506 */
[----:B------:R-:W-:Y:S01]  /*c3330*/  ISETP.LT.AND P5, PT, R12, c[0x0][0x178], !P3 ;  /* 0x00005e000c007a0c */ /* 0x000fe20005fa1270 */
[C---:B0-----:R-:W-:Y:S01]  /*c3340*/  IMAD.WIDE R16, R0.reuse, 0x2, R6 ;  /* 0x0000000200107825 */ /* 0x041fe200078e0206 */
[----:B------:R-:W-:Y:S01]  /*c3350*/  ISETP.LT.AND P3, PT, R25, c[0x0][0x178], !P3 ;  /* 0x00005e0019007a0c */ /* 0x000fe20005f61270 */
[----:B------:R0:W-:Y:S04]  /*c3360*/  @P6 STG.E.U16 [R22.64], R26 ;  /* 0x0000001a16006986 */ /* 0x0001e8000c101506 */
[----:B---3--:R3:W-:Y:S01]  /*c3370*/  @P1 STG.E.U16 [R16.64], R19 ;  /* 0x0000001310001986 */ /* 0x0087e2000c101506 */
[----:B-1----:R-:W-:Y:S02]  /*c3380*/  IADD3 R20, R0, c[0x0][0x198], RZ ;  /* 0x0000660000147a10 */ /* 0x002fe40007ffe0ff */
[----:B------:R-:W-:-:S02]  /*c3390*/  PRMT R0, R26, 0x7632, R0 ;  /* 0x000076321a007816 */ /* 0x000fc40000000000 */
[C---:B------:R-:W-:Y:S01]  /*c33a0*/  IADD3 R3, R20.reuse, c[0x0][0x198], RZ ;  /* 0x0000660014037a10 */ /* 0x040fe20007ffe0ff */
[----:B0-----:R-:W5:Y:S01]  /*c33b0*/  LDL.LU R26, [R1+0x364] ;  /* 0x00036400011a7983 */ /* 0x001f620000300800 */
[----:B------:R-:W-:Y:S01]  /*c33c0*/  PRMT R24, R19, 0x7632, R24 ;  /* 0x0000763213187816 */ /* 0x000fe20000000018 */
[----:B---3--:R-:W-:Y:S01]  /*c33d0*/  IMAD.WIDE R16, R20, 0x2, R4 ;  /* 0x0000000214107825 */ /* 0x008fe200078e0204 */
[----:B------:R-:W-:Y:S01]  /*c33e0*/  ISETP.LT.AND P6, PT, R12, c[0x0][0x178], !P4 ;  /* 0x00005e000c007a0c */ /* 0x000fe200067c1270 */
[----:B------:R-:W3:Y:S02]  /*c33f0*/  LDL.LU R19, [R1+0x64] ;  /* 0x0000640001137983 */ /* 0x000ee40000300800 */
[----:B------:R-:W-:Y:S01]  /*c3400*/  IMAD.WIDE R20, R20, 0x2, R6 ;  /* 0x0000000214147825 */ /* 0x000fe200078e0206 */
[----:B------:R-:W-:Y:S01]  /*c3410*/  ISETP.LT.AND P1, PT, R25, c[0x0][0x178], !P4 ;  /* 0x00005e0019007a0c */ /* 0x000fe20006721270 */
[----:B------:R-:W-:Y:S04]  /*c3420*/  @P5 STG.E.U16 [R16.64], R0 ;  /* 0x0000000010005986 */ /* 0x000fe8000c101506 */
[----:B------:R0:W-:Y:S01]  /*c3430*/  @P3 STG.E.U16 [R20.64], R24 ;  /* 0x0000001814003986 */ /* 0x0001e2000c101506 */
[----:B--2---:R-:W-:-:S03]  /*c3440*/  ISETP.GE.AND P4, PT, R11, c[0x0][0x17c], PT ;  /* 0x00005f000b007a0c */ /* 0x004fc60003f86270 */
[----:B------:R-:W2:Y:S01]  /*c3450*/  LDL.LU R11, [R1+0x2b4c] ;  /* 0x002b4c00010b7983 */ /* 0x000ea20000300800 */
[----:B----4-:R-:W-:-:S03]  /*c3460*/  ISETP.GE.AND P5, PT, R10, c[0x0][0x17c], PT ;  /* 0x00005f000a007a0c */ /* 0x010fc60003fa6270 */
[----:B------:R-:W4:Y:S04]  /*c3470*/  LDL.LU R10, [R1+0x2b48] ;  /* 0x002b4800010a7983 */ /* 0x000f280000300800 */
[----:B0-----:R-:W2:Y:S01]  /*c3480*/  LDL.LU R21, [R1+0x354] ;  /* 0x0003540001157983 */ /* 0x001ea20000300800 */
[----:B------:R-:W-:Y:S01]  /*c3490*/  ISETP.LT.AND P3, PT, R12, c[0x0][0x178], !P4 ;  /* 0x00005e000c007a0c */ /* 0x000fe20006761270 */
[C---:B------:R-:W-:Y:S01]  /*c34a0*/  IMAD.WIDE R22, R3.reuse, 0x2, R4 ;  /* 0x0000000203167825 */ /* 0x040fe200078e0204 */
[----:B------:R-:W-:-:S03]  /*c34b0*/  IADD3 R20, R3, c[0x0][0x198], RZ ;  /* 0x0000660003147a10 */ /* 0x000fc60007ffe0ff */
[----:B------:R-:W-:Y:S01]  /*c34c0*/  IMAD.WIDE R16, R3, 0x2, R6 ;  /* 0x0000000203107825 */ /* 0x000fe200078e0206 */
[----:B------:R-:W-:Y:S02]  /*c34d0*/  PRMT R24, R27, 0x7632, R24 ;  /* 0x000076321b187816 */ /* 0x000fe40000000018 */
[----:B------:R-:W-:Y:S02]  /*c34e0*/  ISETP.LT.AND P4, PT, R25, c[0x0][0x178], !P4 ;  /* 0x00005e0019007a0c */ /* 0x000fe40006781270 */
[----:B------:R-:W-:Y:S01]  /*c34f0*/  IADD3 R3, R20, c[0x0][0x198], RZ ;  /* 0x0000660014037a10 */ /* 0x000fe20007ffe0ff */
[----:B--2---:R-:W-:Y:S01]  /*c3500*/  @P6 STG.E.U16 [R22.64], R21 ;  /* 0x0000001516006986 */ /* 0x004fe2000c101506 */
[----:B------:R-:W-:-:S03]  /*c3510*/  PRMT R0, R21, 0x7632, R0 ;  /* 0x0000763215007816 */ /* 0x000fc60000000000 */
[----:B------:R0:W-:Y:S01]  /*c3520*/  @P1 STG.E.U16 [R16.64], R27 ;  /* 0x0000001b10001986 */ /* 0x0001e2000c101506 */
[----:B------:R-:W-:Y:S02]  /*c3530*/  ISETP.LT.AND P6, PT, R12, c[0x0][0x178], !P5 ;  /* 0x00005e000c007a0c */ /* 0x000fe40006fc1270 */
[----:B------:R-:W-:Y:S02]  /*c3540*/  ISETP.LT.AND P1, PT, R25, c[0x0][0x178], !P5 ;  /* 0x00005e0019007a0c */ /* 0x000fe40006f21270 */
[----:B------:R-:W-:Y:S01]  /*c3550*/  ISETP.GE.AND P5, PT, R11, c[0x0][0x17c], PT ;  /* 0x00005f000b007a0c */ /* 0x000fe20003fa6270 */
[----:B0-----:R-:W-:Y:S01]  /*c3560*/  IMAD.WIDE R16, R20, 0x2, R4 ;  /* 0x0000000214107825 */ /* 0x001fe200078e0204 */
[----:B------:R-:W2:Y:S04]  /*c3570*/  LDL.LU R27, [R1+0x74] ;  /* 0x00007400011b7983 */ /* 0x000ea80000300800 */
[----:B------:R0:W-:Y:S01]  /*c3580*/  @P3 STG.E.U16 [R16.64], R0 ;  /* 0x0000000010003986 */ /* 0x0001e2000c101506 */
[----:B----4-:R-:W-:-:S03]  /*c3590*/  ISETP.GE.AND P3, PT, R10, c[0x0][0x17c], PT ;  /* 0x00005f000a007a0c */ /* 0x010fc60003f66270 */
[----:B------:R-:W4:Y:S04]  /*c35a0*/  LDL.LU R11, [R1+0x2b54] ;  /* 0x002b5400010b7983 */ /* 0x000f280000300800 */
[----:B------:R-:W2:Y:S01]  /*c35b0*/  LDL.LU R10, [R1+0x2b50] ;  /* 0x002b5000010a7983 */ /* 0x000ea20000300800 */
[----:B------:R-:W-:-:S05]  /*c35c0*/  IMAD.WIDE R20, R20, 0x2, R6 ;  /* 0x0000000214147825 */ /* 0x000fca00078e0206 */
[----:B------:R1:W-:Y:S01]  /*c35d0*/  @P4 STG.E.U16 [R20.64], R24 ;  /* 0x0000001814004986 */ /* 0x0003e2000c101506 */
[----:B------:R-:W-:Y:S01]  /*c35e0*/  ISETP.LT.AND P4, PT, R12, c[0x0][0x178], !P5 ;  /* 0x00005e000c007a0c */ /* 0x000fe20006f81270 */
[----:B------:R-:W-:Y:S01]  /*c35f0*/  IMAD.WIDE R22, R3, 0x2, R4 ;  /* 0x0000000203167825 */ /* 0x000fe200078e0204 */
[----:B------:R-:W-:-:S03]  /*c3600*/  ISETP.LT.AND P5, PT, R25, c[0x0][0x178], !P5 ;  /* 0x00005e0019007a0c */ /* 0x000fc60006fa1270 */
[C---:B0-----:R-:W-:Y:S01]  /*c3610*/  IMAD.WIDE R16, R3.reuse, 0x2, R6 ;  /* 0x0000000203107825 */ /* 0x041fe200078e0206 */
[----:B-----5:R0:W-:Y:S01]  /*c3620*/  @P6 STG.E.U16 [R22.64], R26 ;  /* 0x0000001a16006986 */ /* 0x0201e2000c101506 */
[----:B-1----:R-:W-:-:S03]  /*c3630*/  IADD3 R20, R3, c[0x0][0x198], RZ ;  /* 0x0000660003147a10 */ /* 0x002fc60007ffe0ff */
[----:B---3--:R1:W-:Y:S01]  /*c3640*/  @P1 STG.E.U16 [R16.64], R19 ;  /* 0x0000001310001986 */ /* 0x0083e2000c101506 */
[----:B------:R-:W-:Y:S02]  /*c3650*/  PRMT R0, R26, 0x7632, R0 ;  /* 0x000076321a007816 */ /* 0x000fe40000000000 */
[----:B------:R-:W-:Y:S02]  /*c3660*/  IADD3 R3, R20, c[0x0][0x198], RZ ;  /* 0x0000660014037a10 */ /* 0x000fe40007ffe0ff */
[----:B------:R-:W-:Y:S01]  /*c3670*/  PRMT R24, R19, 0x7632, R24 ;  /* 0x0000763213187816 */ /* 0x000fe20000000018 */
[----:B0-----:R-:W3:Y:S01]  /*c3680*/  LDL.LU R26, [R1+0x308] ;  /* 0x00030800011a7983 */ /* 0x001ee20000300800 */
[----:B------:R-:W-:Y:S01]  /*c3690*/  ISETP.LT.AND P6, PT, R12, c[0x0][0x178], !P3 ;  /* 0x00005e000c007a0c */ /* 0x000fe20005fc1270 */
[C---:B-1----:R-:W-:Y:S01]  /*c36a0*/  IMAD.WIDE R16, R20.reuse, 0x2, R4 ;  /* 0x0000000214107825 */ /* 0x042fe200078e0204 */
[----:B------:R-:W-:Y:S01]  /*c36b0*/  ISETP.LT.AND P1, PT, R25, c[0x0][0x178], !P3 ;  /* 0x00005e0019007a0c */ /* 0x000fe20005f21270 */
[----:B------:R-:W5:Y:S02]  /*c36c0*/  LDL.LU R19, [R1+0x18] ;  /* 0x0000180001137983 */ /* 0x000f640000300800 */
[----:B------:R-:W-:-:S02]  /*c36d0*/  IMAD.WIDE R20, R20, 0x2, R6 ;  /* 0x0000000214147825 */ /* 0x000fc400078e0206 */
[----:B------:R-:W-:Y:S04]  /*c36e0*/  @P4 STG.E.U16 [R16.64], R0 ;  /* 0x0000000010004986 */ /* 0x000fe8000c101506 */
[----:B------:R0:W-:Y:S01]  /*c36f0*/  @P5 STG.E.U16 [R20.64], R24 ;  /* 0x0000001814005986 */ /* 0x0001e2000c101506 */
[----:B----4-:R-:W-:-:S03]  /*c3700*/  ISETP.GE.AND P3, PT, R11, c[0x0][0x17c], PT ;  /* 0x00005f000b007a0c */ /* 0x010fc60003f66270 */
[----:B------:R-:W4:Y:S01]  /*c3710*/  LDL.LU R11, [R1+0x2b5c] ;  /* 0x002b5c00010b7983 */ /* 0x000f220000300800 */
[----:B--2---:R-:W-:-:S03]  /*c3720*/  ISETP.GE.AND P4, PT, R10, c[0x0][0x17c], PT ;  /* 0x00005f000a007a0c */ /* 0x004fc60003f86270 */
[----:B------:R-:W2:Y:S04]  /*c3730*/  LDL.LU R10, [R1+0x2b58] ;  /* 0x002b5800010a7983 */ /* 0x000ea80000300800 */
        /* <DEDUP_REMOVED lines=13> */
[----:B----4-:R-:W-:Y:S01]  /*c3810*/  ISETP.GE.AND P4, PT, R11, c[0x0][0x17c], PT ;  /* 0x00005f000b007a0c */ /* 0x010fe20003f86270 */
[----:B0-----:R-:W-:Y:S01]  /*c3820*/  IMAD.WIDE R16, R20, 0x2, R4 ;  /* 0x0000000214107825 */ /* 0x001fe200078e0204 */
[----:B------:R-:W2:Y:S04]  /*c3830*/  LDL.LU R27, [R1+0x28] ;  /* 0x00002800011b7983 */ /* 0x000ea80000300800 */
[----:B------:R-:W4:Y:S04]  /*c3840*/  LDL.LU R11, [R1+0x2b64] ;  /* 0x002b6400010b7983 */ /* 0x000f280000300800 */
[----:B------:R0:W-:Y:S01]  /*c3850*/  @P5 STG.E.U16 [R16.64], R0 ;  /* 0x0000000010005986 */ /* 0x0001e2000c101506 */
[----:B------:R-:W-:-:S03]  /*c3860*/  ISETP.GE.AND P5, PT, R10, c[0x0][0x17c], PT ;  /* 0x00005f000a007a0c */ /* 0x000fc60003fa6270 */
[----:B------:R-:W2:Y:S01]  /*c3870*/  LDL.LU R10, [R1+0x2b60] ;  /* 0x002b6000010a7983 */ /* 0x000ea20000300800 */
[----:B------:R-:W-:-:S05]  /*c3880*/  IMAD.WIDE R20, R20, 0x2, R6 ;  /* 0x0000000214147825 */ /* 0x000fca00078e0206 */
[----:B------:R1:W-:Y:S01]  /*c3890*/  @P3 STG.E.U16 [R20.64], R24 ;  /* 0x0000001814003986 */ /* 0x0003e2000c101506 */
[----:B------:R-:W-:Y:S01]  /*c38a0*/  ISETP.LT.AND P3, PT, R12, c[0x0][0x178], !P4 ;  /* 0x00005e000c007a0c */ /* 0x000fe20006761270 */
[----:B------:R-:W-:-:S04]  /*c38b0*/  IMAD.WIDE R22, R3, 0x2, R4 ;  /* 0x0000000203167825 */ /* 0x000fc800078e0204 */
[C---:B0-----:R-:W-:Y:S01]  /*c38c0*/  IMAD.WIDE R16, R3.reuse, 0x2, R6 ;  /* 0x0000000203107825 */ /* 0x041fe200078e0206 */
[----:B---3--:R0:W-:Y:S01]  /*c38d0*/  @P6 STG.E.U16 [R22.64], R26 ;  /* 0x0000001a16006986 */ /* 0x0081e2000c101506 */
[----:B-1----:R-:W-:-:S03]  /*c38e0*/  IADD3 R20, R3, c[0x0][0x198], RZ ;  /* 0x0000660003147a10 */ /* 0x002fc60007ffe0ff */
[----:B-----5:R1:W-:Y:S01]  /*c38f0*/  @P1 STG.E.U16 [R16.64], R19 ;  /* 0x0000001310001986 */ /* 0x0203e2000c101506 */
[----:B------:R-:W-:Y:S02]  /*c3900*/  PRMT R3, R26, 0x7632, R3 ;  /* 0x000076321a037816 */ /* 0x000fe40000000003 */
[----:B------:R-:W-:Y:S01]  /*c3910*/  PRMT R24, R19, 0x7632, R24 ;  /* 0x0000763213187816 */ /* 0x000fe20000000018 */
[----:B0-----:R-:W3:Y:S01]  /*c3920*/  LDL.LU R26, [R1+0x328] ;  /* 0x00032800011a7983 */ /* 0x001ee20000300800 */
[----:B-1----:R-:W-:-:S03]  /*c3930*/  IMAD.WIDE R16, R20, 0x2, R4 ;  /* 0x0000000214107825 */ /* 0x002fc600078e0204 */
[----:B------:R-:W5:Y:S04]  /*c3940*/  LDL.LU R19, [R1+0x8] ;  /* 0x0000080001137983 */ /* 0x000f680000300800 */
[----:B------:R0:W-:Y:S01]  /*c3950*/  @P3 STG.E.U16 [R16.64], R3 ;  /* 0x0000000310003986 */ /* 0x0001e2000c101506 */
[----:B------:R-:W-:Y:S02]  /*c3960*/  ISETP.LT.AND P6, PT, R12, c[0x0][0x178], !P5 ;  /* 0x00005e000c007a0c */ /* 0x000fe40006fc1270 */
[----:B------:R-:W-:Y:S01]  /*c3970*/  ISETP.LT.AND P1, PT, R25, c[0x0][0x178], !P5 ;  /* 0x00005e0019007a0c */ /* 0x000fe20006f21270 */
[----:B0-----:R-:W3:Y:S01]  /*c3980*/  LDL.LU R3, [R1+0x318] ;  /* 0x0003180001037983 */ /* 0x001ee20000300800 */
[----:B----4-:R-:W-:-:S03]  /*c3990*/  ISETP.GE.AND P5, PT, R11, c[0x0][0x17c], PT ;  /* 0x00005f000b007a0c */ /* 0x010fc60003fa6270 */
[----:B------:R-:W4:Y:S01]  /*c39a0*/  LDL.LU R11, [R1+0x2b6c] ;  /* 0x002b6c00010b7983 */ /* 0x000f220000300800 */
[----:B--2---:R-:W-:-:S03]  /*c39b0*/  ISETP.GE.AND P3, PT, R10, c[0x0][0x17c], PT ;  /* 0x00005f000a007a0c */ /* 0x004fc60003f66270 */
[----:B------:R-:W2:Y:S01]  /*c39c0*/  LDL.LU R10, [R1+0x2b68] ;  /* 0x002b6800010a7983 */ /* 0x000ea20000300800 */
[----:B------:R-:W-:Y:S02]  /*c39d0*/  ISETP.LT.AND P4, PT, R25, c[0x0][0x178], !P4 ;  /* 0x00005e0019007a0c */ /* 0x000fe40006781270 */
[C---:B------:R-:W-:Y:S01]  /*c39e0*/  IADD3 R0, R20.reuse, c[0x0][0x198], RZ ;  /* 0x0000660014007a10 */ /* 0x040fe20007ffe0ff */
[----:B------:R-:W-:-:S04]  /*c39f0*/  IMAD.WIDE R20, R20, 0x2, R6 ;  /* 0x0000000214147825 */ /* 0x000fc800078e0206 */
[----:B------:R-:W-:-:S06]  /*c3a00*/  IMAD.WIDE R22, R0, 0x2, R4 ;  /* 0x0000000200167825 */ /* 0x000fcc00078e0204 */
[----:B------:R0:W-:Y:S01]  /*c3a10*/  @P4 STG.E.U16 [R20.64], R24 ;  /* 0x0000001814004986 */ /* 0x0001e2000c101506 */
[----:B------:R-:W-:Y:S01]  /*c3a20*/  ISETP.LT.AND P4, PT, R12, c[0x0][0x178], !P5 ;  /* 0x00005e000c007a0c */ /* 0x000fe20006f81270 */
[C---:B------:R-:W-:Y:S01]  /*c3a30*/  IMAD.WIDE R16, R0.reuse, 0x2, R6 ;  /* 0x0000000200107825 */ /* 0x040fe200078e0206 */
[----:B0-----:R-:W-:Y:S02]  /*c3a40*/  IADD3 R20, R0, c[0x0][0x198], RZ ;  /* 0x0000660000147a10 */ /* 0x001fe40007ffe0ff */
[----:B------:R-:W-:Y:S01]  /*c3a50*/  PRMT R24, R27, 0x7632, R24 ;  /* 0x000076321b187816 */ /* 0x000fe20000000018 */
[----:B---3--:R-:W-:Y:S01]  /*c3a60*/  @P6 STG.E.U16 [R22.64], R3 ;  /* 0x0000000316006986 */ /* 0x008fe2000c101506 */
[----:B------:R-:W-:-:S03]  /*c3a70*/  PRMT R0, R3, 0x7632, R0 ;  /* 0x0000763203007816 */ /* 0x000fc60000000000 */
[----:B------:R0:W-:Y:S01]  /*c3a80*/  @P1 STG.E.U16 [R16.64], R27 ;  /* 0x0000001b10001986 */ /* 0x0001e2000c101506 */
[----:B------:R-:W-:Y:S02]  /*c3a90*/  ISETP.LT.AND P6, PT, R12, c[0x0][0x178], !P3 ;  /* 0x00005e000c007a0c */ /* 0x000fe40005fc1270 */
[----:B------:R-:W-:Y:S01]  /*c3aa0*/  ISETP.LT.AND P1, PT, R25, c[0x0][0x178], !P3 ;  /* 0x00005e0019007a0c */ /* 0x000fe20005f21270 */
[----:B0-----:R-:W-:Y:S01]  /*c3ab0*/  IMAD.WIDE R16, R20, 0x2, R4 ;  /* 0x0000000214107825 */ /* 0x001fe200078e0204 */
[----:B------:R-:W3:Y:S04]  /*c3ac0*/  LDL.LU R27, [R1+0x338] ;  /* 0x00033800011b7983 */ /* 0x000ee80000300800 */
[----:B------:R0:W-:Y:S01]  /*c3ad0*/  @P4 STG.E.U16 [R16.64], R0 ;  /* 0x0000000010004986 */ /* 0x0001e2000c101506 */
        /* <DEDUP_REMOVED lines=9> */
[C---:B------:R-:W-:Y:S01]  /*c3b70*/  ISETP.LT.AND P5, PT, R12.reuse, c[0x0][0x178], !P3 ;  /* 0x00005e000c007a0c */ /* 0x040fe20005fa1270 */
[----:B0-----:R-:W-:Y:S02]  /*c3b80*/  IMAD.WIDE R16, R3, 0x2, R6 ;  /* 0x0000000203107825 */ /* 0x001fe400078e0206 */
[----:B------:R0:W-:Y:S01]  /*c3b90*/  @P6 STG.E.U16 [R22.64], R26 ;  /* 0x0000001a16006986 */ /* 0x0001e2000c101506 */
[----:B------:R-:W-:-:S03]  /*c3ba0*/  ISETP.LT.AND P6, PT, R12, c[0x0][0x178], !P4 ;  /* 0x00005e000c007a0c */ /* 0x000fc600067c1270 */
[----:B-----5:R5:W-:Y:S01]  /*c3bb0*/  @P1 STG.E.U16 [R16.64], R19 ;  /* 0x0000001310001986 */ /* 0x020be2000c101506 */
[----:B-1----:R-:W-:Y:S02]  /*c3bc0*/  IADD3 R20, R3, c[0x0][0x198], RZ ;  /* 0x0000660003147a10 */ /* 0x002fe40007ffe0ff */
[----:B------:R-:W-:Y:S02]  /*c3bd0*/  PRMT R3, R26, 0x7632, R3 ;  /* 0x000076321a037816 */ /* 0x000fe40000000003 */
[----:B------:R-:W-:Y:S01]  /*c3be0*/  ISETP.LT.AND P1, PT, R25, c[0x0][0x178], !P4 ;  /* 0x00005e0019007a0c */ /* 0x000fe20006721270 */
[----:B0-----:R-:W3:Y:S01]  /*c3bf0*/  LDL.LU R26, [R1+0x348] ;  /* 0x00034800011a7983 */ /* 0x001ee20000300800 */
[----:B-----5:R-:W-:Y:S01]  /*c3c00*/  IMAD.WIDE R16, R20, 0x2, R4 ;  /* 0x0000000214107825 */ /* 0x020fe200078e0204 */
[----:B------:R-:W-:-:S04]  /*c3c10*/  PRMT R24, R19, 0x7632, R24 ;  /* 0x0000763213187816 */ /* 0x000fc80000000018 */
[----:B------:R0:W-:Y:S01]  /*c3c20*/  @P5 STG.E.U16 [R16.64], R3 ;  /* 0x0000000310005986 */ /* 0x0001e2000c101506 */
[----:B----4-:R-:W-:-:S03]  /*c3c30*/  ISETP.GE.AND P4, PT, R11, c[0x0][0x17c], PT ;  /* 0x00005f000b007a0c */ /* 0x010fc60003f86270 */
[----:B------:R-:W4:Y:S04]  /*c3c40*/  LDL.LU R11, [R1+0x48] ;  /* 0x00004800010b7983 */ /* 0x000f280000300800 */
[----:B------:R-:W5:Y:S01]  /*c3c50*/  LDL.LU R19, [R1+0x2b7c] ;  /* 0x002b7c0001137983 */ /* 0x000f620000300800 */
        /* <DEDUP_REMOVED lines=8> */
[----:B0-----:R-:W-:Y:S02]  /*c3ce0*/  IMAD.WIDE R16, R0, 0x2, R6 ;  /* 0x0000000200107825 */ /* 0x001fe400078e0206 */
[----:B---3--:R0:W-:Y:S01]  /*c3cf0*/  @P6 STG.E.U16 [R22.64], R27 ;  /* 0x0000001b16006986 */ /* 0x0081e2000c101506 */
[----:B------:R-:W-:-:S03]  /*c3d00*/  PRMT R3, R27, 0x7632, R3 ;  /* 0x000076321b037816 */ /* 0x000fc60000000003 */
[----:B------:R3:W-:Y:S01]  /*c3d10*/  @P1 STG.E.U16 [R16.64], R18 ;  /* 0x0000001210001986 */ /* 0x0007e2000c101506 */
[----:B-1----:R-:W-:Y:S02]  /*c3d20*/  IADD3 R20, R0, c[0x0][0x198], RZ ;  /* 0x0000660000147a10 */ /* 0x002fe40007ffe0ff */
[----:B------:R-:W-:Y:S02]  /*c3d30*/  ISETP.LT.AND P6, PT, R12, c[0x0][0x178], !P5 ;  /* 0x00005e000c007a0c */ /* 0x000fe40006fc1270 */
[----:B------:R-:W-:Y:S01]  /*c3d40*/  ISETP.LT.AND P1, PT, R25, c[0x0][0x178], !P5 ;  /* 0x00005e0019007a0c */ /* 0x000fe20006f21270 */
[----:B0-----:R-:W4:Y:S01]  /*c3d50*/  LDL.LU R27, [R1+0x58] ;  /* 0x00005800011b7983 */ /* 0x001f220000300800 */
[----:B---3--:R-:W-:-:S05]  /*c3d60*/  IMAD.WIDE R16, R20, 0x2, R4 ;  /* 0x0000000214107825 */ /* 0x008fca00078e0204 */
[----:B------:R0:W-:Y:S01]  /*c3d70*/  @P3 STG.E.U16 [R16.64], R3 ;  /* 0x0000000310003986 */ /* 0x0001e2000c101506 */
[----:B-----5:R-:W-:-:S03]  /*c3d80*/  ISETP.GE.AND P5, PT, R19, c[0x0][0x17c], PT ;  /* 0x00005f0013007a0c */ /* 0x020fc60003fa6270 */
[----:B------:R-:W3:Y:S01]  /*c3d90*/  LDL.LU R19, [R1+0x2b84] ;  /* 0x002b840001137983 */ /* 0x000ee20000300800 */
[----:B--2---:R-:W-:-:S03]  /*c3da0*/  ISETP.GE.AND P3, PT, R10, c[0x0][0x17c], PT ;  /* 0x00005f000a007a0c */ /* 0x004fc60003f66270 */
[----:B------:R-:W2:Y:S01]  /*c3db0*/  LDL.LU R10, [R1+0x2b80] ;  /* 0x002b8000010a7983 */ /* 0x000ea20000300800 */
[----:B------:R-:W-:Y:S02]  /*c3dc0*/  ISETP.LT.AND P4, PT, R25, c[0x0][0x178], !P4 ;  /* 0x00005e0019007a0c */ /* 0x000fe40006781270 */
[C---:B------:R-:W-:Y:S01]  /*c3dd0*/  IADD3 R0, R20.reuse, c[0x0][0x198], RZ ;  /* 0x0000660014007a10 */ /* 0x040fe20007ffe0ff */
[----:B------:R-:W-:Y:S01]  /*c3de0*/  IMAD.WIDE R20, R20, 0x2, R6 ;  /* 0x0000000214147825 */ /* 0x000fe200078e0206 */
[----:B------:R-:W-:-:S03]  /*c3df0*/  PRMT R18, R18, 0x7632, R18 ;  /* 0x0000763212127816 */ /* 0x000fc60000000012 */
[----:B------:R-:W-:-:S06]  /*c3e00*/  IMAD.WIDE R22, R0, 0x2, R4 ;  /* 0x0000000200167825 */ /* 0x000fcc00078e0204 */
[----:B------:R1:W-:Y:S01]  /*c3e10*/  @P4 STG.E.U16 [R20.64], R18 ;  /* 0x0000001214004986 */ /* 0x0003e2000c101506 */
[----:B------:R-:W-:Y:S01]  /*c3e20*/  ISETP.LT.AND P4, PT, R12, c[0x0][0x178], !P5 ;  /* 0x00005e000c007a0c */ /* 0x000fe20006f81270 */
[----:B0-----:R-:W-:Y:S01]  /*c3e30*/  IMAD.WIDE R16, R0, 0x2, R6 ;  /* 0x0000000200107825 */ /* 0x001fe200078e0206 */
[----:B------:R-:W-:Y:S01]  /*c3e40*/  ISETP.LT.AND P5, PT, R25, c[0x0][0x178], !P5 ;  /* 0x00005e0019007a0c */ /* 0x000fe20006fa1270 */
[----:B------:R-:W-:Y:S01]  /*c3e50*/  @P6 STG.E.U16 [R22.64], R26 ;  /* 0x0000001a16006986 */ /* 0x000fe2000c101506 */
[----:B------:R-:W-:-:S03]  /*c3e60*/  PRMT R3, R26, 0x7632, R3 ;  /* 0x000076321a037816 */ /* 0x000fc60000000003 */
[----:B----4-:R0:W-:Y:S01]  /*c3e70*/  @P1 STG.E.U16 [R16.64], R11 ;  /* 0x0000000b10001986 */ /* 0x0101e2000c101506 */
[----:B-1----:R-:W-:Y:S02]  /*c3e80*/  IADD3 R20, R0, c[0x0][0x198], RZ ;  /* 0x0000660000147a10 */ /* 0x002fe40007ffe0ff */
[----:B------:R-:W-:Y:S02]  /*c3e90*/  PRMT R18, R11, 0x7632, R18 ;  /* 0x000076320b127816 */ /* 0x000fe40000000012 */
[C---:B------:R-:W-:Y:S01]  /*c3ea0*/  IADD3 R0, R20.reuse, c[0x0][0x198], RZ ;  /* 0x0000660014007a10 */ /* 0x040fe20007ffe0ff */
[----:B0-----:R-:W-:Y:S01]  /*c3eb0*/  IMAD.WIDE R16, R20, 0x2, R4 ;  /* 0x0000000214107825 */ /* 0x001fe200078e0204 */
[----:B------:R-:W-:Y:S01]  /*c3ec0*/  ISETP.LT.AND P6, PT, R12, c[0x0][0x178], !P3 ;  /* 0x00005e000c007a0c */ /* 0x000fe20005fc1270 */
[----:B------:R-:W4:Y:S01]  /*c3ed0*/  LDL.LU R11, [R1+0x368] ;  /* 0x00036800010b7983 */ /* 0x000f220000300800 */
[----:B------:R-:W-:Y:S01]  /*c3ee0*/  ISETP.LT.AND P1, PT, R25, c[0x0][0x178], !P3 ;  /* 0x00005e0019007a0c */ /* 0x000fe20005f21270 */
[----:B------:R-:W-:-:S02]  /*c3ef0*/  IMAD.WIDE R20, R20, 0x2, R6 ;  /* 0x0000000214147825 */ /* 0x000fc400078e0206 */
[----:B------:R-:W-:Y:S04]  /*c3f00*/  @P4 STG.E.U16 [R16.64], R3 ;  /* 0x0000000310004986 */ /* 0x000fe8000c101506 */
[----:B------:R0:W-:Y:S01]  /*c3f10*/  @P5 STG.E.U16 [R20.64], R18 ;  /* 0x0000001214005986 */ /* 0x0001e2000c101506 */
[----:B---3--:R-:W-:-:S03]  /*c3f20*/  ISETP.GE.AND P3, PT, R19, c[0x0][0x17c], PT ;  /* 0x00005f0013007a0c */ /* 0x008fc60003f66270 */
[----:B------:R-:W3:Y:S01]  /*c3f30*/  LDL.LU R19, [R1+0x68] ;  /* 0x0000680001137983 */ /* 0x000ee20000300800 */
[----:B--2---:R-:W-:-:S03]  /*c3f40*/  ISETP.GE.AND P4, PT, R10, c[0x0][0x17c], PT ;  /* 0x00005f000a007a0c */ /* 0x004fc60003f86270 */
[----:B------:R-:W2:Y:S04]  /*c3f50*/  LDL.LU R26, [R1+0x2b8c] ;  /* 0x002b8c00011a7983 */ /* 0x000ea80000300800 */
[----:B------:R-:W5:Y:S04]  /*c3f60*/  LDL.LU R10, [R1+0x2b88] ;  /* 0x002b8800010a7983 */ /* 0x000f680000300800 */
        /* <DEDUP_REMOVED lines=17> */
[----:B-----5:R-:W-:-:S03]  /*c4080*/  ISETP.GE.AND P5, PT, R10, c[0x0][0x17c], PT ;  /* 0x00005f000a007a0c */ /* 0x020fc60003fa6270 */
[----:B------:R-:W5:Y:S04]  /*c4090*/  LDL.LU R26, [R1+0x2b94] ;  /* 0x002b9400011a7983 */ /* 0x000f680000300800 */
[----:B------:R-:W2:Y:S01]  /*c40a0*/  LDL.LU R10, [R1+0x2b90] ;  /* 0x002b9000010a7983 */ /* 0x000ea20000300800 */
[----:B------:R-:W-:-:S05]  /*c40b0*/  IMAD.WIDE R20, R20, 0x2, R6 ;  /* 0x0000000214147825 */ /* 0x000fca00078e0206 */
[----:B------:R1:W-:Y:S01]  /*c40c0*/  @P3 STG.E.U16 [R20.64], R18 ;  /* 0x0000001214003986 */ /* 0x0003e2000c101506 */
[----:B------:R-:W-:Y:S01]  /*c40d0*/  ISETP.LT.AND P3, PT, R12, c[0x0][0x178], !P4 ;  /* 0x00005e000c007a0c */ /* 0x000fe20006761270 */
[----:B------:R-:W-:Y:S01]  /*c40e0*/  IMAD.WIDE R22, R0, 0x2, R4 ;  /* 0x0000000200167825 */ /* 0x000fe200078e0204 */
[----:B------:R-:W-:-:S03]  /*c40f0*/  ISETP.LT.AND P4, PT, R25, c[0x0][0x178], !P4 ;  /* 0x00005e0019007a0c */ /* 0x000fc60006781270 */
[C---:B0-----:R-:W-:Y:S01]  /*c4100*/  IMAD.WIDE R16, R0.reuse, 0x2, R6 ;  /* 0x0000000200107825 */ /* 0x041fe200078e0206 */
[----:B----4-:R0:W-:Y:S01]  /*c4110*/  @P6 STG.E.U16 [R22.64], R11 ;  /* 0x0000000b16006986 */ /* 0x0101e2000c101506 */
        /* <DEDUP_REMOVED lines=9> */
[----:B------:R-:W4:Y:S02]  /*c41b0*/  LDL.LU R19, [R1+0x1c] ;  /* 0x00001c0001137983 */ /* 0x000f240000300800 */
[----:B------:R-:W-:-:S02]  /*c41c0*/  IMAD.WIDE R20, R20, 0x2, R6 ;  /* 0x0000000214147825 */ /* 0x000fc400078e0206 */
[----:B------:R-:W-:Y:S04]  /*c41d0*/  @P3 STG.E.U16 [R16.64], R3 ;  /* 0x0000000310003986 */ /* 0x000fe8000c101506 */
[----:B------:R0:W-:Y:S01]  /*c41e0*/  @P4 STG.E.U16 [R20.64], R18 ;  /* 0x0000001214004986 */ /* 0x0001e2000c101506 */
[----:B-----5:R-:W-:-:S03]  /*c41f0*/  ISETP.GE.AND P5, PT, R26, c[0x0][0x17c], PT ;  /* 0x00005f001a007a0c */ /* 0x020fc60003fa6270 */
[----:B------:R-:W5:Y:S01]  /*c4200*/  LDL.LU R26, [R1+0x2b9c] ;  /* 0x002b9c00011a7983 */ /* 0x000f620000300800 */
[----:B--2---:R-:W-:-:S03]  /*c4210*/  ISETP.GE.AND P3, PT, R10, c[0x0][0x17c], PT ;  /* 0x00005f000a007a0c */ /* 0x004fc60003f66270 */
[----:B------:R-:W2:Y:S04]  /*c4220*/  LDL.LU R10, [R1+0x2b98] ;  /* 0x002b9800010a7983 */ /* 0x000ea80000300800 */
[----:B0-----:R-:W2:Y:S01]  /*c4230*/  LDL.LU R21, [R1+0x378] ;  /* 0x0003780001157983 */ /* 0x001ea20000300800 */
[----:B------:R-:W-:Y:S01]  /*c4240*/  IMAD.WIDE R22, R0, 0x2, R4 ;  /* 0x0000000200167825 */ /* 0x000fe200078e0204 */
[----:B------:R-:W-:-:S03]  /*c4250*/  ISETP.LT.AND P4, PT, R12, c[0x0][0x178], !P5 ;  /* 0x00005e000c007a0c */ /* 0x000fc60006f81270 */
[C---:B------:R-:W-:Y:S01]  /*c4260*/  IMAD.WIDE R16, R0.reuse, 0x2, R6 ;  /* 0x0000000200107825 */ /* 0x040fe200078e0206 */
[----:B------:R-:W-:Y:S02]  /*c4270*/  IADD3 R20, R0, c[0x0][0x198], RZ ;  /* 0x0000660000147a10 */ /* 0x000fe40007ffe0ff */
[----:B------:R-:W-:Y:S02]  /*c4280*/  PRMT R18, R27, 0x7632, R18 ;  /* 0x000076321b127816 */ /* 0x000fe40000000012 */
[----:B------:R-:W-:Y:S02]  /*c4290*/  ISETP.LT.AND P5, PT, R25, c[0x0][0x178], !P5 ;  /* 0x00005e0019007a0c */ /* 0x000fe40006fa1270 */
[----:B------:R-:W-:Y:S01]  /*c42a0*/  IADD3 R0, R20, c[0x0][0x198], RZ ;  /* 0x0000660014007a10 */ /* 0x000fe20007ffe0ff */
[----:B--2---:R-:W-:Y:S04]  /*c42b0*/  @P6 STG.E.U16 [R22.64], R21 ;  /* 0x0000001516006986 */ /* 0x004fe8000c101506 */
[----:B------:R0:W-:Y:S01]  /*c42c0*/  @P1 STG.E.U16 [R16.64], R27 ;  /* 0x0000001b10001986 */ /* 0x0001e2000c101506 */
[----:B------:R-:W-:-:S03]  /*c42d0*/  PRMT R3, R21, 0x7632, R3 ;  /* 0x0000763215037816 */ /* 0x000fc60000000003 */
[----:B0-----:R-:W2:Y:S01]  /*c42e0*/  LDL.LU R27, [R1+0x2ba0] ;  /* 0x002ba000011b7983 */ /* 0x001ea20000300800 */
[----:B------:R-:W-:-:S05]  /*c42f0*/  IMAD.WIDE R16, R20, 0x2, R4 ;  /* 0x0000000214107825 */ /* 0x000fca00078e0204 */
[----:B------:R0:W-:Y:S01]  /*c4300*/  @P4 STG.E.U16 [R16.64], R3 ;  /* 0x0000000310004986 */ /* 0x0001e2000c101506 */
[----:B------:R-:W-:-:S03]  /*c4310*/  ISETP.GE.AND P4, PT, R10, c[0x0][0x17c], PT ;  /* 0x00005f000a007a0c */ /* 0x000fc60003f86270 */
[----:B------:R-:W2:Y:S01]  /*c4320*/  LDL.LU R10, [R1+0x2ba4] ;  /* 0x002ba400010a7983 */ /* 0x000ea20000300800 */
[----:B------:R-:W-:Y:S01]  /*c4330*/  ISETP.LT.AND P6, PT, R12, c[0x0][0x178], !P3 ;  /* 0x00005e000c007a0c */ /* 0x000fe20005fc1270 */
[----:B------:R-:W-:Y:S01]  /*c4340*/  IMAD.WIDE R20, R20, 0x2, R6 ;  /* 0x0000000214147825 */ /* 0x000fe200078e0206 */
[----:B------:R-:W-:Y:S02]  /*c4350*/  ISETP.LT.AND P1, PT, R25, c[0x0][0x178], !P3 ;  /* 0x00005e0019007a0c */ /* 0x000fe40005f21270 */
[----:B-----5:R-:W-:Y:S02]  /*c4360*/  ISETP.GE.AND P3, PT, R26, c[0x0][0x17c], PT ;  /* 0x00005f001a007a0c */ /* 0x020fe40003f66270 */
[----:B------:R1:W-:Y:S01]  /*c4370*/  @P5 STG.E.U16 [R20.64], R18 ;  /* 0x0000001214005986 */ /* 0x0003e2000c101506 */
[----:B------:R-:W-:Y:S01]  /*c4380*/  IMAD.WIDE R22, R0, 0x2, R4 ;  /* 0x0000000200167825 */ /* 0x000fe200078e0204 */
[----:B------:R-:W-:Y:S02]  /*c4390*/  ISETP.LT.AND P5, PT, R12, c[0x0][0x178], !P3 ;  /* 0x00005e000c007a0c */ /* 0x000fe40005fa1270 */
[C---:B0-----:R-:W-:Y:S01]  /*c43a0*/  IADD3 R3, R0.reuse, c[0x0][0x198], RZ ;  /* 0x0000660000037a10 */ /* 0x041fe20007ffe0ff */
[----:B------:R-:W-:Y:S01]  /*c43b0*/  IMAD.WIDE R16, R0, 0x2, R6 ;  /* 0x0000000200107825 */ /* 0x000fe200078e0206 */
[----:B------:R-:W5:Y:S04]  /*c43c0*/  LDL.LU R26, [R1+0x2c] ;  /* 0x00002c00011a7983 */ /* 0x000f680000300800 */
[----:B---3--:R-:W-:Y:S01]  /*c43d0*/  @P6 STG.E.U16 [R22.64], R11 ;  /* 0x0000000b16006986 */ /* 0x008fe2000c101506 */
[----:B-1----:R-:W-:-:S03]  /*c43e0*/  PRMT R18, R11, 0x7632, R18 ;  /* 0x000076320b127816 */ /* 0x002fc60000000012 */
[----:B----4-:R0:W-:Y:S02]  /*c43f0*/  @P1 STG.E.U16 [R16.64], R19 ;  /* 0x0000001310001986 */ /* 0x0101e4000c101506 */
[----:B0-----:R-:W-:-:S05]  /*c4400*/  IMAD.WIDE R16, R3, 0x2, R4 ;  /* 0x0000000203107825 */ /* 0x001fca00078e0204 */
[----:B------:R0:W-:Y:S01]  /*c4410*/  @P5 STG.E.U16 [R16.64], R18 ;  /* 0x0000001210005986 */ /* 0x0001e2000c101506 */
[----:B------:R-:W-:Y:S02]  /*c4420*/  PRMT R24, R19, 0x7632, R24 ;  /* 0x0000763213187816 */ /* 0x000fe40000000018 */
[----:B--2---:R-:W-:Y:S02]  /*c4430*/  ISETP.GE.AND P1, PT, R27, c[0x0][0x17c], PT ;  /* 0x00005f001b007a0c */ /* 0x004fe40003f26270 */
[----:B------:R-:W2:Y:S04]  /*c4440*/  LDL.LU R27, [R1+0x32c] ;  /* 0x00032c00011b7983 */ /* 0x000ea80000300800 */
[----:B------:R-:W3:Y:S04]  /*c4450*/  LDL.LU R11, [R1+0xc] ;  /* 0x00000c00010b7983 */ /* 0x000ee80000300800 */
[----:B0-----:R-:W4:Y:S01]  /*c4460*/  LDL.LU R18, [R1+0x31c] ;  /* 0x00031c0001127983 */ /* 0x001f220000300800 */
[----:B------:R-:W-:-:S03]  /*c4470*/  ISETP.GE.AND P5, PT, R10, c[0x0][0x17c], PT ;  /* 0x00005f000a007a0c */ /* 0x000fc60003fa6270 */
[----:B------:R-:W2:Y:S04]  /*c4480*/  LDL.LU R19, [R1+0x2bac] ;  /* 0x002bac0001137983 */ /* 0x000ea80000300800 */
[----:B------:R-:W2:Y:S01]  /*c4490*/  LDL.LU R10, [R1+0x2ba8] ;  /* 0x002ba800010a7983 */ /* 0x000ea20000300800 */
[----:B------:R-:W-:Y:S01]  /*c44a0*/  ISETP.LT.AND P3, PT, R25, c[0x0][0x178], !P3 ;  /* 0x00005e0019007a0c */ /* 0x000fe20005f61270 */
[----:B------:R-:W-:Y:S01]  /*c44b0*/  IMAD.WIDE R20, R3, 0x2, R6 ;  /* 0x0000000203147825 */ /* 0x000fe200078e0206 */
[----:B------:R-:W-:Y:S02]  /*c44c0*/  ISETP.LT.AND P6, PT, R12, c[0x0][0x178], !P4 ;  /* 0x00005e000c007a0c */ /* 0x000fe400067c1270 */
[----:B------:R-:W-:Y:S02]  /*c44d0*/  ISETP.LT.AND P4, PT, R25, c[0x0][0x178], !P4 ;  /* 0x00005e0019007a0c */ /* 0x000fe40006781270 */
[----:B------:R-:W-:-:S07]  /*c44e0*/  IADD3 R0, R3, c[0x0][0x198], RZ ;  /* 0x0000660003007a10 */ /* 0x000fce0007ffe0ff */
[----:B------:R0:W-:Y:S01]  /*c44f0*/  @P3 STG.E.U16 [R20.64], R24 ;  /* 0x0000001814003986 */ /* 0x0001e2000c101506 */
[----:B------:R-:W-:Y:S01]  /*c4500*/  ISETP.LT.AND P3, PT, R25, c[0x0][0x178], !P1 ;  /* 0x00005e0019007a0c */ /* 0x000fe20004f61270 */
[----:B------:R-:W-:Y:S01]  /*c4510*/  IMAD.WIDE R22, R0, 0x2, R4 ;  /* 0x0000000200167825 */ /* 0x000fe200078e0204 */
[----:B------:R-:W-:-:S03]  /*c4520*/  ISETP.LT.AND P1, PT, R12, c[0x0][0x178], !P1 ;  /* 0x00005e000c007a0c */ /* 0x000fc60004f21270 */
[C---:B------:R-:W-:Y:S01]  /*c4530*/  IMAD.WIDE R16, R0.reuse, 0x2, R6 ;  /* 0x0000000200107825 */ /* 0x040fe200078e0206 */
[----:B0-----:R-:W-:Y:S02]  /*c4540*/  IADD3 R20, R0, c[0x0][0x198], RZ ;  /* 0x0000660000147a10 */ /* 0x001fe40007ffe0ff */
[----:B-----5:R-:W-:Y:S01]  /*c4550*/  PRMT R3, R26, 0x7632, R3 ;  /* 0x000076321a037816 */ /* 0x020fe20000000003 */
[----:B----4-:R-:W-:Y:S01]  /*c4560*/  @P6 STG.E.U16 [R22.64], R18 ;  /* 0x0000001216006986 */ /* 0x010fe2000c101506 */
[----:B------:R-:W-:-:S03]  /*c4570*/  PRMT R0, R18, 0x7632, R0 ;  /* 0x0000763212007816 */ /* 0x000fc60000000000 */
[----:B------:R0:W-:Y:S01]  /*c4580*/  @P4 STG.E.U16 [R16.64], R26 ;  /* 0x0000001a10004986 */ /* 0x0001e2000c101506 */
[----:B------:R-:W-:Y:S02]  /*c4590*/  ISETP.LT.AND P6, PT, R12, c[0x0][0x178], !P5 ;  /* 0x00005e000c007a0c */ /* 0x000fe40006fc1270 */
[----:B------:R-:W-:Y:S02]  /*c45a0*/  ISETP.LT.AND P4, PT, R25, c[0x0][0x178], !P5 ;  /* 0x00005e0019007a0c */ /* 0x000fe40006f81270 */
[----:B--2---:R-:W-:Y:S01]  /*c45b0*/  ISETP.GE.AND P5, PT, R19, c[0x0][0x17c], PT ;  /* 0x00005f0013007a0c */ /* 0x004fe20003fa6270 */
[----:B0-----:R-:W-:Y:S01]  /*c45c0*/  IMAD.WIDE R16, R20, 0x2, R4 ;  /* 0x0000000214107825 */ /* 0x001fe200078e0204 */
[----:B------:R-:W2:Y:S04]  /*c45d0*/  LDL.LU R26, [R1+0x33c] ;  /* 0x00033c00011a7983 */ /* 0x000ea80000300800 */
[----:B------:R-:W-:Y:S01]  /*c45e0*/  @P1 STG.E.U16 [R16.64], R0 ;  /* 0x0000000010001986 */ /* 0x000fe2000c101506 */
[----:B------:R-:W-:-:S03]  /*c45f0*/  ISETP.GE.AND P1, PT, R10, c[0x0][0x17c], PT ;  /* 0x00005f000a007a0c */ /* 0x000fc60003f26270 */
[----:B------:R-:W4:Y:S04]  /*c4600*/  LDL.LU R19, [R1+0x3320] ;  /* 0x0033200001137983 */ /* 0x000f280000300800 */
[----:B------:R-:W5:Y:S01]  /*c4610*/  LDL.LU R10, [R1+0x2bb4] ;  /* 0x002bb400010a7983 */ /* 0x000f620000300800 */
[C---:B------:R-:W-:Y:S01]  /*c4620*/  IADD3 R18, R20.reuse, c[0x0][0x198], RZ ;  /* 0x0000660014127a10 */ /* 0x040fe20007ffe0ff */
[----:B------:R-:W-:-:S05]  /*c4630*/  IMAD.WIDE R20, R20, 0x2, R6 ;  /* 0x0000000214147825 */ /* 0x000fca00078e0206 */
[----:B------:R0:W-:Y:S01]  /*c4640*/  @P3 STG.E.U16 [R20.64], R3 ;  /* 0x0000000314003986 */ /* 0x0001e2000c101506 */
[----:B------:R-:W-:Y:S01]  /*c4650*/  ISETP.LT.AND P3, PT, R12, c[0x0][0x178], !P5 ;  /* 0x00005e000c007a0c */ /* 0x000fe20006f61270 */
[C---:B------:R-:W-:Y:S02]  /*c4660*/  IMAD.WIDE R22, R18.reuse, 0x2, R4 ;  /* 0x0000000212167825 */ /* 0x040fe400078e0204 */
[----:B0-----:R-:W2:Y:S02]  /*c4670*/  LDL.LU R21, [R1+0x2bb0] ;  /* 0x002bb00001157983 */ /* 0x001ea40000300800 */
[C---:B------:R-:W-:Y:S01]  /*c4680*/  IMAD.WIDE R16, R18.reuse, 0x2, R6 ;  /* 0x0000000212107825 */ /* 0x040fe200078e0206 */
[----:B------:R-:W-:Y:S01]  /*c4690*/  IADD3 R0, R18, c[0x0][0x198], RZ ;  /* 0x0000660012007a10 */ /* 0x000fe20007ffe0ff */
[----:B------:R0:W-:Y:S01]  /*c46a0*/  @P6 STG.E.U16 [R22.64], R27 ;  /* 0x0000001b16006986 */ /* 0x0001e2000c101506 */
[----:B------:R-:W-:-:S03]  /*c46b0*/  PRMT R18, R27, 0x7632, R18 ;  /* 0x000076321b127816 */ /* 0x000fc60000000012 */
[----:B---3--:R1:W-:Y:S01]  /*c46c0*/  @P4 STG.E.U16 [R16.64], R11 ;  /* 0x0000000b10004986 */ /* 0x0083e2000c101506 */
[----:B------:R-:W-:-:S03]  /*c46d0*/  PRMT R24, R11, 0x7632, R24 ;  /* 0x000076320b187816 */ /* 0x000fc60000000018 */
[----:B0-----:R-:W3:Y:S01]  /*c46e0*/  LDL.LU R27, [R1+0x34c] ;  /* 0x00034c00011b7983 */ /* 0x001ee20000300800 */
[----:B-1----:R-:W-:-:S03]  /*c46f0*/  IMAD.WIDE R16, R0, 0x2, R4 ;  /* 0x0000000200107825 */ /* 0x002fc600078e0204 */
[----:B------:R-:W3:Y:S04]  /*c4700*/  LDL.LU R11, [R1+0x4c] ;  /* 0x00004c00010b7983 */ /* 0x000ee80000300800 */
[----:B------:R0:W-:Y:S01]  /*c4710*/  @P3 STG.E.U16 [R16.64], R18 ;  /* 0x0000001210003986 */ /* 0x0001e2000c101506 */
[----:B-----5:R-:W-:-:S03]  /*c4720*/  ISETP.GE.AND P3, PT, R10, c[0x0][0x17c], PT ;  /* 0x00005f000a007a0c */ /* 0x020fc60003f66270 */
[----:B------:R-:W5:Y:S01]  /*c4730*/  LDL.LU R10, [R1+0x2bbc] ;  /* 0x002bbc00010a7983 */ /* 0x000f620000300800 */
[C---:B------:R-:W-:Y:S02]  /*c4740*/  ISETP.LT.AND P5, PT, R25.reuse, c[0x0][0x178], !P5 ;  /* 0x00005e0019007a0c */ /* 0x040fe40006fa1270 */
[----:B------:R-:W-:Y:S02]  /*c4750*/  ISETP.LT.AND P6, PT, R12, c[0x0][0x178], !P1 ;  /* 0x00005e000c007a0c */ /* 0x000fe40004fc1270 */
[----:B------:R-:W-:Y:S02]  /*c4760*/  IADD3 R3, R0, c[0x0][0x198], RZ ;  /* 0x0000660000037a10 */ /* 0x000fe40007ffe0ff */
[----:B------:R-:W-:-:S03]  /*c4770*/  ISETP.LT.AND P1, PT, R25, c[0x0][0x178], !P1 ;  /* 0x00005e0019007a0c */ /* 0x000fc60004f21270 */
[----:B------:R-:W-:Y:S01]  /*c4780*/  IMAD.WIDE R22, R3, 0x2, R4 ;  /* 0x0000000203167825 */ /* 0x000fe200078e0204 */
[----:B--2---:R-:W-:-:S03]  /*c4790*/  ISETP.GE.AND P4, PT, R21, c[0x0][0x17c], PT ;  /* 0x00005f0015007a0c */ /* 0x004fc60003f86270 */
[----:B------:R-:W-:Y:S01]  /*c47a0*/  IMAD.WIDE R20, R0, 0x2, R6 ;  /* 0x0000000200147825 */ /* 0x000fe200078e0206 */
[----:B------:R-:W-:Y:S01]  /*c47b0*/  STL [R1+0x32e0], R24 ;  /* 0x0032e01801007387 */ /* 0x000fe20000100800 */
[----:B------:R-:W-:-:S03]  /*c47c0*/  PRMT R0, R26, 0x7632, R0 ;  /* 0x000076321a007816 */ /* 0x000fc60000000000 */
[----:B------:R1:W-:Y:S01]  /*c47d0*/  @P5 STG.E.U16 [R20.64], R24 ;  /* 0x0000001814005986 */ /* 0x0003e2000c101506 */
[----:B------:R-:W-:Y:S02]  /*c47e0*/  ISETP.LT.AND P5, PT, R25, c[0x0][0x178], !P4 ;  /* 0x00005e0019007a0c */ /* 0x000fe400067a1270 */
[----:B------:R-:W-:Y:S01]  /*c47f0*/  ISETP.LT.AND P4, PT, R12, c[0x0][0x178], !P4 ;  /* 0x00005e000c007a0c */ /* 0x000fe20006781270 */
[----:B------:R2:W-:Y:S01]  /*c4800*/  @P6 STG.E.U16 [R22.64], R26 ;  /* 0x0000001a16006986 */ /* 0x0005e2000c101506 */
[C---:B0-----:R-:W-:Y:S01]  /*c4810*/  IMAD.WIDE R16, R3.reuse, 0x2, R6 ;  /* 0x0000000203107825 */ /* 0x041fe200078e0206 */
[----:B------:R-:W-:Y:S02]  /*c4820*/  IADD3 R18, R3, c[0x0][0x198], RZ ;  /* 0x0000660003127a10 */ /* 0x000fe40007ffe0ff */
[----:B-1----:R-:W3:Y:S04]  /*c4830*/  LDL.LU R24, [R1+0x2bb8] ;  /* 0x002bb80001187983 */ /* 0x002ee80000300800 */
[----:B--2---:R-:W2:Y:S04]  /*c4840*/  LDL.LU R26, [R1+0x2bc0] ;  /* 0x002bc000011a7983 */ /* 0x004ea80000300800 */
[----:B----4-:R0:W-:Y:S02]  /*c4850*/  @P1 STG.E.U16 [R16.64], R19 ;  /* 0x0000001310001986 */ /* 0x0101e4000c101506 */
[----:B0-----:R-:W-:-:S05]  /*c4860*/  IMAD.WIDE R16, R18, 0x2, R4 ;  /* 0x0000000212107825 */ /* 0x001fca00078e0204 */
[----:B------:R0:W-:Y:S01]  /*c4870*/  @P4 STG.E.U16 [R16.64], R0 ;  /* 0x0000000010004986 */ /* 0x0001e2000c101506 */
[----:B-----5:R-:W-:-:S03]  /*c4880*/  ISETP.GE.AND P4, PT, R10, c[0x0][0x17c], PT ;  /* 0x00005f000a007a0c */ /* 0x020fc60003f86270 */
[----:B------:R-:W4:Y:S01]  /*c4890*/  LDL.LU R10, [R1+0x2bc4] ;  /* 0x002bc400010a7983 */ /* 0x000f220000300800 */
[----:B------:R-:W-:Y:S02]  /*c48a0*/  ISETP.LT.AND P6, PT, R12, c[0x0][0x178], !P3 ;  /* 0x00005e000c007a0c */ /* 0x000fe40005fc1270 */
[----:B------:R-:W-:Y:S02]  /*c48b0*/  PRMT R3, R19, 0x7632, R3 ;  /* 0x0000763213037816 */ /* 0x000fe40000000003 */
[C---:B------:R-:W-:Y:S01]  /*c48c0*/  IADD3 R22, R18.reuse, c[0x0][0x198], RZ ;  /* 0x0000660012167a10 */ /* 0x040fe20007ffe0ff */
[----:B------:R-:W-:Y:S01]  /*c48d0*/  IMAD.WIDE R18, R18, 0x2, R6 ;  /* 0x0000000212127825 */ /* 0x000fe200078e0206 */
[----:B------:R-:W-:-:S04]  /*c48e0*/  ISETP.LT.AND P3, PT, R25, c[0x0][0x178], !P3 ;  /* 0x00005e0019007a0c */ /* 0x000fc80005f61270 */
[----:B------:R1:W-:Y:S01]  /*c48f0*/  @P5 STG.E.U16 [R18.64], R3 ;  /* 0x0000000312005986 */ /* 0x0003e2000c101506 */
[----:B------:R-:W-:Y:S01]  /*c4900*/  ISETP.LT.AND P5, PT, R12, c[0x0][0x178], !P4 ;  /* 0x00005e000c007a0c */ /* 0x000fe200067a1270 */
[----:B------:R-:W-:-:S04]  /*c4910*/  IMAD.WIDE R20, R22, 0x2, R4 ;  /* 0x0000000216147825 */ /* 0x000fc800078e0204 */
[C---:B0-----:R-:W-:Y:S01]  /*c4920*/  IMAD.WIDE R16, R22.reuse, 0x2, R6 ;  /* 0x0000000216107825 */ /* 0x041fe200078e0206 */
[----:B---3--:R-:W-:Y:S01]  /*c4930*/  @P6 STG.E.U16 [R20.64], R27 ;  /* 0x0000001b14006986 */ /* 0x008fe2000c101506 */
[----:B-1----:R-:W-:-:S03]  /*c4940*/  IADD3 R3, R22, c[0x0][0x198], RZ ;  /* 0x0000660016037a10 */ /* 0x002fc60007ffe0ff */
[----:B------:R0:W-:Y:S01]  /*c4950*/  @P3 STG.E.U16 [R16.64], R11 ;  /* 0x0000000b10003986 */ /* 0x0001e2000c101506 */
[----:B------:R-:W-:Y:S02]  /*c4960*/  PRMT R22, R27, 0x7632, R22 ;  /* 0x000076321b167816 */ /* 0x000fe40000000016 */
[----:B------:R-:W-:Y:S02]  /*c4970*/  PRMT R23, R11, 0x7632, R23 ;  /* 0x000076320b177816 */ /* 0x000fe40000000017 */
[----:B------:R-:W-:Y:S02]  /*c4980*/  ISETP.GE.AND P1, PT, R24, c[0x0][0x17c], PT ;  /* 0x00005f0018007a0c */ /* 0x000fe40003f26270 */
[----:B------:R-:W3:Y:S01]  /*c4990*/  LDL.LU R24, [R1+0x5c] ;  /* 0x00005c0001187983 */ /* 0x000ee20000300800 */
[----:B0-----:R-:W-:Y:S01]  /*c49a0*/  IMAD.WIDE R16, R3, 0x2, R4 ;  /* 0x0000000203107825 */ /* 0x001fe200078e0204 */
[----:B--2---:R-:W-:Y:S02]  /*c49b0*/  ISETP.GE.AND P3, PT, R26, c[0x0][0x17c], PT ;  /* 0x00005f001a007a0c */ /* 0x004fe40003f66270 */
[----:B------:R-:W2:Y:S04]  /*c49c0*/  LDL.LU R26, [R1+0x36c] ;  /* 0x00036c00011a7983 */ /* 0x000ea80000300800 */
[----:B------:R-:W5:Y:S04]  /*c49d0*/  LDL.LU R11, [R1+0x6c] ;  /* 0x00006c00010b7983 */ /* 0x000f680000300800 */
[----:B------:R0:W-:Y:S04]  /*c49e0*/  @P5 STG.E.U16 [R16.64], R22 ;  /* 0x0000001610005986 */ /* 0x0001e8000c101506 */
[----:B0-----:R-:W2:Y:S04]  /*c49f0*/  LDL.LU R22, [R1+0x35c] ;  /* 0x00035c0001167983 */ /* 0x001ea80000300800 */
[----:B------:R-:W5:Y:S01]  /*c4a00*/  LDL.LU R27, [R1+0x2bc8] ;  /* 0x002bc800011b7983 */ /* 0x000f620000300800 */
[----:B----4-:R-:W-:-:S03]  /*c4a10*/  ISETP.GE.AND P5, PT, R10, c[0x0][0x17c], PT ;  /* 0x00005f000a007a0c */ /* 0x010fc60003fa6270 */
[----:B------:R-:W4:Y:S01]  /*c4a20*/  LDL.LU R10, [R1+0x2bcc] ;  /* 0x002bcc00010a7983 */ /* 0x000f220000300800 */
[C---:B------:R-:W-:Y:S02]  /*c4a30*/  ISETP.LT.AND P4, PT, R25.reuse, c[0x0][0x178], !P4 ;  /* 0x00005e0019007a0c */ /* 0x040fe40006781270 */
[----:B------:R-:W-:Y:S02]  /*c4a40*/  ISETP.LT.AND P6, PT, R12, c[0x0][0x178], !P1 ;  /* 0x00005e000c007a0c */ /* 0x000fe40004fc1270 */
[----:B------:R-:W-:Y:S01]  /*c4a50*/  ISETP.LT.AND P1, PT, R25, c[0x0][0x178], !P1 ;  /* 0x00005e0019007a0c */ /* 0x000fe20004f21270 */
[C---:B------:R-:W-:Y:S01]  /*c4a60*/  IMAD.WIDE R18, R3.reuse, 0x2, R6 ;  /* 0x0000000203127825 */ /* 0x040fe200078e0206 */
[----:B------:R-:W-:-:S05]  /*c4a70*/  IADD3 R0, R3, c[0x0][0x198], RZ ;  /* 0x0000660003007a10 */ /* 0x000fca0007ffe0ff */
[C---:B------:R-:W-:Y:S02]  /*c4a80*/  IMAD.WIDE R20, R0.reuse, 0x2, R4 ;  /* 0x0000000200147825 */ /* 0x040fe400078e0204 */
[----:B------:R0:W-:Y:S01]  /*c4a90*/  @P4 STG.E.U16 [R18.64], R23 ;  /* 0x0000001712004986 */ /* 0x0001e2000c101506 */
[----:B------:R-:W-:Y:S01]  /*c4aa0*/  ISETP.LT.AND P4, PT, R25, c[0x0][0x178], !P3 ;  /* 0x00005e0019007a0c */ /* 0x000fe20005f81270 */
[----:B------:R-:W-:Y:S01]  /*c4ab0*/  IMAD.WIDE R16, R0, 0x2, R6 ;  /* 0x0000000200107825 */ /* 0x000fe200078e0206 */
[----:B------:R-:W-:Y:S02]  /*c4ac0*/  ISETP.LT.AND P3, PT, R12, c[0x0][0x178], !P3 ;  /* 0x00005e000c007a0c */ /* 0x000fe40005f61270 */
[----:B0-----:R-:W-:Y:S02]  /*c4ad0*/  IADD3 R18, R0, c[0x0][0x198], RZ ;  /* 0x0000660000127a10 */ /* 0x001fe40007ffe0ff */
[----:B---3--:R-:W-:Y:S01]  /*c4ae0*/  PRMT R3, R24, 0x7632, R3 ;  /* 0x0000763218037816 */ /* 0x008fe20000000003 */
[----:B--2---:R-:W-:Y:S04]  /*c4af0*/  @P6 STG.E.U16 [R20.64], R22 ;  /* 0x0000001614006986 */ /* 0x004fe8000c101506 */
[----:B------:R0:W-:Y:S01]  /*c4b00*/  @P1 STG.E.U16 [R16.64], R24 ;  /* 0x0000001810001986 */ /* 0x0001e2000c101506 */
[----:B------:R-:W-:-:S03]  /*c4b10*/  PRMT R0, R22, 0x7632, R0 ;  /* 0x0000763216007816 */ /* 0x000fc60000000000 */
[----:B0-----:R-:W2:Y:S01]  /*c4b20*/  LDL.LU R24, [R1+0x2bd0] ;  /* 0x002bd00001187983 */ /* 0x001ea20000300800 */
[----:B------:R-:W-:-:S05]  /*c4b30*/  IMAD.WIDE R16, R18, 0x2, R4 ;  /* 0x0000000212107825 */ /* 0x000fca00078e0204 */
[----:B------:R0:W-:Y:S01]  /*c4b40*/  @P3 STG.E.U16 [R16.64], R0 ;  /* 0x0000000010003986 */ /* 0x0001e2000c101506 */
[----:B----4-:R-:W-:-:S03]  /*c4b50*/  ISETP.GE.AND P3, PT, R10, c[0x0][0x17c], PT ;  /* 0x00005f000a007a0c */ /* 0x010fc60003f66270 */
[----:B------:R-:W3:Y:S01]  /*c4b60*/  LDL.LU R10, [R1+0x2bd4] ;  /* 0x002bd400010a7983 */ /* 0x000ee20000300800 */
[----:B------:R-:W-:Y:S02]  /*c4b70*/  ISETP.LT.AND P6, PT, R12, c[0x0][0x178], !P5 ;  /* 0x00005e000c007a0c */ /* 0x000fe40006fc1270 */
[C---:B------:R-:W-:Y:S01]  /*c4b80*/  IADD3 R22, R18.reuse, c[0x0][0x198], RZ ;  /* 0x0000660012167a10 */ /* 0x040fe20007ffe0ff */
[----:B------:R-:W-:Y:S01]  /*c4b90*/  IMAD.WIDE R18, R18, 0x2, R6 ;  /* 0x0000000212127825 */ /* 0x000fe200078e0206 */
[----:B------:R-:W-:-:S04]  /*c4ba0*/  ISETP.LT.AND P5, PT, R25, c[0x0][0x178], !P5 ;  /* 0x00005e0019007a0c */ /* 0x000fc80006fa1270 */
[----:B------:R1:W-:Y:S01]  /*c4bb0*/  @P4 STG.E.U16 [R18.64], R3 ;  /* 0x0000000312004986 */ /* 0x0003e2000c101506 */
[----:B------:R-:W-:Y:S01]  /*c4bc0*/  ISETP.LT.AND P4, PT, R12, c[0x0][0x178], !P3 ;  /* 0x00005e000c007a0c */ /* 0x000fe20005f81270 */
[----:B------:R-:W-:-:S04]  /*c4bd0*/  IMAD.WIDE R20, R22, 0x2, R4 ;  /* 0x0000000216147825 */ /* 0x000fc800078e0204 */
[C---:B0-----:R-:W-:Y:S01]  /*c4be0*/  IMAD.WIDE R16, R22.reuse, 0x2, R6 ;  /* 0x0000000216107825 */ /* 0x041fe200078e0206 */
[----:B------:R-:W-:Y:S01]  /*c4bf0*/  @P6 STG.E.U16 [R20.64], R26 ;  /* 0x0000001a14006986 */ /* 0x000fe2000c101506 */
[----:B-1----:R-:W-:-:S03]  /*c4c00*/  IADD3 R3, R22, c[0x0][0x198], RZ ;  /* 0x0000660016037a10 */ /* 0x002fc60007ffe0ff */
[----:B-----5:R0:W-:Y:S01]  /*c4c10*/  @P5 STG.E.U16 [R16.64], R11 ;  /* 0x0000000b10005986 */ /* 0x0201e2000c101506 */
[----:B------:R-:W-:Y:S02]  /*c4c20*/  PRMT R22, R26, 0x7632, R22 ;  /* 0x000076321a167816 */ /* 0x000fe40000000016 */
[----:B------:R-:W-:Y:S02]  /*c4c30*/  ISETP.GE.AND P1, PT, R27, c[0x0][0x17c], PT ;  /* 0x00005f001b007a0c */ /* 0x000fe40003f26270 */
[----:B------:R-:W4:Y:S01]  /*c4c40*/  LDL.LU R27, [R1+0x7c] ;  /* 0x00007c00011b7983 */ /* 0x000f220000300800 */
[----:B0-----:R-:W-:-:S05]  /*c4c50*/  IMAD.WIDE R16, R3, 0x2, R4 ;  /* 0x0000000203107825 */ /* 0x001fca00078e0204 */
[----:B------:R0:W-:Y:S01]  /*c4c60*/  @P4 STG.E.U16 [R16.64], R22 ;  /* 0x0000001610004986 */ /* 0x0001e2000c101506 */
[----:B------:R-:W-:Y:S02]  /*c4c70*/  PRMT R23, R11, 0x7632, R23 ;  /* 0x000076320b177816 */ /* 0x000fe40000000017 */
[----:B--2---:R-:W-:Y:S02]  /*c4c80*/  ISETP.GE.AND P5, PT, R24, c[0x0][0x17c], PT ;  /* 0x00005f0018007a0c */ /* 0x004fe40003fa6270 */
[----:B------:R-:W2:Y:S04]  /*c4c90*/  LDL.LU R24, [R1+0xb0] ;  /* 0x0000b00001187983 */ /* 0x000ea80000300800 */
[----:B------:R-:W5:Y:S04]  /*c4ca0*/  LDL.LU R26, [R1+0x90] ;  /* 0x00009000011a7983 */ /* 0x000f680000300800 */
[----:B0-----:R-:W2:Y:S04]  /*c4cb0*/  LDL.LU R22, [R1+0x37c] ;  /* 0x00037c0001167983 */ /* 0x001ea80000300800 */
[----:B------:R-:W5:Y:S01]  /*c4cc0*/  LDL.LU R11, [R1+0x2bd8] ;  /* 0x002bd800010b7983 */ /* 0x000f620000300800 */
[----:B---3--:R-:W-:-:S03]  /*c4cd0*/  ISETP.GE.AND P4, PT, R10, c[0x0][0x17c], PT ;  /* 0x00005f000a007a0c */ /* 0x008fc60003f86270 */
[----:B------:R-:W3:Y:S01]  /*c4ce0*/  LDL.LU R10, [R1+0x2bdc] ;  /* 0x002bdc00010a7983 */ /* 0x000ee20000300800 */
        /* <DEDUP_REMOVED lines=11> */
[----:B----4-:R-:W-:Y:S01]  /*c4da0*/  PRMT R3, R27, 0x7632, R3 ;  /* 0x000076321b037816 */ /* 0x010fe20000000003 */
[----:B--2---:R-:W-:Y:S01]  /*c4db0*/  @P6 STG.E.U16 [R20.64], R22 ;  /* 0x0000001614006986 */ /* 0x004fe2000c101506 */
[----:B------:R-:W-:-:S03]  /*c4dc0*/  PRMT R0, R22, 0x7632, R0 ;  /* 0x0000763216007816 */ /* 0x000fc60000000000 */
[----:B------:R0:W-:Y:S01]  /*c4dd0*/  @P1 STG.E.U16 [R16.64], R27 ;  /* 0x0000001b10001986 */ /* 0x0001e2000c101506 */
[----:B-----5:R-:W-:Y:S01]  /*c4de0*/  ISETP.GE.AND P1, PT, R11, c[0x0][0x17c], PT ;  /* 0x00005f000b007a0c */ /* 0x020fe20003f26270 */
[----:B0-----:R-:W-:Y:S02]  /*c4df0*/  IMAD.WIDE R16, R18, 0x2, R4 ;  /* 0x0000000212107825 */ /* 0x001fe400078e0204 */
[----:B------:R-:W2:Y:S04]  /*c4e00*/  LDL.LU R27, [R1+0xa0] ;  /* 0x0000a000011b7983 */ /* 0x000ea80000300800 */
[----:B------:R0:W-:Y:S04]  /*c4e10*/  @P5 STG.E.U16 [R16.64], R0 ;  /* 0x0000000010005986 */ /* 0x0001e8000c101506 */
[----:B------:R-:W4:Y:S01]  /*c4e20*/  LDL.LU R11, [R1+0x2be0] ;  /* 0x002be000010b7983 */ /* 0x000f220000300800 */
[----:B---3--:R-:W-:-:S03]  /*c4e30*/  ISETP.GE.AND P5, PT, R10, c[0x0][0x17c], PT ;  /* 0x00005f000a007a0c */ /* 0x008fc60003fa6270 */
[----:B------:R-:W3:Y:S01]  /*c4e40*/  LDL.LU R10, [R1+0x2be4] ;  /* 0x002be400010a7983 */ /* 0x000ee20000300800 */
[----:B------:R-:W-:Y:S02]  /*c4e50*/  ISETP.LT.AND P6, PT, R12, c[0x0][0x178], !P4 ;  /* 0x00005e000c007a0c */ /* 0x000fe400067c1270 */
[C---:B------:R-:W-:Y:S01]  /*c4e60*/  IADD3 R22, R18.reuse, c[0x0][0x198], RZ ;  /* 0x0000660012167a10 */ /* 0x040fe20007ffe0ff */
[----:B------:R-:W-:Y:S01]  /*c4e70*/  IMAD.WIDE R18, R18, 0x2, R6 ;  /* 0x0000000212127825 */ /* 0x000fe200078e0206 */
[----:B------:R-:W-:-:S04]  /*c4e80*/  ISETP.LT.AND P4, PT, R25, c[0x0][0x178], !P4 ;  /* 0x00005e0019007a0c */ /* 0x000fc80006781270 */
[----:B------:R1:W-:Y:S01]  /*c4e90*/  @P3 STG.E.U16 [R18.64], R3 ;  /* 0x0000000312003986 */ /* 0x0003e2000c101506 */
[----:B------:R-:W-:Y:S01]  /*c4ea0*/  ISETP.LT.AND P3, PT, R12, c[0x0][0x178], !P5 ;  /* 0x00005e000c007a0c */ /* 0x000fe20006f61270 */
[----:B------:R-:W-:Y:S01]  /*c4eb0*/  IMAD.WIDE R20, R22, 0x2, R4 ;  /* 0x0000000216147825 */ /* 0x000fe200078e0204 */
[----:B------:R-:W-:-:S03]  /*c4ec0*/  ISETP.LT.AND P5, PT, R25, c[0x0][0x178], !P5 ;  /* 0x00005e0019007a0c */ /* 0x000fc60006fa1270 */
[C---:B0-----:R-:W-:Y:S01]  /*c4ed0*/  IMAD.WIDE R16, R22.reuse, 0x2, R6 ;  /* 0x0000000216107825 */ /* 0x041fe200078e0206 */
[----:B------:R0:W-:Y:S01]  /*c4ee0*/  @P6 STG.E.U16 [R20.64], R24 ;  /* 0x0000001814006986 */ /* 0x0001e2000c101506 */
[----:B-1----:R-:W-:-:S03]  /*c4ef0*/  IADD3 R18, R22, c[0x0][0x198], RZ ;  /* 0x0000660016127a10 */ /* 0x002fc60007ffe0ff */
[----:B------:R1:W-:Y:S01]  /*c4f00*/  @P4 STG.E.U16 [R16.64], R26 ;  /* 0x0000001a10004986 */ /* 0x0003e2000c101506 */
[----:B------:R-:W-:Y:S02]  /*c4f10*/  PRMT R3, R24, 0x7632, R3 ;  /* 0x0000763218037816 */ /* 0x000fe40000000003 */
[----:B------:R-:W-:Y:S02]  /*c4f20*/  IADD3 R0, R18, c[0x0][0x198], RZ ;  /* 0x0000660012007a10 */ /* 0x000fe40007ffe0ff */
[----:B------:R-:W-:Y:S01]  /*c4f30*/  PRMT R22, R26, 0x7632, R22 ;  /* 0x000076321a167816 */ /* 0x000fe20000000016 */
[----:B0-----:R-:W5:Y:S01]  /*c4f40*/  LDL.LU R24, [R1+0xd0] ;  /* 0x0000d00001187983 */ /* 0x001f620000300800 */
[----:B-1----:R-:W-:-:S03]  /*c4f50*/  IMAD.WIDE R16, R18, 0x2, R4 ;  /* 0x0000000212107825 */ /* 0x002fc600078e0204 */
[----:B------:R-:W5:Y:S01]  /*c4f60*/  LDL.LU R26, [R1+0x80] ;  /* 0x00008000011a7983 */ /* 0x000f620000300800 */
[----:B------:R-:W-:-:S03]  /*c4f70*/  IMAD.WIDE R18, R18, 0x2, R6 ;  /* 0x0000000212127825 */ /* 0x000fc600078e0206 */
[----:B------:R-:W-:Y:S04]  /*c4f80*/  @P3 STG.E.U16 [R16.64], R3 ;  /* 0x0000000310003986 */ /* 0x000fe8000c101506 */
[----:B------:R0:W-:Y:S01]  /*c4f90*/  @P5 STG.E.U16 [R18.64], R22 ;  /* 0x0000001612005986 */ /* 0x0001e2000c101506 */
[----:B----4-:R-:W-:-:S03]  /*c4fa0*/  ISETP.GE.AND P4, PT, R11, c[0x0][0x17c], PT ;  /* 0x00005f000b007a0c */ /* 0x010fc60003f86270 */
[----:B------:R-:W4:Y:S01]  /*c4fb0*/  LDL.LU R11, [R1+0x2be8] ;  /* 0x002be800010b7983 */ /* 0x000f220000300800 */
[----:B---3--:R-:W-:-:S03]  /*c4fc0*/  ISETP.GE.AND P3, PT, R10, c[0x0][0x17c], PT ;  /* 0x00005f000a007a0c */ /* 0x008fc60003f66270 */
[----:B------:R-:W3:Y:S04]  /*c4fd0*/  LDL.LU R10, [R1+0x2bec] ;  /* 0x002bec00010a7983 */ /* 0x000ee80000300800 */
[----:B0-----:R-:W3:Y:S01]  /*c4fe0*/  LDL.LU R19, [R1+0xc0] ;  /* 0x0000c00001137983 */ /* 0x001ee20000300800 */
[----:B------:R-:W-:Y:S02]  /*c4ff0*/  ISETP.LT.AND P6, PT, R12, c[0x0][0x178], !P1 ;  /* 0x00005e000c007a0c */ /* 0x000fe40004fc1270 */
[----:B------:R-:W-:Y:S01]  /*c5000*/  ISETP.LT.AND P1, PT, R25, c[0x0][0x178], !P1 ;  /* 0x00005e0019007a0c */ /* 0x000fe20004f21270 */
[----:B------:R-:W-:Y:S01]  /*c5010*/  IMAD.WIDE R20, R0, 0x2, R4 ;  /* 0x0000000200147825 */ /* 0x000fe200078e0204 */
[----:B------:R-:W-:Y:S02]  /*c5020*/  ISETP.LT.AND P5, PT, R12, c[0x0][0x178], !P3 ;  /* 0x00005e000c007a0c */ /* 0x000fe40005fa1270 */
[C---:B------:R-:W-:Y:S01]  /*c5030*/  IADD3 R18, R0.reuse, c[0x0][0x198], RZ ;  /* 0x0000660000127a10 */ /* 0x040fe20007ffe0ff */
[----:B------:R-:W-:Y:S01]  /*c5040*/  IMAD.WIDE R16, R0, 0x2, R6 ;  /* 0x0000000200107825 */ /* 0x000fe200078e0206 */
[----:B--2---:R-:W-:-:S02]  /*c5050*/  PRMT R22, R27, 0x7632, R22 ;  /* 0x000076321b167816 */ /* 0x004fc40000000016 */
[----:B------:R-:W-:-:S03]  /*c5060*/  ISETP.LT.AND P3, PT, R25, c[0x0][0x178], !P3 ;  /* 0x00005e0019007a0c */ /* 0x000fc60005f61270 */
[----:B---3--:R-:W-:Y:S01]  /*c5070*/  @P6 STG.E.U16 [R20.64], R19 ;  /* 0x0000001314006986 */ /* 0x008fe2000c101506 */
[----:B------:R-:W-:-:S03]  /*c5080*/  PRMT R3, R19, 0x7632, R3 ;  /* 0x0000763213037816 */ /* 0x000fc60000000003 */
[----:B------:R0:W-:Y:S01]  /*c5090*/  @P1 STG.E.U16 [R16.64], R27 ;  /* 0x0000001b10001986 */ /* 0x0001e2000c101506 */
[----:B----4-:R-:W-:Y:S01]  /*c50a0*/  ISETP.GE.AND P1, PT, R11, c[0x0][0x17c], PT ;  /* 0x00005f000b007a0c */ /* 0x010fe20003f26270 */
[----:B0-----:R-:W-:Y:S02]  /*c50b0*/  IMAD.WIDE R16, R18, 0x2, R4 ;  /* 0x0000000212107825 */ /* 0x001fe400078e0204 */
[----:B------:R-:W2:Y:S04]  /*c50c0*/  LDL.LU R27, [R1+0x30] ;  /* 0x00003000011b7983 */ /* 0x000ea80000300800 */
[----:B------:R0:W-:Y:S01]  /*c50d0*/  @P5 STG.E.U16 [R16.64], R3 ;  /* 0x0000000310005986 */ /* 0x0001e2000c101506 */
[----:B------:R-:W-:-:S03]  /*c50e0*/  ISETP.GE.AND P5, PT, R10, c[0x0][0x17c], PT ;  /* 0x00005f000a007a0c */ /* 0x000fc60003fa6270 */
[----:B------:R-:W3:Y:S04]  /*c50f0*/  LDL.LU R11, [R1+0x2bf0] ;  /* 0x002bf000010b7983 */ /* 0x000ee80000300800 */
[----:B------:R-:W4:Y:S01]  /*c5100*/  LDL.LU R10, [R1+0x2bf4] ;  /* 0x002bf400010a7983 */ /* 0x000f220000300800 */
        /* <DEDUP_REMOVED lines=9> */
[----:B-----5:R0:W-:Y:S01]  /*c51a0*/  @P6 STG.E.U16 [R20.64], R24 ;  /* 0x0000001814006986 */ /* 0x0201e2000c101506 */
        /* <DEDUP_REMOVED lines=11> */
[----:B---3--:R-:W-:-:S03]  /*c5260*/  ISETP.GE.AND P4, PT, R11, c[0x0][0x17c], PT ;  /* 0x00005f000b007a0c */ /* 0x008fc60003f86270 */
[----:B------:R-:W3:Y:S01]  /*c5270*/  LDL.LU R11, [R1+0x2bf8] ;  /* 0x002bf800010b7983 */ /* 0x000ee20000300800 */
[----:B----4-:R-:W-:-:S03]  /*c5280*/  ISETP.GE.AND P3, PT, R10, c[0x0][0x17c], PT ;  /* 0x00005f000a007a0c */ /* 0x010fc60003f66270 */
[----:B------:R-:W4:Y:S04]  /*c5290*/  LDL.LU R10, [R1+0x2bfc] ;  /* 0x002bfc00010a7983 */ /* 0x000f280000300800 */
        /* <DEDUP_REMOVED lines=12> */
[----:B------:R-:W-:Y:S01]  /*c5360*/  ISETP.GE.AND P1, PT, R11, c[0x0][0x17c], PT ;  /* 0x00005f000b007a0c */ /* 0x000fe20003f26270 */
[----:B0-----:R-:W-:Y:S02]  /*c5370*/  IMAD.WIDE R16, R18, 0x2, R4 ;  /* 0x0000000212107825 */ /* 0x001fe400078e0204 */
[----:B------:R-:W2:Y:S04]  /*c5380*/  LDL.LU R27, [R1+0x120] ;  /* 0x00012000011b7983 */ /* 0x000ea80000300800 */
[----:B------:R0:W-:Y:S01]  /*c5390*/  @P5 STG.E.U16 [R16.64], R3 ;  /* 0x0000000310005986 */ /* 0x0001e2000c101506 */
[----:B----4-:R-:W-:-:S03]  /*c53a0*/  ISETP.GE.AND P5, PT, R10, c[0x0][0x17c], PT ;  /* 0x00005f000a007a0c */ /* 0x010fc60003fa6270 */
        /* <DEDUP_REMOVED lines=204> */
[C---:B------:R-:W-:Y:S02]  /*c6070*/  ISETP.LT.AND P6, PT, R12.reuse, c[0x0][0x178], !P1 ;  /* 0x00005e000c007a0c */ /* 0x040fe40004fc1270 */
[----:B------:R-:W-:Y:S01]  /*c6080*/  ISETP.LT.AND P1, PT, R25, c[0x0][0x178], !P1 ;  /* 0x00005e0019007a0c */ /* 0x000fe20004f21270 */
[C---:B------:R-:W-:Y:S01]  /*c6090*/  IMAD.WIDE R20, R3.reuse, 0x2, R4 ;  /* 0x0000000203147825 */ /* 0x040fe200078e0204 */
        /* <DEDUP_REMOVED lines=48> */
[----:B------:R-:W-:Y:S02]  /*c63a0*/  ISETP.LT.AND P3, PT, R25, c[0x0][0x178], !P3 ;  /* 0x00005e0019007a0c */ /* 0x000fe40005f61270 */
[----:B------:R-:W-:Y:S01]  /*c63b0*/  IADD3 R3, R18, c[0x0][0x198], RZ ;  /* 0x0000660012037a10 */ /* 0x000fe20007ffe0ff */
        /* <DEDUP_REMOVED lines=10> */
[----:B------:R-:W-:Y:S01]  /*c6460*/  ISETP.LT.AND P6, PT, R12, c[0x0][0x178], !P4 ;  /* 0x00005e000c007a0c */ /* 0x000fe200067c1270 */
[----:B------:R-:W-:Y:S01]  /*c6470*/  IMAD.WIDE R18, R18, 0x2, R6 ;  /* 0x0000000212127825 */ /* 0x000fe200078e0206 */
[----:B------:R-:W-:-:S04]  /*c6480*/  ISETP.LT.AND P4, PT, R25, c[0x0][0x178], !P4 ;  /* 0x00005e0019007a0c */ /* 0x000fc80006781270 */
[----:B------:R1:W-:Y:S01]  /*c6490*/  @P3 STG.E.U16 [R18.64], R22 ;  /* 0x0000001612003986 */ /* 0x0003e2000c101506 */
[----:B------:R-:W-:Y:S01]  /*c64a0*/  ISETP.LT.AND P3, PT, R12, c[0x0][0x178], !P5 ;  /* 0x00005e000c007a0c */ /* 0x000fe20006f61270 */
[----:B------:R-:W-:-:S04]  /*c64b0*/  IMAD.WIDE R20, R3, 0x2, R4 ;  /* 0x0000000203147825 */ /* 0x000fc800078e0204 */
[C---:B0-----:R-:W-:Y:S01]  /*c64c0*/  IMAD.WIDE R16, R3.reuse, 0x2, R6 ;  /* 0x0000000203107825 */ /* 0x041fe200078e0206 */
[----:B-----5:R0:W-:Y:S01]  /*c64d0*/  @P6 STG.E.U16 [R20.64], R24 ;  /* 0x0000001814006986 */ /* 0x0201e2000c101506 */
[----:B-1----:R-:W-:-:S03]  /*c64e0*/  IADD3 R18, R3, c[0x0][0x198], RZ ;  /* 0x0000660003127a10 */ /* 0x002fc60007ffe0ff */
[----:B------:R1:W-:Y:S01]  /*c64f0*/  @P4 STG.E.U16 [R16.64], R26 ;  /* 0x0000001a10004986 */ /* 0x0003e2000c101506 */
[----:B------:R-:W-:Y:S02]  /*c6500*/  PRMT R3, R24, 0x7632, R3 ;  /* 0x0000763218037816 */ /* 0x000fe40000000003 */
[----:B------:R-:W-:Y:S01]  /*c6510*/  PRMT R22, R26, 0x7632, R22 ;  /* 0x000076321a167816 */ /* 0x000fe20000000016 */
[----:B0-----:R-:W5:Y:S01]  /*c6520*/  LDL.LU R24, [R1+0xd8] ;  /* 0x0000d80001187983 */ /* 0x001f620000300800 */
[----:B-1----:R-:W-:-:S03]  /*c6530*/  IMAD.WIDE R16, R18, 0x2, R4 ;  /* 0x0000000212107825 */ /* 0x002fc600078e0204 */
[----:B------:R-:W5:Y:S04]  /*c6540*/  LDL.LU R26, [R1+0x88] ;  /* 0x00008800011a7983 */ /* 0x000f680000300800 */
[----:B------:R0:W-:Y:S04]  /*c6550*/  @P3 STG.E.U16 [R16.64], R3 ;  /* 0x0000000310003986 */ /* 0x0001e8000c101506 */
[----:B0-----:R-:W5:Y:S01]  /*c6560*/  LDL.LU R3, [R1+0xc8] ;  /* 0x0000c80001037983 */ /* 0x001f620000300800 */
[----:B---3--:R-:W-:-:S03]  /*c6570*/  ISETP.GE.AND P4, PT, R11, c[0x0][0x17c], PT ;  /* 0x00005f000b007a0c */ /* 0x008fc60003f86270 */
[----:B------:R-:W3:Y:S01]  /*c6580*/  LDL.LU R11, [R1+0x2c68] ;  /* 0x002c6800010b7983 */ /* 0x000ee20000300800 */
[----:B----4-:R-:W-:-:S03]  /*c6590*/  ISETP.GE.AND P3, PT, R10, c[0x0][0x17c], PT ;  /* 0x00005f000a007a0c */ /* 0x010fc60003f66270 */
[----:B------:R-:W4:Y:S01]  /*c65a0*/  LDL.LU R10, [R1+0x2c6c] ;  /* 0x002c6c00010a7983 */ /* 0x000f220000300800 */
[C---:B------:R-:W-:Y:S02]  /*c65b0*/  ISETP.LT.AND P5, PT, R25.reuse, c[0x0][0x178], !P5 ;  /* 0x00005e0019007a0c */ /* 0x040fe40006fa1270 */
[----:B------:R-:W-:Y:S02]  /*c65c0*/  ISETP.LT.AND P6, PT, R12, c[0x0][0x178], !P1 ;  /* 0x00005e000c007a0c */ /* 0x000fe40004fc1270 */
[C---:B------:R-:W-:Y:S01]  /*c65d0*/  IADD3 R0, R18.reuse, c[0x0][0x198], RZ ;  /* 0x0000660012007a10 */ /* 0x040fe20007ffe0ff */
[----:B------:R-:W-:Y:S01]  /*c65e0*/  IMAD.WIDE R18, R18, 0x2, R6 ;  /* 0x0000000212127825 */ /* 0x000fe200078e0206 */
[----:B------:R-:W-:-:S03]  /*c65f0*/  ISETP.LT.AND P1, PT, R25, c[0x0][0x178], !P1 ;  /* 0x00005e0019007a0c */ /* 0x000fc60004f21270 */
[----:B------:R-:W-:-:S04]  /*c6600*/  IMAD.WIDE R20, R0, 0x2, R4 ;  /* 0x0000000200147825 */ /* 0x000fc800078e0204 */
[----:B------:R0:W-:Y:S01]  /*c6610*/  @P5 STG.E.U16 [R18.64], R22 ;  /* 0x0000001612005986 */ /* 0x0001e2000c101506 */
[----:B------:R-:W-:Y:S01]  /*c6620*/  ISETP.LT.AND P5, PT, R12, c[0x0][0x178], !P3 ;  /* 0x00005e000c007a0c */ /* 0x000fe20005fa1270 */
[C---:B------:R-:W-:Y:S01]  /*c6630*/  IMAD.WIDE R16, R0.reuse, 0x2, R6 ;  /* 0x0000000200107825 */ /* 0x040fe200078e0206 */
[----:B0-----:R-:W-:Y:S02]  /*c6640*/  IADD3 R18, R0, c[0x0][0x198], RZ ;  /* 0x0000660000127a10 */ /* 0x001fe40007ffe0ff */
[----:B--2---:R-:W-:Y:S01]  /*c6650*/  PRMT R22, R27, 0x7632, R22 ;  /* 0x000076321b167816 */ /* 0x004fe20000000016 */
[----:B-----5:R-:W-:Y:S01]  /*c6660*/  @P6 STG.E.U16 [R20.64], R3 ;  /* 0x0000000314006986 */ /* 0x020fe2000c101506 */
[----:B------:R-:W-:-:S03]  /*c6670*/  PRMT R0, R3, 0x7632, R0 ;  /* 0x0000763203007816 */ /* 0x000fc60000000000 */
[----:B------:R0:W-:Y:S02]  /*c6680*/  @P1 STG.E.U16 [R16.64], R27 ;  /* 0x0000001b10001986 */ /* 0x0001e4000c101506 */
[----:B0-----:R-:W-:Y:S02]  /*c6690*/  IMAD.WIDE R16, R18, 0x2, R4 ;  /* 0x0000000212107825 */ /* 0x001fe400078e0204 */
[----:B------:R-:W2:Y:S04]  /*c66a0*/  LDL.LU R27, [R1+0x38] ;  /* 0x00003800011b7983 */ /* 0x000ea80000300800 */
[----:B------:R0:W-:Y:S01]  /*c66b0*/  @P5 STG.E.U16 [R16.64], R0 ;  /* 0x0000000010005986 */ /* 0x0001e2000c101506 */
        /* <DEDUP_REMOVED lines=12> */
[----:B0-----:R-:W-:Y:S01]  /*c6780*/  IMAD.WIDE R16, R3, 0x2, R6 ;  /* 0x0000000203107825 */ /* 0x001fe200078e0206 */
[----:B------:R-:W-:Y:S01]  /*c6790*/  ISETP.LT.AND P5, PT, R25, c[0x0][0x178], !P5 ;  /* 0x00005e0019007a0c */ /* 0x000fe20006fa1270 */
[----:B------:R0:W-:Y:S04]  /*c67a0*/  @P6 STG.E.U16 [R20.64], R24 ;  /* 0x0000001814006986 */ /* 0x0001e8000c101506 */
[----:B------:R5:W-:Y:S01]  /*c67b0*/  @P4 STG.E.U16 [R16.64], R26 ;  /* 0x0000001a10004986 */ /* 0x000be2000c101506 */
[----:B-1----:R-:W-:Y:S02]  /*c67c0*/  IADD3 R18, R3, c[0x0][0x198], RZ ;  /* 0x0000660003127a10 */ /* 0x002fe40007ffe0ff */
[----:B------:R-:W-:-:S02]  /*c67d0*/  PRMT R3, R24, 0x7632, R3 ;  /* 0x0000763218037816 */ /* 0x000fc40000000003 */
[----:B------:R-:W-:Y:S01]  /*c67e0*/  IADD3 R0, R18, c[0x0][0x198], RZ ;  /* 0x0000660012007a10 */ /* 0x000fe20007ffe0ff */
[----:B0-----:R-:W2:Y:S01]  /*c67f0*/  LDL.LU R24, [R1+0x118] ;  /* 0x0001180001187983 */ /* 0x001ea20000300800 */
[----:B------:R-:W-:Y:S01]  /*c6800*/  PRMT R22, R26, 0x7632, R22 ;  /* 0x000076321a167816 */ /* 0x000fe20000000016 */
[C---:B-----5:R-:W-:Y:S02]  /*c6810*/  IMAD.WIDE R16, R18.reuse, 0x2, R4 ;  /* 0x0000000212107825 */ /* 0x060fe400078e0204 */
[----:B------:R-:W5:Y:S02]  /*c6820*/  LDL.LU R26, [R1+0xf8] ;  /* 0x0000f800011a7983 */ /* 0x000f640000300800 */
[----:B------:R-:W-:Y:S02]  /*c6830*/  IMAD.WIDE R18, R18, 0x2, R6 ;  /* 0x0000000212127825 */ /* 0x000fe400078e0206 */
        /* <DEDUP_REMOVED lines=34> */
[----:B------:R-:W-:Y:S01]  /*c6a60*/  @P6 STG.E.U16 [R20.64], R24 ;  /* 0x0000001814006986 */ /* 0x000fe2000c101506 */
[----:B-1----:R-:W-:-:S03]  /*c6a70*/  IADD3 R18, R0, c[0x0][0x198], RZ ;  /* 0x0000660000127a10 */ /* 0x002fc60007ffe0ff */
[----:B-----5:R0:W-:Y:S01]  /*c6a80*/  @P4 STG.E.U16 [R16.64], R26 ;  /* 0x0000001a10004986 */ /* 0x0201e2000c101506 */
[----:B------:R-:W-:Y:S02]  /*c6a90*/  PRMT R3, R24, 0x7632, R3 ;  /* 0x0000763218037816 */ /* 0x000fe40000000003 */
[----:B------:R-:W-:Y:S02]  /*c6aa0*/  IADD3 R0, R18, c[0x0][0x198], RZ ;  /* 0x0000660012007a10 */ /* 0x000fe40007ffe0ff */
[----:B------:R-:W-:Y:S01]  /*c6ab0*/  PRMT R22, R26, 0x7632, R22 ;  /* 0x000076321a167816 */ /* 0x000fe20000000016 */
[C---:B0-----:R-:W-:Y:S01]  /*c6ac0*/  IMAD.WIDE R16, R18.reuse, 0x2, R4 ;  /* 0x0000000212107825 */ /* 0x041fe200078e0204 */
[----:B------:R-:W5:Y:S03]  /*c6ad0*/  LDL.LU R26, [R1+0x398] ;  /* 0x00039800011a7983 */ /* 0x000f660000300800 */
[----:B------:R-:W-:Y:S01]  /*c6ae0*/  IMAD.WIDE R18, R18, 0x2, R6 ;  /* 0x0000000212127825 */ /* 0x000fe200078e0206 */
[----:B------:R-:W-:Y:S04]  /*c6af0*/  @P3 STG.E.U16 [R16.64], R3 ;  /* 0x0000000310003986 */ /* 0x000fe8000c101506 */
[----:B------:R0:W-:Y:S01]  /*c6b00*/  @P5 STG.E.U16 [R18.64], R22 ;  /* 0x0000001612005986 */ /* 0x0001e2000c101506 */
[----:B---3--:R-:W-:-:S03]  /*c6b10*/  ISETP.GE.AND P4, PT, R11, c[0x0][0x17c], PT ;  /* 0x00005f000b007a0c */ /* 0x008fc60003f86270 */
[----:B------:R-:W3:Y:S01]  /*c6b20*/  LDL.LU R11, [R1+0x138] ;  /* 0x00013800010b7983 */ /* 0x000ee20000300800 */
[----:B----4-:R-:W-:-:S03]  /*c6b30*/  ISETP.GE.AND P3, PT, R10, c[0x0][0x17c], PT ;  /* 0x00005f000a007a0c */ /* 0x010fc60003f66270 */
[----:B------:R-:W4:Y:S04]  /*c6b40*/  LDL.LU R24, [R1+0x2c88] ;  /* 0x002c880001187983 */ /* 0x000f280000300800 */
[----:B------:R-:W3:Y:S04]  /*c6b50*/  LDL.LU R10, [R1+0x2c8c] ;  /* 0x002c8c00010a7983 */ /* 0x000ee80000300800 */
[----:B0-----:R-:W3:Y:S01]  /*c6b60*/  LDL.LU R19, [R1+0x388] ;  /* 0x0003880001137983 */ /* 0x001ee20000300800 */
[----:B------:R-:W-:Y:S02]  /*c6b70*/  ISETP.LT.AND P6, PT, R12, c[0x0][0x178], !P1 ;  /* 0x00005e000c007a0c */ /* 0x000fe40004fc1270 */
[----:B------:R-:W-:Y:S01]  /*c6b80*/  ISETP.LT.AND P1, PT, R25, c[0x0][0x178], !P1 ;  /* 0x00005e0019007a0c */ /* 0x000fe20004f21270 */
[----:B------:R-:W-:Y:S01]  /*c6b90*/  IMAD.WIDE R20, R0, 0x2, R4 ;  /* 0x0000000200147825 */ /* 0x000fe200078e0204 */
[----:B------:R-:W-:-:S02]  /*c6ba0*/  ISETP.LT.AND P5, PT, R12, c[0x0][0x178], !P3 ;  /* 0x00005e000c007a0c */ /* 0x000fc40005fa1270 */
[C---:B------:R-:W-:Y:S01]  /*c6bb0*/  IADD3 R18, R0.reuse, c[0x0][0x198], RZ ;  /* 0x0000660000127a10 */ /* 0x040fe20007ffe0ff */
[----:B------:R-:W-:Y:S01]  /*c6bc0*/  IMAD.WIDE R16, R0, 0x2, R6 ;  /* 0x0000000200107825 */ /* 0x000fe200078e0206 */
[----:B--2---:R-:W-:Y:S02]  /*c6bd0*/  PRMT R22, R27, 0x7632, R22 ;  /* 0x000076321b167816 */ /* 0x004fe40000000016 */
[----:B------:R-:W-:-:S03]  /*c6be0*/  ISETP.LT.AND P3, PT, R25, c[0x0][0x178], !P3 ;  /* 0x00005e0019007a0c */ /* 0x000fc60005f61270 */
[----:B---3--:R-:W-:Y:S01]  /*c6bf0*/  @P6 STG.E.U16 [R20.64], R19 ;  /* 0x0000001314006986 */ /* 0x008fe2000c101506 */
[----:B------:R-:W-:-:S03]  /*c6c00*/  PRMT R3, R19, 0x7632, R3 ;  /* 0x0000763213037816 */ /* 0x000fc60000000003 */
[----:B------:R0:W-:Y:S01]  /*c6c10*/  @P1 STG.E.U16 [R16.64], R27 ;  /* 0x0000001b10001986 */ /* 0x0001e2000c101506 */
[----:B----4-:R-:W-:-:S03]  /*c6c20*/  ISETP.GE.AND P1, PT, R24, c[0x0][0x17c], PT ;  /* 0x00005f0018007a0c */ /* 0x010fc60003f26270 */
[----:B------:R-:W2:Y:S01]  /*c6c30*/  LDL.LU R24, [R1+0x148] ;  /* 0x0001480001187983 */ /* 0x000ea20000300800 */
[----:B0-----:R-:W-:-:S03]  /*c6c40*/  IMAD.WIDE R16, R18, 0x2, R4 ;  /* 0x0000000212107825 */ /* 0x001fc600078e0204 */
[----:B------:R-:W3:Y:S04]  /*c6c50*/  LDL.LU R27, [R1+0x2c90] ;  /* 0x002c9000011b7983 */ /* 0x000ee80000300800 */
[----:B------:R0:W-:Y:S01]  /*c6c60*/  @P5 STG.E.U16 [R16.64], R3 ;  /* 0x0000000310005986 */ /* 0x0001e2000c101506 */
[----:B------:R-:W-:-:S03]  /*c6c70*/  ISETP.GE.AND P5, PT, R10, c[0x0][0x17c], PT ;  /* 0x00005f000a007a0c */ /* 0x000fc60003fa6270 */
        /* <DEDUP_REMOVED lines=14> */
[C---:B------:R-:W-:Y:S02]  /*c6d60*/  IADD3 R0, R18.reuse, c[0x0][0x198], RZ ;  /* 0x0000660012007a10 */ /* 0x040fe40007ffe0ff */
        /* <DEDUP_REMOVED lines=14> */
[----:B------:R-:W-:-:S04]  /*c6e50*/  IMAD.WIDE R20, R0, 0x2, R4 ;  /* 0x0000000200147825 */ /* 0x000fc800078e0204 */
[----:B------:R-:W-:Y:S01]  /*c6e60*/  IMAD.WIDE R16, R0, 0x2, R6 ;  /* 0x0000000200107825 */ /* 0x000fe200078e0206 */
[----:B--2---:R-:W-:Y:S02]  /*c6e70*/  PRMT R22, R24, 0x7632, R22 ;  /* 0x0000763218167816 */ /* 0x004fe40000000016 */
[----:B------:R-:W-:Y:S02]  /*c6e80*/  ISETP.LT.AND P5, PT, R12, c[0x0][0x178], !P3 ;  /* 0x00005e000c007a0c */ /* 0x000fe40005fa1270 */
[----:B------:R-:W-:Y:S02]  /*c6e90*/  IADD3 R18, R0, c[0x0][0x198], RZ ;  /* 0x0000660000127a10 */ /* 0x000fe40007ffe0ff */
[----:B------:R-:W-:Y:S01]  /*c6ea0*/  ISETP.LT.AND P3, PT, R25, c[0x0][0x178], !P3 ;  /* 0x00005e0019007a0c */ /* 0x000fe20005f61270 */
[----:B---3--:R-:W-:Y:S04]  /*c6eb0*/  @P6 STG.E.U16 [R20.64], R19 ;  /* 0x0000001314006986 */ /* 0x008fe8000c101506 */
[----:B------:R0:W-:Y:S04]  /*c6ec0*/  @P1 STG.E.U16 [R16.64], R24 ;  /* 0x0000001810001986 */ /* 0x0001e8000c101506 */
[----:B0-----:R-:W2:Y:S01]  /*c6ed0*/  LDL.LU R24, [R1+0x2ca0] ;  /* 0x002ca00001187983 */ /* 0x001ea20000300800 */
[----:B------:R-:W-:Y:S01]  /*c6ee0*/  PRMT R3, R19, 0x7632, R3 ;  /* 0x0000763213037816 */ /* 0x000fe20000000003 */
        /* <DEDUP_REMOVED lines=10> */
[C---:B------:R-:W-:Y:S01]  /*c6f90*/  IMAD.WIDE R20, R0.reuse, 0x2, R4 ;  /* 0x0000000200147825 */ /* 0x040fe200078e0204 */
[----:B0-----:R-:W-:-:S03]  /*c6fa0*/  IADD3 R3, R0, c[0x0][0x198], RZ ;  /* 0x0000660000037a10 */ /* 0x001fc60007ffe0ff */
[----:B------:R-:W-:Y:S01]  /*c6fb0*/  IMAD.WIDE R16, R0, 0x2, R6 ;  /* 0x0000000200107825 */ /* 0x000fe200078e0206 */
[----:B-----5:R-:W-:Y:S01]  /*c6fc0*/  @P6 STG.E.U16 [R20.64], R26 ;  /* 0x0000001a14006986 */ /* 0x020fe2000c101506 */
[----:B------:R-:W-:-:S03]  /*c6fd0*/  ISETP.GE.AND P1, PT, R27, c[0x0][0x17c], PT ;  /* 0x00005f001b007a0c */ /* 0x000fc60003f26270 */
[----:B------:R0:W-:Y:S01]  /*c6fe0*/  @P4 STG.E.U16 [R16.64], R11 ;  /* 0x0000000b10004986 */ /* 0x0001e2000c101506 */
[----:B-1----:R-:W-:Y:S02]  /*c6ff0*/  PRMT R22, R26, 0x7632, R22 ;  /* 0x000076321a167816 */ /* 0x002fe40000000016 */
[----:B------:R-:W-:Y:S01]  /*c7000*/  PRMT R23, R11, 0x7632, R23 ;  /* 0x000076320b177816 */ /* 0x000fe20000000017 */
[----:B------:R-:W4:Y:S01]  /*c7010*/  LDL.LU R27, [R1+0xac] ;  /* 0x0000ac00011b7983 */ /* 0x000f220000300800 */
[----:B0-----:R-:W-:-:S05]  /*c7020*/  IMAD.WIDE R16, R3, 0x2, R4 ;  /* 0x0000000203107825 */ /* 0x001fca00078e0204 */
[----:B------:R0:W-:Y:S01]  /*c7030*/  @P3 STG.E.U16 [R16.64], R22 ;  /* 0x0000001610003986 */ /* 0x0001e2000c101506 */
[----:B--2---:R-:W-:-:S03]  /*c7040*/  ISETP.GE.AND P4, PT, R24, c[0x0][0x17c], PT ;  /* 0x00005f0018007a0c */ /* 0x004fc60003f86270 */
[----:B------:R-:W2:Y:S04]  /*c7050*/  LDL.LU R24, [R1+0xdc] ;  /* 0x0000dc0001187983 */ /* 0x000ea80000300800 */
[----:B------:R-:W5:Y:S04]  /*c7060*/  LDL.LU R11, [R1+0x8c] ;  /* 0x00008c00010b7983 */ /* 0x000f680000300800 */
[----:B0-----:R-:W2:Y:S01]  /*c7070*/  LDL.LU R22, [R1+0xcc] ;  /* 0x0000cc0001167983 */ /* 0x001ea20000300800 */
[----:B---3--:R-:W-:-:S03]  /*c7080*/  ISETP.GE.AND P3, PT, R10, c[0x0][0x17c], PT ;  /* 0x00005f000a007a0c */ /* 0x008fc60003f66270 */
[----:B------:R-:W3:Y:S04]  /*c7090*/  LDL.LU R26, [R1+0x2ca8] ;  /* 0x002ca800011a7983 */ /* 0x000ee80000300800 */
[----:B------:R-:W3:Y:S01]  /*c70a0*/  LDL.LU R10, [R1+0x2cac] ;  /* 0x002cac00010a7983 */ /* 0x000ee20000300800 */
[C---:B------:R-:W-:Y:S02]  /*c70b0*/  ISETP.LT.AND P5, PT, R25.reuse, c[0x0][0x178], !P5 ;  /* 0x00005e0019007a0c */ /* 0x040fe40006fa1270 */
[----:B------:R-:W-:Y:S02]  /*c70c0*/  ISETP.LT.AND P6, PT, R12, c[0x0][0x178], !P1 ;  /* 0x00005e000c007a0c */ /* 0x000fe40004fc1270 */
[----:B------:R-:W-:Y:S02]  /*c70d0*/  ISETP.LT.AND P1, PT, R25, c[0x0][0x178], !P1 ;  /* 0x00005e0019007a0c */ /* 0x000fe40004f21270 */
[C---:B------:R-:W-:Y:S01]  /*c70e0*/  IADD3 R0, R3.reuse, c[0x0][0x198], RZ ;  /* 0x0000660003007a10 */ /* 0x040fe20007ffe0ff */
[----:B------:R-:W-:-:S04]  /*c70f0*/  IMAD.WIDE R18, R3, 0x2, R6 ;  /* 0x0000000203127825 */ /* 0x000fc800078e0206 */
[----:B------:R-:W-:-:S04]  /*c7100*/  IMAD.WIDE R20, R0, 0x2, R4 ;  /* 0x0000000200147825 */ /* 0x000fc800078e0204 */
[----:B------:R-:W-:Y:S01]  /*c7110*/  IMAD.WIDE R16, R0, 0x2, R6 ;  /* 0x0000000200107825 */ /* 0x000fe200078e0206 */
[----:B------:R0:W-:Y:S01]  /*c7120*/  @P5 STG.E.U16 [R18.64], R23 ;  /* 0x0000001712005986 */ /* 0x0001e2000c101506 */
[----:B----4-:R-:W-:Y:S02]  /*c7130*/  PRMT R3, R27, 0x7632, R3 ;  /* 0x000076321b037816 */ /* 0x010fe40000000003 */
[----:B------:R-:W-:Y:S02]  /*c7140*/  ISETP.LT.AND P5, PT, R25, c[0x0][0x178], !P4 ;  /* 0x00005e0019007a0c */ /* 0x000fe400067a1270 */
[----:B------:R-:W-:Y:S02]  /*c7150*/  ISETP.LT.AND P4, PT, R12, c[0x0][0x178], !P4 ;  /* 0x00005e000c007a0c */ /* 0x000fe40006781270 */
[----:B0-----:R-:W-:Y:S01]  /*c7160*/  IADD3 R18, R0, c[0x0][0x198], RZ ;  /* 0x0000660000127a10 */ /* 0x001fe20007ffe0ff */
[----:B--2---:R-:W-:Y:S04]  /*c7170*/  @P6 STG.E.U16 [R20.64], R22 ;  /* 0x0000001614006986 */ /* 0x004fe8000c101506 */
[----:B------:R0:W-:Y:S01]  /*c7180*/  @P1 STG.E.U16 [R16.64], R27 ;  /* 0x0000001b10001986 */ /* 0x0001e2000c101506 */
[----:B------:R-:W-:-:S03]  /*c7190*/  PRMT R0, R22, 0x7632, R0 ;  /* 0x0000763216007816 */ /* 0x000fc60000000000 */
[----:B0-----:R-:W2:Y:S01]  /*c71a0*/  LDL.LU R27, [R1+0x2cb0] ;  /* 0x002cb000011b7983 */ /* 0x001ea20000300800 */
[----:B------:R-:W-:-:S05]  /*c71b0*/  IMAD.WIDE R16, R18, 0x2, R4 ;  /* 0x0000000212107825 */ /* 0x000fca00078e0204 */
[----:B------:R0:W-:Y:S01]  /*c71c0*/  @P4 STG.E.U16 [R16.64], R0 ;  /* 0x0000000010004986 */ /* 0x0001e2000c101506 */
[----:B---3--:R-:W-:-:S03]  /*c71d0*/  ISETP.GE.AND P4, PT, R10, c[0x0][0x17c], PT ;  /* 0x00005f000a007a0c */ /* 0x008fc60003f86270 */
[----:B------:R-:W3:Y:S01]  /*c71e0*/  LDL.LU R10, [R1+0x2cb4] ;  /* 0x002cb400010a7983 */ /* 0x000ee20000300800 */
[----:B------:R-:W-:Y:S02]  /*c71f0*/  ISETP.LT.AND P6, PT, R12, c[0x0][0x178], !P3 ;  /* 0x00005e000c007a0c */ /* 0x000fe40005fc1270 */
[C---:B------:R-:W-:Y:S01]  /*c7200*/  IADD3 R22, R18.reuse, c[0x0][0x198], RZ ;  /* 0x0000660012167a10 */ /* 0x040fe20007ffe0ff */
[----:B------:R-:W-:Y:S01]  /*c7210*/  IMAD.WIDE R18, R18, 0x2, R6 ;  /* 0x0000000212127825 */ /* 0x000fe200078e0206 */
[----:B------:R-:W-:-:S04]  /*c7220*/  ISETP.LT.AND P3, PT, R25, c[0x0][0x178], !P3 ;  /* 0x00005e0019007a0c */ /* 0x000fc80005f61270 */
[----:B------:R-:W-:Y:S01]  /*c7230*/  @P5 STG.E.U16 [R18.64], R3 ;  /* 0x0000000312005986 */ /* 0x000fe2000c101506 */
[----:B------:R-:W-:Y:S01]  /*c7240*/  ISETP.LT.AND P5, PT, R12, c[0x0][0x178], !P4 ;  /* 0x00005e000c007a0c */ /* 0x000fe200067a1270 */
[C---:B------:R-:W-:Y:S01]  /*c7250*/  IMAD.WIDE R20, R22.reuse, 0x2, R4 ;  /* 0x0000000216147825 */ /* 0x040fe200078e0204 */
[----:B0-----:R-:W-:-:S03]  /*c7260*/  IADD3 R0, R22, c[0x0][0x198], RZ ;  /* 0x0000660016007a10 */ /* 0x001fc60007ffe0ff */
[----:B------:R-:W-:Y:S01]  /*c7270*/  IMAD.WIDE R16, R22, 0x2, R6 ;  /* 0x0000000216107825 */ /* 0x000fe200078e0206 */
[----:B------:R-:W-:Y:S01]  /*c7280*/  @P6 STG.E.U16 [R20.64], R24 ;  /* 0x0000001814006986 */ /* 0x000fe2000c101506 */
[----:B------:R-:W-:-:S03]  /*c7290*/  PRMT R22, R24, 0x7632, R22 ;  /* 0x0000763218167816 */ /* 0x000fc60000000016 */
[----:B-----5:R0:W-:Y:S01]  /*c72a0*/  @P3 STG.E.U16 [R16.64], R11 ;  /* 0x0000000b10003986 */ /* 0x0201e2000c101506 */
[----:B------:R-:W-:Y:S02]  /*c72b0*/  ISETP.GE.AND P1, PT, R26, c[0x0][0x17c], PT ;  /* 0x00005f001a007a0c */ /* 0x000fe40003f26270 */
        /* <DEDUP_REMOVED lines=16> */
[C---:B------:R-:W-:Y:S02]  /*c73c0*/  IMAD.WIDE R20, R3.reuse, 0x2, R4 ;  /* 0x0000000203147825 */ /* 0x040fe400078e0204 */
[----:B------:R0:W-:Y:S02]  /*c73d0*/  @P4 STG.E.U16 [R18.64], R23 ;  /* 0x0000001712004986 */ /* 0x0001e4000c101506 */
[----:B------:R-:W-:Y:S01]  /*c73e0*/  IMAD.WIDE R16, R3, 0x2, R6 ;  /* 0x0000000203107825 */ /* 0x000fe200078e0206 */
[----:B------:R-:W-:Y:S02]  /*c73f0*/  ISETP.LT.AND P4, PT, R25, c[0x0][0x178], !P3 ;  /* 0x00005e0019007a0c */ /* 0x000fe40005f81270 */
[----:B------:R-:W-:Y:S02]  /*c7400*/  ISETP.LT.AND P3, PT, R12, c[0x0][0x178], !P3 ;  /* 0x00005e000c007a0c */ /* 0x000fe40005f61270 */
[----:B0-----:R-:W-:Y:S02]  /*c7410*/  IADD3 R18, R3, c[0x0][0x198], RZ ;  /* 0x0000660003127a10 */ /* 0x001fe40007ffe0ff */
[----:B----4-:R-:W-:Y:S01]  /*c7420*/  PRMT R3, R26, 0x7632, R3 ;  /* 0x000076321a037816 */ /* 0x010fe20000000003 */
        /* <DEDUP_REMOVED lines=22> */
[----:B------:R-:W-:Y:S01]  /*c7590*/  PRMT R23, R11, 0x7632, R23 ;  /* 0x000076320b177816 */ /* 0x000fe20000000017 */
        /* <DEDUP_REMOVED lines=19> */
[----:B----4-:R-:W-:Y:S02]  /*c76d0*/  PRMT R3, R24, 0x7632, R3 ;  /* 0x0000763218037816 */ /* 0x010fe40000000003 */
        /* <DEDUP_REMOVED lines=29> */
[----:B0-----:R-:W2:Y:S01]  /*c78b0*/  LDL.LU R22, [R1+0x3ac] ;  /* 0x0003ac0001167983 */ /* 0x001ea20000300800 */
[----:B---3--:R-:W-:-:S03]  /*c78c0*/  ISETP.GE.AND P3, PT, R10, c[0x0][0x17c], PT ;  /* 0x00005f000a007a0c */ /* 0x008fc60003f66270 */
[----:B------:R-:W3:Y:S04]  /*c78d0*/  LDL.LU R11, [R1+0x2cd8] ;  /* 0x002cd800010b7983 */ /* 0x000ee80000300800 */
        /* <DEDUP_REMOVED lines=16> */
[----:B------:R-:W-:Y:S02]  /*c79e0*/  ISETP.LT.AND P6, PT, R12, c[0x0][0x178], !P3 ;  /* 0x00005e000c007a0c */ /* 0x000fe40005fc1270 */
[----:B------:R-:W-:Y:S02]  /*c79f0*/  ISETP.LT.AND P1, PT, R25, c[0x0][0x178], !P3 ;  /* 0x00005e0019007a0c */ /* 0x000fe40005f21270 */
[----:B---3--:R-:W-:Y:S01]  /*c7a00*/  ISETP.GE.AND P3, PT, R11, c[0x0][0x17c], PT ;  /* 0x00005f000b007a0c */ /* 0x008fe20003f66270 */
[----:B0-----:R-:W-:Y:S01]  /*c7a10*/  IMAD.WIDE R16, R18, 0x2, R4 ;  /* 0x0000000212107825 */ /* 0x001fe200078e0204 */
[----:B------:R-:W2:Y:S04]  /*c7a20*/  LDL.LU R27, [R1+0x170] ;  /* 0x00017000011b7983 */ /* 0x000ea80000300800 */
[----:B------:R0:W-:Y:S01]  /*c7a30*/  @P4 STG.E.U16 [R16.64], R0 ;  /* 0x0000000010004986 */ /* 0x0001e2000c101506 */
[----:B------:R-:W-:-:S03]  /*c7a40*/  ISETP.GE.AND P4, PT, R10, c[0x0][0x17c], PT ;  /* 0x00005f000a007a0c */ /* 0x000fc60003f86270 */
[----:B------:R-:W3:Y:S04]  /*c7a50*/  LDL.LU R11, [R1+0x2ce0] ;  /* 0x002ce000010b7983 */ /* 0x000ee80000300800 */
[----:B------:R-:W4:Y:S01]  /*c7a60*/  LDL.LU R10, [R1+0x2ce4] ;  /* 0x002ce400010a7983 */ /* 0x000f220000300800 */
[C---:B------:R-:W-:Y:S01]  /*c7a70*/  IADD3 R22, R18.reuse, c[0x0][0x198], RZ ;  /* 0x0000660012167a10 */ /* 0x040fe20007ffe0ff */
[----:B------:R-:W-:-:S05]  /*c7a80*/  IMAD.WIDE R18, R18, 0x2, R6 ;  /* 0x0000000212127825 */ /* 0x000fca00078e0206 */
[----:B------:R1:W-:Y:S01]  /*c7a90*/  @P5 STG.E.U16 [R18.64], R3 ;  /* 0x0000000312005986 */ /* 0x0003e2000c101506 */
[----:B------:R-:W-:Y:S01]  /*c7aa0*/  ISETP.LT.AND P5, PT, R12, c[0x0][0x178], !P4 ;  /* 0x00005e000c007a0c */ /* 0x000fe200067a1270 */
[----:B------:R-:W-:Y:S01]  /*c7ab0*/  IMAD.WIDE R20, R22, 0x2, R4 ;  /* 0x0000000216147825 */ /* 0x000fe200078e0204 */
[----:B------:R-:W-:-:S03]  /*c7ac0*/  ISETP.LT.AND P4, PT, R25, c[0x0][0x178], !P4 ;  /* 0x00005e0019007a0c */ /* 0x000fc60006781270 */
[C---:B0-----:R-:W-:Y:S01]  /*c7ad0*/  IMAD.WIDE R16, R22.reuse, 0x2, R6 ;  /* 0x0000000216107825 */ /* 0x041fe200078e0206 */
[----:B------:R0:W-:Y:S01]  /*c7ae0*/  @P6 STG.E.U16 [R20.64], R24 ;  /* 0x0000001814006986 */ /* 0x0001e2000c101506 */
[----:B-1----:R-:W-:-:S03]  /*c7af0*/  IADD3 R18, R22, c[0x0][0x198], RZ ;  /* 0x0000660016127a10 */ /* 0x002fc60007ffe0ff */
[----:B-----5:R1:W-:Y:S01]  /*c7b00*/  @P1 STG.E.U16 [R16.64], R26 ;  /* 0x0000001a10001986 */ /* 0x0203e2000c101506 */
        /* <DEDUP_REMOVED lines=488> */
[----:B------:R-:W-:Y:S01]  /*c9990*/  ISETP.LT.AND P6, PT, R12, c[0x0][0x178], !P3 ;  /* 0x00005e000c007a0c */ /* 0x000fe20005fc1270 */
[C---:B-1----:R-:W-:Y:S01]  /*c99a0*/  IMAD.WIDE R16, R18.reuse, 0x2, R4 ;  /* 0x0000000212107825 */ /* 0x042fe200078e0204 */
[----:B------:R-:W-:Y:S01]  /*c99b0*/  ISETP.LT.AND P1, PT, R25, c[0x0][0x178], !P3 ;  /* 0x00005e0019007a0c */ /* 0x000fe20005f21270 */
[----:B------:R-:W5:Y:S02]  /*c99c0*/  LDL.LU R11, [R1+0x16c] ;  /* 0x00016c00010b7983 */ /* 0x000f640000300800 */
[----:B------:R-:W-:-:S02]  /*c99d0*/  IMAD.WIDE R18, R18, 0x2, R6 ;  /* 0x0000000212127825 */ /* 0x000fc400078e0206 */
[----:B------:R-:W-:Y:S04]  /*c99e0*/  @P5 STG.E.U16 [R16.64], R3 ;  /* 0x0000000310005986 */ /* 0x000fe8000c101506 */
[----:B------:R0:W-:Y:S01]  /*c99f0*/  @P4 STG.E.U16 [R18.64], R22 ;  /* 0x0000001612004986 */ /* 0x0001e2000c101506 */
[----:B---3--:R-:W-:-:S03]  /*c9a00*/  ISETP.GE.AND P3, PT, R27, c[0x0][0x17c], PT ;  /* 0x00005f001b007a0c */ /* 0x008fc60003f66270 */
[----:B------:R-:W3:Y:S01]  /*c9a10*/  LDL.LU R27, [R1+0x2d98] ;  /* 0x002d9800011b7983 */ /* 0x000ee20000300800 */
[----:B----4-:R-:W-:-:S03]  /*c9a20*/  ISETP.GE.AND P5, PT, R10, c[0x0][0x17c], PT ;  /* 0x00005f000a007a0c */ /* 0x010fc60003fa6270 */
[----:B------:R-:W4:Y:S04]  /*c9a30*/  LDL.LU R10, [R1+0x2d9c] ;  /* 0x002d9c00010a7983 */ /* 0x000f280000300800 */
[----:B0-----:R-:W3:Y:S01]  /*c9a40*/  LDL.LU R19, [R1+0x3d8] ;  /* 0x0003d80001137983 */ /* 0x001ee20000300800 */
[----:B------:R-:W-:-:S04]  /*c9a50*/  IMAD.WIDE R20, R0, 0x2, R4 ;  /* 0x0000000200147825 */ /* 0x000fc800078e0204 */
[----:B------:R-:W-:Y:S01]  /*c9a60*/  IMAD.WIDE R16, R0, 0x2, R6 ;  /* 0x0000000200107825 */ /* 0x000fe200078e0206 */
[----:B--2---:R-:W-:Y:S02]  /*c9a70*/  PRMT R22, R24, 0x7632, R22 ;  /* 0x0000763218167816 */ /* 0x004fe40000000016 */
[----:B------:R-:W-:Y:S02]  /*c9a80*/  ISETP.LT.AND P4, PT, R12, c[0x0][0x178], !P5 ;  /* 0x00005e000c007a0c */ /* 0x000fe40006f81270 */
[----:B------:R-:W-:Y:S02]  /*c9a90*/  IADD3 R18, R0, c[0x0][0x198], RZ ;  /* 0x0000660000127a10 */ /* 0x000fe40007ffe0ff */
[----:B------:R-:W-:Y:S02]  /*c9aa0*/  ISETP.LT.AND P5, PT, R25, c[0x0][0x178], !P5 ;  /* 0x00005e0019007a0c */ /* 0x000fe40006fa1270 */
[C---:B------:R-:W-:Y:S01]  /*c9ab0*/  IADD3 R0, R18.reuse, c[0x0][0x198], RZ ;  /* 0x0000660012007a10 */ /* 0x040fe20007ffe0ff */
        /* <DEDUP_REMOVED lines=8> */
[----:B------:R-:W-:Y:S01]  /*c9b40*/  ISETP.LT.AND P6, PT, R12, c[0x0][0x178], !P3 ;  /* 0x00005e000c007a0c */ /* 0x000fe20005fc1270 */
        /* <DEDUP_REMOVED lines=204> */
[----:B------:R-:W-:Y:S01]  /*ca810*/  ISETP.LT.AND P3, PT, R12, c[0x0][0x178], !P4 ;  /* 0x00005e000c007a0c */ /* 0x000fe20006761270 */
[C---:B------:R-:W-:Y:S01]  /*ca820*/  IMAD.WIDE R20, R0.reuse, 0x2, R4 ;  /* 0x0000000200147825 */ /* 0x040fe200078e0204 */
[----:B------:R-:W-:-:S03]  /*ca830*/  IADD3 R18, R0, c[0x0][0x198], RZ ;  /* 0x0000660000127a10 */ /* 0x000fc60007ffe0ff */
[----:B------:R-:W-:Y:S01]  /*ca840*/  IMAD.WIDE R16, R0, 0x2, R6 ;  /* 0x0000000200107825 */ /* 0x000fe200078e0206 */
[----:B--2---:R-:W-:Y:S02]  /*ca850*/  PRMT R22, R27, 0x7632, R22 ;  /* 0x000076321b167816 */ /* 0x004fe40000000016 */
[----:B------:R-:W-:Y:S02]  /*ca860*/  ISETP.LT.AND P4, PT, R25, c[0x0][0x178], !P4 ;  /* 0x00005e0019007a0c */ /* 0x000fe40006781270 */
[----:B------:R-:W-:Y:S01]  /*ca870*/  IADD3 R0, R18, c[0x0][0x198], RZ ;  /* 0x0000660012007a10 */ /* 0x000fe20007ffe0ff */
[----:B---3--:R-:W-:Y:S01]  /*ca880*/  @P6 STG.E.U16 [R20.64], R19 ;  /* 0x0000001314006986 */ /* 0x008fe2000c101506 */
        /* <DEDUP_REMOVED lines=9> */
[----:B------:R-:W3:Y:S04]  /*ca920*/  LDL.LU R11, [R1+0x2df0] ;  /* 0x002df000010b7983 */ /* 0x000ee80000300800 */
[----:B------:R-:W4:Y:S01]  /*ca930*/  LDL.LU R10, [R1+0x2df4] ;  /* 0x002df400010a7983 */ /* 0x000f220000300800 */
        /* <DEDUP_REMOVED lines=321> */
[----:B------:R0:W-:Y:S01]  /*cbd50*/  @P4 STG.E.U16 [R16.64], R3 ;  /* 0x0000000310004986 */ /* 0x0001e2000c101506 */
[----:B------:R-:W-:Y:S02]  /*cbd60*/  ISETP.LT.AND P6, PT, R12, c[0x0][0x178], !P5 ;  /* 0x00005e000c007a0c */ /* 0x000fe40006fc1270 */
[----:B------:R-:W-:Y:S01]  /*cbd70*/  ISETP.LT.AND P1, PT, R25, c[0x0][0x178], !P5 ;  /* 0x00005e0019007a0c */ /* 0x000fe20006f21270 */
[----:B0-----:R-:W5:Y:S01]  /*cbd80*/  LDL.LU R3, [R1+0x278] ;  /* 0x0002780001037983 */ /* 0x001f620000300800 */
[----:B---3--:R-:W-:-:S03]  /*cbd90*/  ISETP.GE.AND P5, PT, R11, c[0x0][0x17c], PT ;  /* 0x00005f000b007a0c */ /* 0x008fc60003fa6270 */
[----:B------:R-:W3:Y:S01]  /*cbda0*/  LDL.LU R11, [R1+0x2e68] ;  /* 0x002e6800010b7983 */ /* 0x000ee20000300800 */
[----:B----4-:R-:W-:-:S03]  /*cbdb0*/  ISETP.GE.AND P4, PT, R10, c[0x0][0x17c], PT ;  /* 0x00005f000a007a0c */ /* 0x010fc60003f86270 */
[----:B------:R-:W4:Y:S01]  /*cbdc0*/  LDL.LU R10, [R1+0x2e6c] ;  /* 0x002e6c00010a7983 */ /* 0x000f220000300800 */
        /* <DEDUP_REMOVED lines=8> */
[----:B--2---:R-:W-:Y:S01]  /*cbe50*/  PRMT R22, R27, 0x7632, R22 ;  /* 0x000076321b167816 */ /* 0x004fe20000000016 */
[----:B-----5:R-:W-:Y:S01]  /*cbe60*/  @P6 STG.E.U16 [R20.64], R3 ;  /* 0x0000000314006986 */ /* 0x020fe2000c101506 */
[----:B------:R-:W-:-:S03]  /*cbe70*/  PRMT R0, R3, 0x7632, R0 ;  /* 0x0000763203007816 */ /* 0x000fc60000000000 */
[----:B------:R0:W-:Y:S01]  /*cbe80*/  @P1 STG.E.U16 [R16.64], R27 ;  /* 0x0000001b10001986 */ /* 0x0001e2000c101506 */
[----:B------:R-:W-:Y:S02]  /*cbe90*/  ISETP.LT.AND P6, PT, R12, c[0x0][0x178], !P5 ;  /* 0x00005e000c007a0c */ /* 0x000fe40006fc1270 */
[----:B------:R-:W-:Y:S01]  /*cbea0*/  ISETP.LT.AND P1, PT, R25, c[0x0][0x178], !P5 ;  /* 0x00005e0019007a0c */ /* 0x000fe20006f21270 */
[----:B0-----:R-:W-:Y:S01]  /*cbeb0*/  IMAD.WIDE R16, R18, 0x2, R4 ;  /* 0x0000000212107825 */ /* 0x001fe200078e0204 */
[----:B------:R-:W2:Y:S04]  /*cbec0*/  LDL.LU R27, [R1+0x1b8] ;  /* 0x0001b800011b7983 */ /* 0x000ea80000300800 */
[----:B------:R0:W-:Y:S01]  /*cbed0*/  @P3 STG.E.U16 [R16.64], R0 ;  /* 0x0000000010003986 */ /* 0x0001e2000c101506 */
        /* <DEDUP_REMOVED lines=19> */
[----:B-----5:R-:W-:Y:S01]  /*cc010*/  IMAD.WIDE R16, R18, 0x2, R4 ;  /* 0x0000000212107825 */ /* 0x020fe200078e0204 */
[----:B------:R-:W-:Y:S01]  /*cc020*/  ISETP.LT.AND P6, PT, R12, c[0x0][0x178], !P5 ;  /* 0x00005e000c007a0c */ /* 0x000fe20006fc1270 */
[----:B------:R-:W5:Y:S02]  /*cc030*/  LDL.LU R26, [R1+0x2a8] ;  /* 0x0002a800011a7983 */ /* 0x000f640000300800 */
[----:B------:R-:W-:Y:S01]  /*cc040*/  IMAD.WIDE R18, R18, 0x2, R6 ;  /* 0x0000000212127825 */ /* 0x000fe200078e0206 */
[----:B------:R-:W-:Y:S01]  /*cc050*/  ISETP.LT.AND P1, PT, R25, c[0x0][0x178], !P5 ;  /* 0x00005e0019007a0c */ /* 0x000fe20006f21270 */
        /* <DEDUP_REMOVED lines=37> */
[----:B------:R-:W-:Y:S02]  /*cc2b0*/  PRMT R22, R26, 0x7632, R22 ;  /* 0x000076321a167816 */ /* 0x000fe40000000016 */
[----:B------:R-:W-:Y:S02]  /*cc2c0*/  ISETP.LT.AND P6, PT, R12, c[0x0][0x178], !P5 ;  /* 0x00005e000c007a0c */ /* 0x000fe40006fc1270 */
[----:B------:R-:W-:Y:S01]  /*cc2d0*/  ISETP.LT.AND P1, PT, R25, c[0x0][0x178], !P5 ;  /* 0x00005e0019007a0c */ /* 0x000fe20006f21270 */
        /* <DEDUP_REMOVED lines=23> */
[----:B----4-:R-:W-:Y:S02]  /*cc450*/  ISETP.GE.AND P5, PT, R24, c[0x0][0x17c], PT ;  /* 0x00005f0018007a0c */ /* 0x010fe40003fa6270 */
[----:B------:R-:W2:Y:S01]  /*cc460*/  LDL.LU R24, [R1+0x3e8] ;  /* 0x0003e80001187983 */ /* 0x000ea20000300800 */
[----:B0-----:R-:W-:-:S03]  /*cc470*/  IMAD.WIDE R16, R18, 0x2, R4 ;  /* 0x0000000212107825 */ /* 0x001fc600078e0204 */
[----:B------:R-:W3:Y:S04]  /*cc480*/  LDL.LU R27, [R1+0x2e90] ;  /* 0x002e9000011b7983 */ /* 0x000ee80000300800 */
[----:B------:R0:W-:Y:S01]  /*cc490*/  @P3 STG.E.U16 [R16.64], R3 ;  /* 0x0000000310003986 */ /* 0x0001e2000c101506 */
[----:B------:R-:W-:-:S03]  /*cc4a0*/  ISETP.GE.AND P3, PT, R10, c[0x0][0x17c], PT ;  /* 0x00005f000a007a0c */ /* 0x000fc60003f66270 */
        /* <DEDUP_REMOVED lines=508> */
[C---:B------:R-:W-:Y:S01]  /*ce470*/  ISETP.LT.AND P6, PT, R12.reuse, c[0x0][0x178], !P4 ;  /* 0x00005e000c007a0c */ /* 0x040fe200067c1270 */
[----:B------:R-:W-:Y:S01]  /*ce480*/  IMAD.WIDE R20, R3, 0x2, R4 ;  /* 0x0000000203147825 */ /* 0x000fe200078e0204 */
[----:B------:R-:W-:Y:S02]  /*ce490*/  ISETP.LT.AND P4, PT, R25, c[0x0][0x178], !P4 ;  /* 0x00005e0019007a0c */ /* 0x000fe40006781270 */
[C---:B------:R-:W-:Y:S01]  /*ce4a0*/  IADD3 R18, R3.reuse, c[0x0][0x198], RZ ;  /* 0x0000660003127a10 */ /* 0x040fe20007ffe0ff */
[----:B------:R-:W-:Y:S01]  /*ce4b0*/  IMAD.WIDE R16, R3, 0x2, R6 ;  /* 0x0000000203107825 */ /* 0x000fe200078e0206 */
[----:B------:R-:W-:-:S02]  /*ce4c0*/  ISETP.LT.AND P5, PT, R12, c[0x0][0x178], !P3 ;  /* 0x00005e000c007a0c */ /* 0x000fc40005fa1270 */
[----:B--2---:R-:W-:-:S05]  /*ce4d0*/  PRMT R22, R27, 0x7632, R22 ;  /* 0x000076321b167816 */ /* 0x004fca0000000016 */
[----:B---3--:R-:W-:Y:S01]  /*ce4e0*/  @P6 STG.E.U16 [R20.64], R19 ;  /* 0x0000001314006986 */ /* 0x008fe2000c101506 */
[----:B------:R-:W-:Y:S02]  /*ce4f0*/  ISETP.LT.AND P6, PT, R12, c[0x0][0x178], !P1 ;  /* 0x00005e000c007a0c */ /* 0x000fe40004fc1270 */
[----:B------:R-:W-:Y:S01]  /*ce500*/  PRMT R0, R19, 0x7632, R0 ;  /* 0x0000763213007816 */ /* 0x000fe20000000000 */
[----:B------:R0:W-:Y:S01]  /*ce510*/  @P4 STG.E.U16 [R16.64], R27 ;  /* 0x0000001b10004986 */ /* 0x0001e2000c101506 */
[----:B------:R-:W-:Y:S02]  /*ce520*/  ISETP.LT.AND P4, PT, R25, c[0x0][0x178], !P3 ;  /* 0x00005e0019007a0c */ /* 0x000fe40005f81270 */
[----:B------:R-:W-:Y:S01]  /*ce530*/  ISETP.GE.AND P3, PT, R11, c[0x0][0x17c], PT ;  /* 0x00005f000b007a0c */ /* 0x000fe20003f66270 */
[----:B0-----:R-:W-:Y:S01]  /*ce540*/  IMAD.WIDE R16, R18, 0x2, R4 ;  /* 0x0000000212107825 */ /* 0x001fe200078e0204 */
[----:B------:R-:W2:Y:S05]  /*ce550*/  LDL.LU R27, [R1+0x4e4] ;  /* 0x0004e400011b7983 */ /* 0x000eaa0000300800 */
[----:B------:R0:W-:Y:S01]  /*ce560*/  @P6 STG.E.U16 [R16.64], R0 ;  /* 0x0000000010006986 */ /* 0x0001e2000c101506 */
[----:B----4-:R-:W-:-:S03]  /*ce570*/  ISETP.GE.AND P6, PT, R10, c[0x0][0x17c], PT ;  /* 0x00005f000a007a0c */ /* 0x010fc60003fc6270 */
[----:B------:R-:W3:Y:S04]  /*ce580*/  LDL.LU R11, [R1+0x2f50] ;  /* 0x002f5000010b7983 */ /* 0x000ee80000300800 */
        /* <DEDUP_REMOVED lines=9> */
[----:B-----5:R0:W-:Y:S01]  /*ce620*/  @P5 STG.E.U16 [R20.64], R24 ;  /* 0x0000001814005986 */ /* 0x0201e2000c101506 */
[----:B------:R-:W-:-:S03]  /*ce630*/  PRMT R0, R24, 0x7632, R0 ;  /* 0x0000763218007816 */ /* 0x000fc60000000000 */
[----:B------:R5:W-:Y:S01]  /*ce640*/  @P4 STG.E.U16 [R16.64], R26 ;  /* 0x0000001a10004986 */ /* 0x000be2000c101506 */
[----:B-1----:R-:W-:Y:S02]  /*ce650*/  IADD3 R18, R3, c[0x0][0x198], RZ ;  /* 0x0000660003127a10 */ /* 0x002fe40007ffe0ff */
[----:B------:R-:W-:Y:S02]  /*ce660*/  PRMT R22, R26, 0x7632, R22 ;  /* 0x000076321a167816 */ /* 0x000fe40000000016 */
[C---:B------:R-:W-:Y:S01]  /*ce670*/  IADD3 R3, R18.reuse, c[0x0][0x198], RZ ;  /* 0x0000660012037a10 */ /* 0x040fe20007ffe0ff */
[----:B0-----:R-:W2:Y:S01]  /*ce680*/  LDL.LU R24, [R1+0x438] ;  /* 0x0004380001187983 */ /* 0x001ea20000300800 */
[----:B-----5:R-:W-:Y:S01]  /*ce690*/  IMAD.WIDE R16, R18, 0x2, R4 ;  /* 0x0000000212107825 */ /* 0x020fe200078e0204 */
[----:B------:R-:W-:Y:S02]  /*ce6a0*/  ISETP.LT.AND P5, PT, R12, c[0x0][0x178], !P3 ;  /* 0x00005e000c007a0c */ /* 0x000fe40005fa1270 */
[----:B------:R-:W5:Y:S01]  /*ce6b0*/  LDL.LU R26, [R1+0x418] ;  /* 0x00041800011a7983 */ /* 0x000f620000300800 */
[----:B------:R-:W-:Y:S01]  /*ce6c0*/  IMAD.WIDE R18, R18, 0x2, R6 ;  /* 0x0000000212127825 */ /* 0x000fe200078e0206 */
[----:B------:R-:W-:-:S02]  /*ce6d0*/  ISETP.LT.AND P4, PT, R25, c[0x0][0x178], !P3 ;  /* 0x00005e0019007a0c */ /* 0x000fc40005f81270 */
[----:B------:R-:W-:Y:S04]  /*ce6e0*/  @P1 STG.E.U16 [R16.64], R0 ;  /* 0x0000000010001986 */ /* 0x000fe8000c101506 */
[----:B------:R0:W-:Y:S01]  /*ce6f0*/  @P6 STG.E.U16 [R18.64], R22 ;  /* 0x0000001612006986 */ /* 0x0001e2000c101506 */
[----:B---3--:R-:W-:-:S03]  /*ce700*/  ISETP.GE.AND P3, PT, R11, c[0x0][0x17c], PT ;  /* 0x00005f000b007a0c */ /* 0x008fc60003f66270 */
[----:B------:R-:W3:Y:S01]  /*ce710*/  LDL.LU R11, [R1+0x2f58] ;  /* 0x002f5800010b7983 */ /* 0x000ee20000300800 */
[----:B----4-:R-:W-:-:S03]  /*ce720*/  ISETP.GE.AND P1, PT, R10, c[0x0][0x17c], PT ;  /* 0x00005f000a007a0c */ /* 0x010fc60003f26270 */
[----:B------:R-:W4:Y:S04]  /*ce730*/  LDL.LU R10, [R1+0x2f5c] ;  /* 0x002f5c00010a7983 */ /* 0x000f280000300800 */
[----:B0-----:R-:W3:Y:S01]  /*ce740*/  LDL.LU R19, [R1+0x4f4] ;  /* 0x0004f40001137983 */ /* 0x001ee20000300800 */
[C---:B------:R-:W-:Y:S01]  /*ce750*/  IMAD.WIDE R20, R3.reuse, 0x2, R4 ;  /* 0x0000000203147825 */ /* 0x040fe200078e0204 */
[----:B------:R-:W-:-:S03]  /*ce760*/  IADD3 R18, R3, c[0x0][0x198], RZ ;  /* 0x0000660003127a10 */ /* 0x000fc60007ffe0ff */
[----:B------:R-:W-:Y:S01]  /*ce770*/  IMAD.WIDE R16, R3, 0x2, R6 ;  /* 0x0000000203107825 */ /* 0x000fe200078e0206 */
[----:B------:R-:W-:Y:S02]  /*ce780*/  ISETP.LT.AND P6, PT, R12, c[0x0][0x178], !P3 ;  /* 0x00005e000c007a0c */ /* 0x000fe40005fc1270 */
[----:B--2---:R-:W-:Y:S02]  /*ce790*/  PRMT R22, R27, 0x7632, R22 ;  /* 0x000076321b167816 */ /* 0x004fe40000000016 */
[----:B------:R-:W-:Y:S01]  /*ce7a0*/  IADD3 R3, R18, c[0x0][0x198], RZ ;  /* 0x0000660012037a10 */ /* 0x000fe20007ffe0ff */
[----:B---3--:R-:W-:Y:S01]  /*ce7b0*/  @P5 STG.E.U16 [R20.64], R19 ;  /* 0x0000001314005986 */ /* 0x008fe2000c101506 */
[----:B------:R-:W-:Y:S02]  /*ce7c0*/  ISETP.LT.AND P5, PT, R12, c[0x0][0x178], !P1 ;  /* 0x00005e000c007a0c */ /* 0x000fe40004fa1270 */
[----:B------:R-:W-:Y:S01]  /*ce7d0*/  PRMT R0, R19, 0x7632, R0 ;  /* 0x0000763213007816 */ /* 0x000fe20000000000 */
[----:B------:R0:W-:Y:S01]  /*ce7e0*/  @P4 STG.E.U16 [R16.64], R27 ;  /* 0x0000001b10004986 */ /* 0x0001e2000c101506 */
[----:B------:R-:W-:-:S02]  /*ce7f0*/  ISETP.LT.AND P4, PT, R25, c[0x0][0x178], !P3 ;  /* 0x00005e0019007a0c */ /* 0x000fc40005f81270 */
[----:B------:R-:W-:Y:S01]  /*ce800*/  ISETP.GE.AND P3, PT, R11, c[0x0][0x17c], PT ;  /* 0x00005f000b007a0c */ /* 0x000fe20003f66270 */
[----:B0-----:R-:W-:Y:S01]  /*ce810*/  IMAD.WIDE R16, R18, 0x2, R4 ;  /* 0x0000000212107825 */ /* 0x001fe200078e0204 */
[----:B------:R-:W2:Y:S05]  /*ce820*/  LDL.LU R27, [R1+0x428] ;  /* 0x00042800011b7983 */ /* 0x000eaa0000300800 */
[----:B------:R0:W-:Y:S01]  /*ce830*/  @P5 STG.E.U16 [R16.64], R0 ;  /* 0x0000000010005986 */ /* 0x0001e2000c101506 */
[----:B----4-:R-:W-:-:S03]  /*ce840*/  ISETP.GE.AND P5, PT, R10, c[0x0][0x17c], PT ;  /* 0x00005f000a007a0c */ /* 0x010fc60003fa6270 */
[----:B------:R-:W3:Y:S04]  /*ce850*/  LDL.LU R11, [R1+0x2f60] ;  /* 0x002f6000010b7983 */ /* 0x000ee80000300800 */
[----:B------:R-:W4:Y:S01]  /*ce860*/  LDL.LU R10, [R1+0x2f64] ;  /* 0x002f6400010a7983 */ /* 0x000f220000300800 */
[----:B------:R-:W-:Y:S01]  /*ce870*/  ISETP.LT.AND P1, PT, R25, c[0x0][0x178], !P1 ;  /* 0x00005e0019007a0c */ /* 0x000fe20004f21270 */
[----:B------:R-:W-:-:S04]  /*ce880*/  IMAD.WIDE R18, R18, 0x2, R6 ;  /* 0x0000000212127825 */ /* 0x000fc800078e0206 */
[----:B------:R-:W-:-:S04]  /*ce890*/  IMAD.WIDE R20, R3, 0x2, R4 ;  /* 0x0000000203147825 */ /* 0x000fc800078e0204 */
[----:B0-----:R-:W-:-:S04]  /*ce8a0*/  IMAD.WIDE R16, R3, 0x2, R6 ;  /* 0x0000000203107825 */ /* 0x001fc800078e0206 */
[----:B------:R0:W-:Y:S01]  /*ce8b0*/  @P1 STG.E.U16 [R18.64], R22 ;  /* 0x0000001612001986 */ /* 0x0001e2000c101506 */
[----:B------:R-:W-:-:S03]  /*ce8c0*/  ISETP.LT.AND P1, PT, R12, c[0x0][0x178], !P5 ;  /* 0x00005e000c007a0c */ /* 0x000fc60006f21270 */
[----:B------:R1:W-:Y:S04]  /*ce8d0*/  @P6 STG.E.U16 [R20.64], R24 ;  /* 0x0000001814006986 */ /* 0x0003e8000c101506 */
[----:B-----5:R5:W-:Y:S01]  /*ce8e0*/  @P4 STG.E.U16 [R16.64], R26 ;  /* 0x0000001a10004986 */ /* 0x020be2000c101506 */
[----:B0-----:R-:W-:Y:S02]  /*ce8f0*/  IADD3 R18, R3, c[0x0][0x198], RZ ;  /* 0x0000660003127a10 */ /* 0x001fe40007ffe0ff */
[----:B------:R-:W-:Y:S02]  /*ce900*/  PRMT R3, R24, 0x7632, R3 ;  /* 0x0000763218037816 */ /* 0x000fe40000000003 */
[----:B------:R-:W-:Y:S01]  /*ce910*/  PRMT R22, R26, 0x7632, R22 ;  /* 0x000076321a167816 */ /* 0x000fe20000000016 */
[----:B-1----:R-:W2:Y:S01]  /*ce920*/  LDL.LU R24, [R1+0x458] ;  /* 0x0004580001187983 */ /* 0x002ea20000300800 */
[----:B-----5:R-:W-:-:S03]  /*ce930*/  IMAD.WIDE R16, R18, 0x2, R4 ;  /* 0x0000000212107825 */ /* 0x020fc600078e0204 */
        /* <DEDUP_REMOVED lines=206> */
[----:B------:R-:W-:Y:S02]  /*cf620*/  ISETP.LT.AND P1, PT, R25, c[0x0][0x178], !P1 ;  /* 0x00005e0019007a0c */ /* 0x000fe40004f21270 */
[----:B------:R-:W-:Y:S02]  /*cf630*/  ISETP.GE.AND P3, PT, R26, c[0x0][0x17c], PT ;  /* 0x00005f001a007a0c */ /* 0x000fe40003f66270 */
[----:B------:R-:W-:Y:S01]  /*cf640*/  @P5 STG.E.U16 [R18.64], R3 ;  /* 0x0000000312005986 */ /* 0x000fe2000c101506 */
[----:B------:R-:W-:Y:S01]  /*cf650*/  IMAD.WIDE R20, R22, 0x2, R4 ;  /* 0x0000000216147825 */ /* 0x000fe200078e0204 */
[----:B------:R-:W-:-:S02]  /*cf660*/  ISETP.LT.AND P5, PT, R12, c[0x0][0x178], !P3 ;  /* 0x00005e000c007a0c */ /* 0x000fc40005fa1270 */
[C---:B0-----:R-:W-:Y:S01]  /*cf670*/  IADD3 R0, R22.reuse, c[0x0][0x198], RZ ;  /* 0x0000660016007a10 */ /* 0x041fe20007ffe0ff */
[----:B------:R-:W-:Y:S01]  /*cf680*/  IMAD.WIDE R16, R22, 0x2, R6 ;  /* 0x0000000216107825 */ /* 0x000fe200078e0206 */
[----:B------:R-:W-:Y:S01]  /*cf690*/  @P6 STG.E.U16 [R20.64], R24 ;  /* 0x0000001814006986 */ /* 0x000fe2000c101506 */
[----:B------:R-:W-:-:S03]  /*cf6a0*/  PRMT R22, R24, 0x7632, R22 ;  /* 0x0000763218167816 */ /* 0x000fc60000000016 */
[----:B-----5:R0:W-:Y:S01]  /*cf6b0*/  @P1 STG.E.U16 [R16.64], R11 ;  /* 0x0000000b10001986 */ /* 0x0201e2000c101506 */
[----:B------:R-:W-:-:S03]  /*cf6c0*/  PRMT R23, R11, 0x7632, R23 ;  /* 0x000076320b177816 */ /* 0x000fc60000000017 */
        /* <DEDUP_REMOVED lines=22> */
[----:B--2---:R-:W-:Y:S01]  /*cf830*/  @P6 STG.E.U16 [R20.64], R22 ;  /* 0x0000001614006986 */ /* 0x004fe2000c101506 */
[----:B------:R0:W-:Y:S01]  /*cf840*/  @P0 STG.E.U16 [R16.64], R26 ;  /* 0x0000001a10000986 */ /* 0x0001e2000c101506 */
[----:B------:R-:W-:-:S02]  /*cf850*/  PRMT R0, R22, 0x7632, R0 ;  /* 0x0000763216007816 */ /* 0x000fc40000000000 */
[----:B0-----:R-:W2:Y:S01]  /*cf860*/  LDL.LU R26, [R1+0x2fc0] ;  /* 0x002fc000011a7983 */ /* 0x001ea20000300800 */
[----:B------:R-:W-:-:S05]  /*cf870*/  IMAD.WIDE R16, R18, 0x2, R4 ;  /* 0x0000000212107825 */ /* 0x000fca00078e0204 */
[----:B------:R0:W-:Y:S01]  /*cf880*/  @P2 STG.E.U16 [R16.64], R0 ;  /* 0x0000000010002986 */ /* 0x0001e2000c101506 */
[----:B---3--:R-:W-:Y:S02]  /*cf890*/  ISETP.GE.AND P2, PT, R10, c[0x0][0x17c], PT ;  /* 0x00005f000a007a0c */ /* 0x008fe40003f46270 */
[----:B------:R-:W3:Y:S01]  /*cf8a0*/  LDL.LU R10, [R1+0x2fc4] ;  /* 0x002fc400010a7983 */ /* 0x000ee20000300800 */
[----:B------:R-:W-:Y:S02]  /*cf8b0*/  ISETP.LT.AND P6, PT, R12, c[0x0][0x178], !P4 ;  /* 0x00005e000c007a0c */ /* 0x000fe400067c1270 */
[C---:B------:R-:W-:Y:S01]  /*cf8c0*/  IADD3 R22, R18.reuse, c[0x0][0x198], RZ ;  /* 0x0000660012167a10 */ /* 0x040fe20007ffe0ff */
[----:B------:R-:W-:Y:S02]  /*cf8d0*/  ISETP.LT.AND P4, PT, R25, c[0x0][0x178], !P4 ;  /* 0x00005e0019007a0c */ /* 0x000fe40006781270 */
[----:B------:R-:W-:-:S04]  /*cf8e0*/  IMAD.WIDE R18, R18, 0x2, R6 ;  /* 0x0000000212127825 */ /* 0x000fc800078e0206 */
[----:B------:R-:W-:Y:S01]  /*cf8f0*/  IMAD.WIDE R20, R22, 0x2, R4 ;  /* 0x0000000216147825 */ /* 0x000fe200078e0204 */
[----:B------:R1:W-:Y:S01]  /*cf900*/  @P3 STG.E.U16 [R18.64], R3 ;  /* 0x0000000312003986 */ /* 0x0003e2000c101506 */
[----:B------:R-:W-:Y:S02]  /*cf910*/  ISETP.LT.AND P3, PT, R12, c[0x0][0x178], !P1 ;  /* 0x00005e000c007a0c */ /* 0x000fe40004f61270 */
[C---:B0-----:R-:W-:Y:S01]  /*cf920*/  IMAD.WIDE R16, R22.reuse, 0x2, R6 ;  /* 0x0000000216107825 */ /* 0x041fe200078e0206 */
[----:B------:R-:W-:Y:S04]  /*cf930*/  @P6 STG.E.U16 [R20.64], R27 ;  /* 0x0000001b14006986 */ /* 0x000fe8000c101506 */
[----:B-----5:R0:W-:Y:S01]  /*cf940*/  @P4 STG.E.U16 [R16.64], R11 ;  /* 0x0000000b10004986 */ /* 0x0201e2000c101506 */
[----:B-1----:R-:W-:Y:S01]  /*cf950*/  IADD3 R3, R22, c[0x0][0x198], RZ ;  /* 0x0000660016037a10 */ /* 0x002fe20007ffe0ff */
[----:B------:R-:W-:Y:S01]  /*cf960*/  PRMT R22, R27, 0x7632, R22 ;  /* 0x000076321b167816 */ /* 0x000fe20000000016 */
[----:B------:R-:W-:-:S02]  /*cf970*/  ISETP.GE.AND P0, PT, R24, c[0x0][0x17c], PT ;  /* 0x00005f0018007a0c */ /* 0x000fc40003f06270 */
[----:B------:R-:W-:Y:S01]  /*cf980*/  PRMT R23, R11, 0x7632, R23 ;  /* 0x000076320b177816 */ /* 0x000fe20000000017 */
[----:B------:R-:W4:Y:S01]  /*cf990*/  LDL.LU R24, [R1+0x4ac] ;  /* 0x0004ac0001187983 */ /* 0x000f220000300800 */
[----:B0-----:R-:W-:-:S05]  /*cf9a0*/  IMAD.WIDE R16, R3, 0x2, R4 ;  /* 0x0000000203107825 */ /* 0x001fca00078e0204 */
[----:B------:R0:W-:Y:S01]  /*cf9b0*/  @P3 STG.E.U16 [R16.64], R22 ;  /* 0x0000001610003986 */ /* 0x0001e2000c101506 */
[----:B--2---:R-:W-:-:S03]  /*cf9c0*/  ISETP.GE.AND P4, PT, R26, c[0x0][0x17c], PT ;  /* 0x00005f001a007a0c */ /* 0x004fc60003f86270 */
[----:B------:R-:W2:Y:S01]  /*cf9d0*/  LDL.LU R26, [R1+0x4dc] ;  /* 0x0004dc00011a7983 */ /* 0x000ea20000300800 */
[----:B------:R-:W5:Y:S02]  /*cf9e0*/  LDL.LU R11, [R1+0x4bc] ;  /* 0x0004bc00010b7983 */ /* 0x000f640000300800 */
[----:B0-----:R-:W2:Y:S02]  /*cf9f0*/  LDL.LU R22, [R1+0x4cc] ;  /* 0x0004cc0001167983 */ /* 0x001ea40000300800 */
[----:B------:R-:W5:Y:S01]  /*cfa00*/  LDL.LU R27, [R1+0x2fcc] ;  /* 0x002fcc00011b7983 */ /* 0x000f620000300800 */
[----:B---3--:R-:W-:Y:S02]  /*cfa10*/  ISETP.GE.AND P3, PT, R10, c[0x0][0x17c], PT ;  /* 0x00005f000a007a0c */ /* 0x008fe40003f66270 */
[----:B------:R-:W3:Y:S01]  /*cfa20*/  LDL.LU R10, [R1+0x2fc8] ;  /* 0x002fc800010a7983 */ /* 0x000ee20000300800 */
[C---:B------:R-:W-:Y:S02]  /*cfa30*/  ISETP.LT.AND P1, PT, R25.reuse, c[0x0][0x178], !P1 ;  /* 0x00005e0019007a0c */ /* 0x040fe40004f21270 */
[----:B------:R-:W-:Y:S01]  /*cfa40*/  ISETP.LT.AND P6, PT, R12, c[0x0][0x178], !P5 ;  /* 0x00005e000c007a0c */ /* 0x000fe20006fc1270 */
[----:B------:R-:W-:Y:S01]  /*cfa50*/  ISETP.LT.AND P5, PT, R25, c[0x0][0x178], !P5 ;  /* 0x00005e0019007a0c */ /* 0x000fe20006fa1270 */
[C---:B------:R-:W-:Y:S01]  /*cfa60*/  IADD3 R0, R3.reuse, c[0x0][0x198], RZ ;  /* 0x0000660003007a10 */ /* 0x040fe20007ffe0ff */
[----:B------:R-:W-:-:S04]  /*cfa70*/  IMAD.WIDE R18, R3, 0x2, R6 ;  /* 0x0000000203127825 */ /* 0x000fc800078e0206 */
[----:B------:R-:W-:-:S04]  /*cfa80*/  IMAD.WIDE R20, R0, 0x2, R4 ;  /* 0x0000000200147825 */ /* 0x000fc800078e0204 */
[----:B------:R-:W-:Y:S01]  /*cfa90*/  IMAD.WIDE R16, R0, 0x2, R6 ;  /* 0x0000000200107825 */ /* 0x000fe200078e0206 */
[----:B------:R0:W-:Y:S01]  /*cfaa0*/  @P1 STG.E.U16 [R18.64], R23 ;  /* 0x0000001712001986 */ /* 0x0001e2000c101506 */
[----:B------:R-:W-:Y:S02]  /*cfab0*/  ISETP.LT.AND P1, PT, R12, c[0x0][0x178], !P0 ;  /* 0x00005e000c007a0c */ /* 0x000fe40004721270 */
[----:B----4-:R-:W-:Y:S02]  /*cfac0*/  PRMT R3, R24, 0x7632, R3 ;  /* 0x0000763218037816 */ /* 0x010fe40000000003 */
[----:B0-----:R-:W-:Y:S01]  /*cfad0*/  IADD3 R18, R0, c[0x0][0x198], RZ ;  /* 0x0000660000127a10 */ /* 0x001fe20007ffe0ff */
[----:B--2---:R-:W-:Y:S01]  /*cfae0*/  @P6 STG.E.U16 [R20.64], R22 ;  /* 0x0000001614006986 */ /* 0x004fe2000c101506 */
[----:B------:R0:W-:Y:S01]  /*cfaf0*/  @P5 STG.E.U16 [R16.64], R24 ;  /* 0x0000001810005986 */ /* 0x0001e2000c101506 */
[----:B------:R-:W-:Y:S02]  /*cfb00*/  PRMT R0, R22, 0x7632, R0 ;  /* 0x0000763216007816 */ /* 0x000fe40000000000 */
[----:B0-----:R-:W2:Y:S01]  /*cfb10*/  LDL.LU R24, [R1+0x2fd0] ;  /* 0x002fd00001187983 */ /* 0x001ea20000300800 */
[----:B------:R-:W-:-:S05]  /*cfb20*/  IMAD.WIDE R16, R18, 0x2, R4 ;  /* 0x0000000212107825 */ /* 0x000fca00078e0204 */
[----:B------:R0:W-:Y:S01]  /*cfb30*/  @P1 STG.E.U16 [R16.64], R0 ;  /* 0x0000000010001986 */ /* 0x0001e2000c101506 */
[----:B---3--:R-:W-:Y:S02]  /*cfb40*/  ISETP.GE.AND P1, PT, R10, c[0x0][0x17c], PT ;  /* 0x00005f000a007a0c */ /* 0x008fe40003f26270 */
[----:B------:R-:W3:Y:S01]  /*cfb50*/  LDL.LU R10, [R1+0x2fd4] ;  /* 0x002fd400010a7983 */ /* 0x000ee20000300800 */
[C---:B------:R-:W-:Y:S02]  /*cfb60*/  ISETP.LT.AND P0, PT, R25.reuse, c[0x0][0x178], !P0 ;  /* 0x00005e0019007a0c */ /* 0x040fe40004701270 */
[----:B------:R-:W-:Y:S02]  /*cfb70*/  ISETP.LT.AND P6, PT, R12, c[0x0][0x178], !P2 ;  /* 0x00005e000c007a0c */ /* 0x000fe400057c1270 */
[C---:B------:R-:W-:Y:S01]  /*cfb80*/  IADD3 R22, R18.reuse, c[0x0][0x198], RZ ;  /* 0x0000660012167a10 */ /* 0x040fe20007ffe0ff */
[----:B------:R-:W-:Y:S02]  /*cfb90*/  ISETP.LT.AND P2, PT, R25, c[0x0][0x178], !P2 ;  /* 0x00005e0019007a0c */ /* 0x000fe40005741270 */
[----:B------:R-:W-:-:S04]  /*cfba0*/  IMAD.WIDE R18, R18, 0x2, R6 ;  /* 0x0000000212127825 */ /* 0x000fc800078e0206 */
[----:B------:R-:W-:-:S04]  /*cfbb0*/  IMAD.WIDE R20, R22, 0x2, R4 ;  /* 0x0000000216147825 */ /* 0x000fc800078e0204 */
[----:B0-----:R-:W-:Y:S01]  /*cfbc0*/  IMAD.WIDE R16, R22, 0x2, R6 ;  /* 0x0000000216107825 */ /* 0x001fe200078e0206 */
[----:B------:R0:W-:Y:S01]  /*cfbd0*/  @P0 STG.E.U16 [R18.64], R3 ;  /* 0x0000000312000986 */ /* 0x0001e2000c101506 */
[----:B------:R-:W-:Y:S02]  /*cfbe0*/  ISETP.LT.AND P0, PT, R12, c[0x0][0x178], !P4 ;  /* 0x00005e000c007a0c */ /* 0x000fe40006701270 */
[----:B------:R-:W-:Y:S02]  /*cfbf0*/  @P6 STG.E.U16 [R20.64], R26 ;  /* 0x0000001a14006986 */ /* 0x000fe4000c101506 */
[----:B-----5:R1:W-:Y:S01]  /*cfc00*/  @P2 STG.E.U16 [R16.64], R11 ;  /* 0x0000000b10002986 */ /* 0x0203e2000c101506 */
[----:B------:R-:W-:Y:S02]  /*cfc10*/  ISETP.GE.AND P5, PT, R27, c[0x0][0x17c], PT ;  /* 0x00005f001b007a0c */ /* 0x000fe40003fa6270 */
[----:B------:R-:W4:Y:S01]  /*cfc20*/  LDL.LU R27, [R1+0x4ec] ;  /* 0x0004ec00011b7983 */ /* 0x000f220000300800 */
[----:B0-----:R-:W-:Y:S01]  /*cfc30*/  IADD3 R3, R22, c[0x0][0x198], RZ ;  /* 0x0000660016037a10 */ /* 0x001fe20007ffe0ff */
[----:B------:R-:W-:-:S04]  /*cfc40*/  PRMT R22, R26, 0x7632, R22 ;  /* 0x000076321a167816 */ /* 0x000fc80000000016 */
[----:B-1----:R-:W-:-:S05]  /*cfc50*/  IMAD.WIDE R16, R3, 0x2, R4 ;  /* 0x0000000203107825 */ /* 0x002fca00078e0204 */
[----:B------:R0:W-:Y:S01]  /*cfc60*/  @P0 STG.E.U16 [R16.64], R22 ;  /* 0x0000001610000986 */ /* 0x0001e2000c101506 */
[----:B------:R-:W-:Y:S02]  /*cfc70*/  PRMT R23, R11, 0x7632, R23 ;  /* 0x000076320b177816 */ /* 0x000fe40000000017 */
[----:B--2---:R-:W-:Y:S02]  /*cfc80*/  ISETP.GE.AND P2, PT, R24, c[0x0][0x17c], PT ;  /* 0x00005f0018007a0c */ /* 0x004fe40003f46270 */
[----:B------:R-:W2:Y:S01]  /*cfc90*/  LDL.LU R24, [R1+0x530] ;  /* 0x0005300001187983 */ /* 0x000ea20000300800 */
[----:B------:R-:W5:Y:S02]  /*cfca0*/  LDL.LU R26, [R1+0x510] ;  /* 0x00051000011a7983 */ /* 0x000f640000300800 */
[----:B0-----:R-:W2:Y:S02]  /*cfcb0*/  LDL.LU R22, [R1+0x4fc] ;  /* 0x0004fc0001167983 */ /* 0x001ea40000300800 */
[----:B------:R-:W5:Y:S01]  /*cfcc0*/  LDL.LU R11, [R1+0x2fdc] ;  /* 0x002fdc00010b7983 */ /* 0x000f620000300800 */
[----:B---3--:R-:W-:-:S02]  /*cfcd0*/  ISETP.GE.AND P0, PT, R10, c[0x0][0x17c], PT ;  /* 0x00005f000a007a0c */ /* 0x008fc40003f06270 */
[----:B------:R-:W3:Y:S01]  /*cfce0*/  LDL.LU R10, [R1+0x2fd8] ;  /* 0x002fd800010a7983 */ /* 0x000ee20000300800 */
[----:B------:R-:W-:Y:S02]  /*cfcf0*/  ISETP.LT.AND P4, PT, R25, c[0x0][0x178], !P4 ;  /* 0x00005e0019007a0c */ /* 0x000fe40006781270 */
[----:B------:R-:W-:Y:S01]  /*cfd00*/  ISETP.LT.AND P6, PT, R12, c[0x0][0x178], !P3 ;  /* 0x00005e000c007a0c */ /* 0x000fe20005fc1270 */
[----:B------:R-:W-:Y:S01]  /*cfd10*/  IMAD.WIDE R18, R3, 0x2, R6 ;  /* 0x0000000203127825 */ /* 0x000fe200078e0206 */
[----:B------:R-:W-:Y:S02]  /*cfd20*/  ISETP.LT.AND P3, PT, R25, c[0x0][0x178], !P3 ;  /* 0x00005e0019007a0c */ /* 0x000fe40005f61270 */
[----:B------:R-:W-:-:S05]  /*cfd30*/  IADD3 R0, R3, c[0x0][0x198], RZ ;  /* 0x0000660003007a10 */ /* 0x000fca0007ffe0ff */
[----:B------:R-:W-:-:S04]  /*cfd40*/  IMAD.WIDE R20, R0, 0x2, R4 ;  /* 0x0000000200147825 */ /* 0x000fc800078e0204 */
[----:B------:R-:W-:Y:S01]  /*cfd50*/  IMAD.WIDE R16, R0, 0x2, R6 ;  /* 0x0000000200107825 */ /* 0x000fe200078e0206 */
[----:B------:R0:W-:Y:S01]  /*cfd60*/  @P4 STG.E.U16 [R18.64], R23 ;  /* 0x0000001712004986 */ /* 0x0001e2000c101506 */
[----:B------:R-:W-:Y:S02]  /*cfd70*/  ISETP.LT.AND P4, PT, R12, c[0x0][0x178], !P5 ;  /* 0x00005e000c007a0c */ /* 0x000fe40006f81270 */
[----:B0-----:R-:W-:Y:S02]  /*cfd80*/  IADD3 R18, R0, c[0x0][0x198], RZ ;  /* 0x0000660000127a10 */ /* 0x001fe40007ffe0ff */
[----:B----4-:R-:W-:Y:S01]  /*cfd90*/  PRMT R3, R27, 0x7632, R3 ;  /* 0x000076321b037816 */ /* 0x010fe20000000003 */
[----:B--2---:R-:W-:Y:S01]  /*cfda0*/  @P6 STG.E.U16 [R20.64], R22 ;  /* 0x0000001614006986 */ /* 0x004fe2000c101506 */
[----:B------:R0:W-:Y:S01]  /*cfdb0*/  @P3 STG.E.U16 [R16.64], R27 ;  /* 0x0000001b10003986 */ /* 0x0001e2000c101506 */
[----:B------:R-:W-:Y:S02]  /*cfdc0*/  PRMT R0, R22, 0x7632, R0 ;  /* 0x0000763216007816 */ /* 0x000fe40000000000 */
[----:B------:R-:W-:-:S02]  /*cfdd0*/  ISETP.LT.AND P6, PT, R12, c[0x0][0x178], !P1 ;  /* 0x00005e000c007a0c */ /* 0x000fc40004fc1270 */
[----:B------:R-:W-:Y:S01]  /*cfde0*/  ISETP.LT.AND P3, PT, R25, c[0x0][0x178], !P1 ;  /* 0x00005e0019007a0c */ /* 0x000fe20004f61270 */
[----:B-----5:R-:W-:Y:S02]  /*cfdf0*/  ISETP.GE.AND P1, PT, R11, c[0x0][0x17c], PT ;  /* 0x00005f000b007a0c */ /* 0x020fe40003f26270 */
[----:B0-----:R-:W-:Y:S01]  /*cfe00*/  IMAD.WIDE R16, R18, 0x2, R4 ;  /* 0x0000000212107825 */ /* 0x001fe200078e0204 */
[----:B------:R-:W2:Y:S03]  /*cfe10*/  LDL.LU R27, [R1+0x520] ;  /* 0x00052000011b7983 */ /* 0x000ea60000300800 */
[----:B------:R-:W4:Y:S01]  /*cfe20*/  LDL.LU R11, [R1+0x2fe4] ;  /* 0x002fe400010b7983 */ /* 0x000f220000300800 */
[----:B------:R0:W-:Y:S01]  /*cfe30*/  @P4 STG.E.U16 [R16.64], R0 ;  /* 0x0000000010004986 */ /* 0x0001e2000c101506 */
[----:B---3--:R-:W-:Y:S02]  /*cfe40*/  ISETP.GE.AND P4, PT, R10, c[0x0][0x17c], PT ;  /* 0x00005f000a007a0c */ /* 0x008fe40003f86270 */
[----:B------:R-:W3:Y:S01]  /*cfe50*/  LDL.LU R10, [R1+0x2fe0] ;  /* 0x002fe000010a7983 */ /* 0x000ee20000300800 */
[----:B------:R-:W-:-:S02]  /*cfe60*/  ISETP.LT.AND P5, PT, R25, c[0x0][0x178], !P5 ;  /* 0x00005e0019007a0c */ /* 0x000fc40006fa1270 */
[C---:B------:R-:W-:Y:S01]  /*cfe70*/  IADD3 R22, R18.reuse, c[0x0][0x198], RZ ;  /* 0x0000660012167a10 */ /* 0x040fe20007ffe0ff */
[----:B------:R-:W-:-:S04]  /*cfe80*/  IMAD.WIDE R18, R18, 0x2, R6 ;  /* 0x0000000212127825 */ /* 0x000fc800078e0206 */
[----:B------:R-:W-:-:S04]  /*cfe90*/  IMAD.WIDE R20, R22, 0x2, R4 ;  /* 0x0000000216147825 */ /* 0x000fc800078e0204 */
[----:B0-----:R-:W-:Y:S02]  /*cfea0*/  IMAD.WIDE R16, R22, 0x2, R6 ;  /* 0x0000000216107825 */ /* 0x001fe400078e0206 */
[----:B------:R0:W-:Y:S01]  /*cfeb0*/  @P5 STG.E.U16 [R18.64], R3 ;  /* 0x0000000312005986 */ /* 0x0001e2000c101506 */
[----:B------:R-:W-:Y:S01]  /*cfec0*/  ISETP.LT.AND P5, PT, R12, c[0x0][0x178], !P2 ;  /* 0x00005e000c007a0c */ /* 0x000fe200057a1270 */
[----:B------:R-:W-:Y:S02]  /*cfed0*/  ISETP.LT.AND P2, PT, R25, c[0x0][0x178], !P2 ;  /* 0x00005e0019007a0c */ /* 0x000fe40005741270 */
[----:B------:R1:W-:Y:S01]  /*cfee0*/  @P6 STG.E.U16 [R20.64], R24 ;  /* 0x0000001814006986 */ /* 0x0003e2000c101506 */
[----:B------:R5:W-:Y:S01]  /*cfef0*/  @P3 STG.E.U16 [R16.64], R26 ;  /* 0x0000001a10003986 */ /* 0x000be2000c101506 */
[----:B0-----:R-:W-:Y:S02]  /*cff00*/  IADD3 R18, R22, c[0x0][0x198], RZ ;  /* 0x0000660016127a10 */ /* 0x001fe40007ffe0ff */
[----:B------:R-:W-:Y:S01]  /*cff10*/  PRMT R3, R24, 0x7632, R3 ;  /* 0x0000763218037816 */ /* 0x000fe20000000003 */
[----:B------:R-:W-:Y:S01]  /*cff20*/  PRMT R22, R26, 0x7632, R22 ;  /* 0x000076321a167816 */ /* 0x000fe20000000016 */
[----:B-1----:R-:W2:Y:S01]  /*cff30*/  LDL.LU R24, [R1+0x550] ;  /* 0x0005500001187983 */ /* 0x002ea20000300800 */
[C---:B------:R-:W-:Y:S01]  /*cff40*/  IADD3 R0, R18.reuse, c[0x0][0x198], RZ ;  /* 0x0000660012007a10 */ /* 0x040fe20007ffe0ff */
[----:B-----5:R-:W-:-:S04]  /*cff50*/  IMAD.WIDE R16, R18, 0x2, R4 ;  /* 0x0000000212107825 */ /* 0x020fc800078e0204 */
[----:B------:R-:W-:Y:S01]  /*cff60*/  IMAD.WIDE R18, R18, 0x2, R6 ;  /* 0x0000000212127825 */ /* 0x000fe200078e0206 */
[----:B------:R-:W5:Y:S04]  /*cff70*/  LDL.LU R26, [R1+0x500] ;  /* 0x00050000011a7983 */ /* 0x000f680000300800 */
[----:B------:R-:W-:Y:S01]  /*cff80*/  @P5 STG.E.U16 [R16.64], R3 ;  /* 0x0000000310005986 */ /* 0x000fe2000c101506 */
[----:B------:R0:W-:Y:S01]  /*cff90*/  @P2 STG.E.U16 [R18.64], R22 ;  /* 0x0000001612002986 */ /* 0x0001e2000c101506 */
[----:B----4-:R-:W-:Y:S02]  /*cffa0*/  ISETP.GE.AND P3, PT, R11, c[0x0][0x17c], PT ;  /* 0x00005f000b007a0c */ /* 0x010fe40003f66270 */
[----:B------:R-:W4:Y:S01]  /*cffb0*/  LDL.LU R11, [R1+0x2fec] ;  /* 0x002fec00010b7983 */ /* 0x000f220000300800 */
[----:B---3--:R-:W-:-:S03]  /*cffc0*/  ISETP.GE.AND P5, PT, R10, c[0x0][0x17c], PT ;  /* 0x00005f000a007a0c */ /* 0x008fc60003fa6270 */
[----:B------:R-:W3:Y:S01]  /*cffd0*/  LDL.LU R10, [R1+0x2fe8] ;  /* 0x002fe800010a7983 */ /* 0x000ee20000300800 */
[----:B0-----:R-:W3:Y:S01]  /*cffe0*/  LDL.LU R19, [R1+0x540] ;  /* 0x0005400001137983 */ /* 0x001ee20000300800 */
[C---:B------:R-:W-:Y:S01]  /*cfff0*/  ISETP.LT.AND P6, PT, R12.reuse, c[0x0][0x178], !P0 ;  /* 0x00005e000c007a0c */ /* 0x040fe200047c1270 */
[----:B------:R-:W-:Y:S01]  /*d0000*/  ISETP.LT.AND P0, PT, R25, c[0x0][0x178], !P0 ;  /* 0x00005e0019007a0c */ /* 0x000fe20004701270 */
[----:B------:R-:W-:Y:S01]  /*d0010*/  ISETP.LT.AND P2, PT, R12, c[0x0][0x178], !P1 ;  /* 0x00005e000c007a0c */ /* 0x000fe20004f41270 */
[----:B------:R-:W-:-:S04]  /*d0020*/  IMAD.WIDE R20, R0, 0x2, R4 ;  /* 0x0000000200147825 */ /* 0x000fc800078e0204 */
[C---:B------:R-:W-:Y:S01]  /*d0030*/  IMAD.WIDE R16, R0.reuse, 0x2, R6 ;  /* 0x0000000200107825 */ /* 0x040fe200078e0206 */
[----:B------:R-:W-:Y:S02]  /*d0040*/  IADD3 R18, R0, c[0x0][0x198], RZ ;  /* 0x0000660000127a10 */ /* 0x000fe40007ffe0ff */
[----:B--2---:R-:W-:Y:S02]  /*d0050*/  PRMT R22, R27, 0x7632, R22 ;  /* 0x000076321b167816 */ /* 0x004fe40000000016 */
[----:B------:R-:W-:Y:S02]  /*d0060*/  ISETP.LT.AND P1, PT, R25, c[0x0][0x178], !P1 ;  /* 0x00005e0019007a0c */ /* 0x000fe40004f21270 */
[----:B------:R-:W-:Y:S01]  /*d0070*/  IADD3 R0, R18, c[0x0][0x198], RZ ;  /* 0x0000660012007a10 */ /* 0x000fe20007ffe0ff */
[----:B---3--:R-:W-:Y:S01]  /*d0080*/  @P6 STG.E.U16 [R20.64], R19 ;  /* 0x0000001314006986 */ /* 0x008fe2000c101506 */
[----:B------:R0:W-:Y:S01]  /*d0090*/  @P0 STG.E.U16 [R16.64], R27 ;  /* 0x0000001b10000986 */ /* 0x0001e2000c101506 */
[----:B------:R-:W-:-:S02]  /*d00a0*/  PRMT R3, R19, 0x7632, R3 ;  /* 0x0000763213037816 */ /* 0x000fc40000000003 */
[----:B----4-:R-:W-:Y:S01]  /*d00b0*/  ISETP.GE.AND P0, PT, R11, c[0x0][0x17c], PT ;  /* 0x00005f000b007a0c */ /* 0x010fe20003f06270 */
[----:B0-----:R-:W-:Y:S01]  /*d00c0*/  IMAD.WIDE R16, R18, 0x2, R4 ;  /* 0x0000000212107825 */ /* 0x001fe200078e0204 */
[----:B------:R-:W2:Y:S03]  /*d00d0*/  LDL.LU R27, [R1+0x460] ;  /* 0x00046000011b7983 */ /* 0x000ea60000300800 */
[----:B------:R-:W3:Y:S01]  /*d00e0*/  LDL.LU R11, [R1+0x2ff4] ;  /* 0x002ff400010b7983 */ /* 0x000ee20000300800 */
[----:B------:R0:W-:Y:S01]  /*d00f0*/  @P2 STG.E.U16 [R16.64], R3 ;  /* 0x0000000310002986 */ /* 0x0001e2000c101506 */
[----:B------:R-:W-:Y:S02]  /*d0100*/  ISETP.GE.AND P2, PT, R10, c[0x0][0x17c], PT ;  /* 0x00005f000a007a0c */ /* 0x000fe40003f46270 */
[----:B------:R-:W4:Y:S01]  /*d0110*/  LDL.LU R10, [R1+0x2ff0] ;  /* 0x002ff000010a7983 */ /* 0x000f220000300800 */
[----:B------:R-:W-:Y:S01]  /*d0120*/  ISETP.LT.AND P6, PT, R12, c[0x0][0x178], !P4 ;  /* 0x00005e000c007a0c */ /* 0x000fe200067c1270 */
[----:B------:R-:W-:-:S02]  /*d0130*/  ISETP.LT.AND P4, PT, R25, c[0x0][0x178], !P4 ;  /* 0x00005e0019007a0c */ /* 0x000fc40006781270 */
[----:B------:R-:W-:-:S04]  /*d0140*/  IMAD.WIDE R18, R18, 0x2, R6 ;  /* 0x0000000212127825 */ /* 0x000fc800078e0206 */
[----:B------:R-:W-:Y:S01]  /*d0150*/  IMAD.WIDE R20, R0, 0x2, R4 ;  /* 0x0000000200147825 */ /* 0x000fe200078e0204 */
[----:B------:R1:W-:Y:S01]  /*d0160*/  @P1 STG.E.U16 [R18.64], R22 ;  /* 0x0000001612001986 */ /* 0x0003e2000c101506 */
[----:B------:R-:W-:Y:S02]  /*d0170*/  ISETP.LT.AND P1, PT, R12, c[0x0][0x178], !P3 ;  /* 0x00005e000c007a0c */ /* 0x000fe40005f21270 */
[----:B0-----:R-:W-:Y:S01]  /*d0180*/  IMAD.WIDE R16, R0, 0x2, R6 ;  /* 0x0000000200107825 */ /* 0x001fe200078e0206 */
[----:B------:R-:W-:Y:S02]  /*d0190*/  ISETP.LT.AND P3, PT, R25, c[0x0][0x178], !P3 ;  /* 0x00005e0019007a0c */ /* 0x000fe40005f61270 */
[----:B------:R-:W-:Y:S01]  /*d01a0*/  PRMT R3, R24, 0x7632, R3 ;  /* 0x0000763218037816 */ /* 0x000fe20000000003 */
[----:B------:R0:W-:Y:S01]  /*d01b0*/  @P6 STG.E.U16 [R20.64], R24 ;  /* 0x0000001814006986 */ /* 0x0001e2000c101506 */
[----:B-----5:R5:W-:Y:S01]  /*d01c0*/  @P4 STG.E.U16 [R16.64], R26 ;  /* 0x0000001a10004986 */ /* 0x020be2000c101506 */
[----:B-1----:R-:W-:-:S02]  /*d01d0*/  IADD3 R18, R0, c[0x0][0x198], RZ ;  /* 0x0000660000127a10 */ /* 0x002fc40007ffe0ff */
[----:B------:R-:W-:Y:S02]  /*d01e0*/  PRMT R22, R26, 0x7632, R22 ;  /* 0x000076321a167816 */ /* 0x000fe40000000016 */
[C---:B------:R-:W-:Y:S01]  /*d01f0*/  IADD3 R0, R18.reuse, c[0x0][0x198], RZ ;  /* 0x0000660012007a10 */ /* 0x040fe20007ffe0ff */
[----:B0-----:R-:W2:Y:S01]  /*d0200*/  LDL.LU R24, [R1+0x590] ;  /* 0x0005900001187983 */ /* 0x001ea20000300800 */
[----:B-----5:R-:W-:-:S04]  /*d0210*/  IMAD.WIDE R16, R18, 0x2, R4 ;  /* 0x0000000212107825 */ /* 0x020fc800078e0204 */
[----:B------:R-:W-:-:S04]  /*d0220*/  IMAD.WIDE R18, R18, 0x2, R6 ;  /* 0x0000000212127825 */ /* 0x000fc800078e0206 */
[----:B------:R-:W5:Y:S01]  /*d0230*/  LDL.LU R26, [R1+0x570] ;  /* 0x00057000011a7983 */ /* 0x000f620000300800 */
[----:B------:R-:W-:Y:S01]  /*d0240*/  @P1 STG.E.U16 [R16.64], R3 ;  /* 0x0000000310001986 */ /* 0x000fe2000c101506 */
[----:B------:R0:W-:Y:S01]  /*d0250*/  @P3 STG.E.U16 [R18.64], R22 ;  /* 0x0000001612003986 */ /* 0x0001e2000c101506 */
[----:B---3--:R-:W-:Y:S02]  /*d0260*/  ISETP.GE.AND P4, PT, R11, c[0x0][0x17c], PT ;  /* 0x00005f000b007a0c */ /* 0x008fe40003f86270 */
[----:B------:R-:W3:Y:S01]  /*d0270*/  LDL.LU R11, [R1+0x2ffc] ;  /* 0x002ffc00010b7983 */ /* 0x000ee20000300800 */
[----:B----4-:R-:W-:-:S03]  /*d0280*/  ISETP.GE.AND P1, PT, R10, c[0x0][0x17c], PT ;  /* 0x00005f000a007a0c */ /* 0x010fc60003f26270 */
[----:B------:R-:W4:Y:S01]  /*d0290*/  LDL.LU R10, [R1+0x2ff8] ;  /* 0x002ff800010a7983 */ /* 0x000f220000300800 */
        /* <DEDUP_REMOVED lines=13> */
[----:B------:R-:W-:Y:S02]  /*d0370*/  ISETP.LT.AND P6, PT, R12, c[0x0][0x178], !P2 ;  /* 0x00005e000c007a0c */ /* 0x000fe400057c1270 */
[----:B------:R-:W-:Y:S01]  /*d0380*/  ISETP.LT.AND P5, PT, R25, c[0x0][0x178], !P2 ;  /* 0x00005e0019007a0c */ /* 0x000fe200057a1270 */
[----:B------:R-:W-:Y:S02]  /*d0390*/  ISETP.GE.AND P2, PT, R11, c[0x0][0x17c], PT ;  /* 0x00005f000b007a0c */ /* 0x000fe40003f46270 */
[----:B0-----:R-:W-:Y:S01]  /*d03a0*/  IMAD.WIDE R16, R18, 0x2, R4 ;  /* 0x0000000212107825 */ /* 0x001fe200078e0204 */
[----:B------:R-:W2:Y:S03]  /*d03b0*/  LDL.LU R27, [R1+0x5a0] ;  /* 0x0005a000011b7983 */ /* 0x000ea60000300800 */
[----:B------:R-:W3:Y:S01]  /*d03c0*/  LDL.LU R11, [R1+0x3004] ;  /* 0x00300400010b7983 */ /* 0x000ee20000300800 */
[----:B------:R0:W-:Y:S01]  /*d03d0*/  @P3 STG.E.U16 [R16.64], R3 ;  /* 0x0000000310003986 */ /* 0x0001e2000c101506 */
[----:B----4-:R-:W-:-:S02]  /*d03e0*/  ISETP.GE.AND P3, PT, R10, c[0x0][0x17c], PT ;  /* 0x00005f000a007a0c */ /* 0x010fc40003f66270 */
[----:B------:R-:W4:Y:S02]  /*d03f0*/  LDL.LU R10, [R1+0x3000] ;  /* 0x00300000010a7983 */ /* 0x000f240000300800 */
[----:B------:R-:W-:-:S04]  /*d0400*/  IMAD.WIDE R18, R18, 0x2, R6 ;  /* 0x0000000212127825 */ /* 0x000fc800078e0206 */
[----:B------:R-:W-:Y:S01]  /*d0410*/  IMAD.WIDE R20, R0, 0x2, R4 ;  /* 0x0000000200147825 */ /* 0x000fe200078e0204 */
[----:B------:R1:W-:Y:S01]  /*d0420*/  @P0 STG.E.U16 [R18.64], R22 ;  /* 0x0000001612000986 */ /* 0x0003e2000c101506 */
[----:B------:R-:W-:Y:S02]  /*d0430*/  ISETP.LT.AND P0, PT, R12, c[0x0][0x178], !P4 ;  /* 0x00005e000c007a0c */ /* 0x000fe40006701270 */
[----:B------:R-:W-:Y:S02]  /*d0440*/  ISETP.LT.AND P4, PT, R25, c[0x0][0x178], !P4 ;  /* 0x00005e0019007a0c */ /* 0x000fe40006781270 */
[----:B0-----:R-:W-:Y:S01]  /*d0450*/  IMAD.WIDE R16, R0, 0x2, R6 ;  /* 0x0000000200107825 */ /* 0x001fe200078e0206 */
[----:B------:R0:W-:Y:S01]  /*d0460*/  @P6 STG.E.U16 [R20.64], R24 ;  /* 0x0000001814006986 */ /* 0x0001e2000c101506 */
[----:B------:R-:W-:Y:S02]  /*d0470*/  PRMT R3, R24, 0x7632, R3 ;  /* 0x0000763218037816 */ /* 0x000fe40000000003 */
[----:B-1----:R-:W-:Y:S01]  /*d0480*/  IADD3 R18, R0, c[0x0][0x198], RZ ;  /* 0x0000660000127a10 */ /* 0x002fe20007ffe0ff */
[----:B-----5:R1:W-:Y:S01]  /*d0490*/  @P5 STG.E.U16 [R16.64], R26 ;  /* 0x0000001a10005986 */ /* 0x0203e2000c101506 */
[----:B------:R-:W-:-:S02]  /*d04a0*/  PRMT R22, R26, 0x7632, R22 ;  /* 0x000076321a167816 */ /* 0x000fc40000000016 */
[C---:B------:R-:W-:Y:S01]  /*d04b0*/  IADD3 R0, R18.reuse, c[0x0][0x198], RZ ;  /* 0x0000660012007a10 */ /* 0x040fe20007ffe0ff */
[----:B0-----:R-:W5:Y:S01]  /*d04c0*/  LDL.LU R24, [R1+0x5d0] ;  /* 0x0005d00001187983 */ /* 0x001f620000300800 */
[----:B-1----:R-:W-:-:S04]  /*d04d0*/  IMAD.WIDE R16, R18, 0x2, R4 ;  /* 0x0000000212107825 */ /* 0x002fc800078e0204 */
[----:B------:R-:W-:Y:S01]  /*d04e0*/  IMAD.WIDE R18, R18, 0x2, R6 ;  /* 0x0000000212127825 */ /* 0x000fe200078e0206 */
[----:B------:R-:W5:Y:S04]  /*d04f0*/  LDL.LU R26, [R1+0x5b0] ;  /* 0x0005b000011a7983 */ /* 0x000f680000300800 */
        /* <DEDUP_REMOVED lines=19> */
[----:B------:R-:W-:Y:S01]  /*d0630*/  ISETP.GE.AND P1, PT, R11, c[0x0][0x17c], PT ;  /* 0x00005f000b007a0c */ /* 0x000fe20003f26270 */
[----:B0-----:R-:W-:Y:S01]  /*d0640*/  IMAD.WIDE R16, R18, 0x2, R4 ;  /* 0x0000000212107825 */ /* 0x001fe200078e0204 */
[----:B------:R-:W2:Y:S03]  /*d0650*/  LDL.LU R27, [R1+0x5e0] ;  /* 0x0005e000011b7983 */ /* 0x000ea60000300800 */
[----:B------:R-:W3:Y:S01]  /*d0660*/  LDL.LU R11, [R1+0x3014] ;  /* 0x00301400010b7983 */ /* 0x000ee20000300800 */
[----:B------:R0:W-:Y:S01]  /*d0670*/  @P4 STG.E.U16 [R16.64], R3 ;  /* 0x0000000310004986 */ /* 0x0001e2000c101506 */
[----:B----4-:R-:W-:Y:S02]  /*d0680*/  ISETP.GE.AND P4, PT, R10, c[0x0][0x17c], PT ;  /* 0x00005f000a007a0c */ /* 0x010fe40003f86270 */
        /* <DEDUP_REMOVED lines=9> */
[----:B-----5:R-:W-:Y:S01]  /*d0720*/  PRMT R3, R24, 0x7632, R3 ;  /* 0x0000763218037816 */ /* 0x020fe20000000003 */
[----:B------:R0:W-:Y:S01]  /*d0730*/  @P6 STG.E.U16 [R20.64], R24 ;  /* 0x0000001814006986 */ /* 0x0001e2000c101506 */
[----:B------:R5:W-:Y:S01]  /*d0740*/  @P3 STG.E.U16 [R16.64], R26 ;  /* 0x0000001a10003986 */ /* 0x000be2000c101506 */
        /* <DEDUP_REMOVED lines=127> */
[C---:B0-----:R-:W-:Y:S01]  /*d0f40*/  IMAD.WIDE R16, R0.reuse, 0x2, R6 ;  /* 0x0000000200107825 */ /* 0x041fe200078e0206 */
[----:B------:R-:W-:Y:S01]  /*d0f50*/  ISETP.LT.AND P5, PT, R25, c[0x0][0x178], !P5 ;  /* 0x00005e0019007a0c */ /* 0x000fe20006fa1270 */
[----:B------:R0:W-:Y:S03]  /*d0f60*/  @P6 STG.E.U16 [R20.64], R24 ;  /* 0x0000001814006986 */ /* 0x0001e6000c101506 */
[----:B-----5:R5:W-:Y:S01]  /*d0f70*/  @P3 STG.E.U16 [R16.64], R26 ;  /* 0x0000001a10003986 */ /* 0x020be2000c101506 */
[----:B-1----:R-:W-:Y:S01]  /*d0f80*/  IADD3 R18, R0, c[0x0][0x198], RZ ;  /* 0x0000660000127a10 */ /* 0x002fe20007ffe0ff */
[----:B------:R-:W-:Y:S01]  /*d0f90*/  PRMT R0, R24, 0x7632, R0 ;  /* 0x0000763218007816 */ /* 0x000fe20000000000 */
[----:B------:R-:W-:-:S02]  /*d0fa0*/  PRMT R22, R26, 0x7632, R22 ;  /* 0x000076321a167816 */ /* 0x000fc40000000016 */
        /* <DEDUP_REMOVED lines=34> */
[C---:B------:R-:W-:Y:S01]  /*d11d0*/  IMAD.WIDE R20, R3.reuse, 0x2, R4 ;  /* 0x0000000203147825 */ /* 0x040fe200078e0204 */
        /* <DEDUP_REMOVED lines=46> */
[C---:B0-----:R-:W-:Y:S02]  /*d14c0*/  IMAD.WIDE R16, R3.reuse, 0x2, R6 ;  /* 0x0000000203107825 */ /* 0x041fe400078e0206 */
[----:B------:R0:W-:Y:S03]  /*d14d0*/  @P6 STG.E.U16 [R20.64], R24 ;  /* 0x0000001814006986 */ /* 0x0001e6000c101506 */
[----:B-----5:R5:W-:Y:S01]  /*d14e0*/  @P5 STG.E.U16 [R16.64], R26 ;  /* 0x0000001a10005986 */ /* 0x020be2000c101506 */
[----:B-1----:R-:W-:Y:S01]  /*d14f0*/  IADD3 R18, R3, c[0x0][0x198], RZ ;  /* 0x0000660003127a10 */ /* 0x002fe20007ffe0ff */
[----:B------:R-:W-:Y:S01]  /*d1500*/  PRMT R3, R24, 0x7632, R3 ;  /* 0x0000763218037816 */ /* 0x000fe20000000003 */
[----:B------:R-:W-:Y:S01]  /*d1510*/  PRMT R22, R26, 0x7632, R22 ;  /* 0x000076321a167816 */ /* 0x000fe20000000016 */
[----:B0-----:R-:W2:Y:S02]  /*d1520*/  LDL.LU R24, [R1+0x558] ;  /* 0x0005580001187983 */ /* 0x001ea40000300800 */
[----:B-----5:R-:W-:-:S04]  /*d1530*/  IMAD.WIDE R16, R18, 0x2, R4 ;  /* 0x0000000212107825 */ /* 0x020fc800078e0204 */
[----:B------:R-:W5:Y:S01]  /*d1540*/  LDL.LU R26, [R1+0x508] ;  /* 0x00050800011a7983 */ /* 0x000f620000300800 */
        /* <DEDUP_REMOVED lines=9> */
[----:B------:R-:W-:Y:S02]  /*d15e0*/  ISETP.LT.AND P1, PT, R25, c[0x0][0x178], !P1 ;  /* 0x00005e0019007a0c */ /* 0x000fe40004f21270 */
[----:B------:R-:W-:-:S04]  /*d15f0*/  IMAD.WIDE R18, R18, 0x2, R6 ;  /* 0x0000000212127825 */ /* 0x000fc800078e0206 */
[----:B------:R-:W-:-:S04]  /*d1600*/  IMAD.WIDE R20, R0, 0x2, R4 ;  /* 0x0000000200147825 */ /* 0x000fc800078e0204 */
[----:B------:R-:W-:Y:S01]  /*d1610*/  IMAD.WIDE R16, R0, 0x2, R6 ;  /* 0x0000000200107825 */ /* 0x000fe200078e0206 */
[----:B------:R0:W-:Y:S01]  /*d1620*/  @P4 STG.E.U16 [R18.64], R22 ;  /* 0x0000001612004986 */ /* 0x0001e2000c101506 */
[----:B------:R-:W-:Y:S02]  /*d1630*/  ISETP.LT.AND P4, PT, R12, c[0x0][0x178], !P2 ;  /* 0x00005e000c007a0c */ /* 0x000fe40005781270 */
[----:B0-----:R-:W-:Y:S02]  /*d1640*/  IADD3 R18, R0, c[0x0][0x198], RZ ;  /* 0x0000660000127a10 */ /* 0x001fe40007ffe0ff */
[----:B--2---:R-:W-:Y:S01]  /*d1650*/  PRMT R22, R27, 0x7632, R22 ;  /* 0x000076321b167816 */ /* 0x004fe20000000016 */
[----:B-----5:R-:W-:Y:S01]  /*d1660*/  @P6 STG.E.U16 [R20.64], R3 ;  /* 0x0000000314006986 */ /* 0x020fe2000c101506 */
[----:B------:R0:W-:Y:S01]  /*d1670*/  @P1 STG.E.U16 [R16.64], R27 ;  /* 0x0000001b10001986 */ /* 0x0001e2000c101506 */
[----:B------:R-:W-:Y:S01]  /*d1680*/  PRMT R0, R3, 0x7632, R0 ;  /* 0x0000763203007816 */ /* 0x000fe20000000000 */
[----:B0-----:R-:W-:Y:S01]  /*d1690*/  IMAD.WIDE R16, R18, 0x2, R4 ;  /* 0x0000000212107825 */ /* 0x001fe200078e0204 */
        /* <DEDUP_REMOVED lines=15> */
[----:B------:R-:W-:Y:S02]  /*d1790*/  ISETP.LT.AND P5, PT, R25, c[0x0][0x178], !P5 ;  /* 0x00005e0019007a0c */ /* 0x000fe40006fa1270 */
[----:B------:R1:W-:Y:S01]  /*d17a0*/  @P6 STG.E.U16 [R20.64], R24 ;  /* 0x0000001814006986 */ /* 0x0003e2000c101506 */
[----:B------:R5:W-:Y:S01]  /*d17b0*/  @P3 STG.E.U16 [R16.64], R26 ;  /* 0x0000001a10003986 */ /* 0x000be2000c101506 */
[----:B0-----:R-:W-:Y:S01]  /*d17c0*/  IADD3 R18, R3, c[0x0][0x198], RZ ;  /* 0x0000660003127a10 */ /* 0x001fe20007ffe0ff */
        /* <DEDUP_REMOVED lines=42> */
[----:B------:R-:W-:Y:S01]  /*d1a70*/  @P6 STG.E.U16 [R20.64], R24 ;  /* 0x0000001814006986 */ /* 0x000fe2000c101506 */
[----:B-----5:R0:W-:Y:S01]  /*d1a80*/  @P4 STG.E.U16 [R16.64], R26 ;  /* 0x0000001a10004986 */ /* 0x0201e2000c101506 */
[----:B-1----:R-:W-:-:S02]  /*d1a90*/  IADD3 R18, R0, c[0x0][0x198], RZ ;  /* 0x0000660000127a10 */ /* 0x002fc40007ffe0ff */
[----:B------:R-:W-:Y:S02]  /*d1aa0*/  PRMT R22, R26, 0x7632, R22 ;  /* 0x000076321a167816 */ /* 0x000fe40000000016 */
[C---:B------:R-:W-:Y:S01]  /*d1ab0*/  IADD3 R0, R18.reuse, c[0x0][0x198], RZ ;  /* 0x0000660012007a10 */ /* 0x040fe20007ffe0ff */
[----:B0-----:R-:W-:-:S04]  /*d1ac0*/  IMAD.WIDE R16, R18, 0x2, R4 ;  /* 0x0000000212107825 */ /* 0x001fc800078e0204 */
[----:B------:R-:W-:Y:S01]  /*d1ad0*/  IMAD.WIDE R18, R18, 0x2, R6 ;  /* 0x0000000212127825 */ /* 0x000fe200078e0206 */
[----:B------:R-:W5:Y:S04]  /*d1ae0*/  LDL.LU R26, [R1+0x5d8] ;  /* 0x0005d800011a7983 */ /* 0x000f680000300800 */
[----:B------:R-:W-:Y:S01]  /*d1af0*/  @P1 STG.E.U16 [R16.64], R3 ;  /* 0x0000000310001986 */ /* 0x000fe2000c101506 */
[----:B------:R0:W-:Y:S01]  /*d1b00*/  @P3 STG.E.U16 [R18.64], R22 ;  /* 0x0000001612003986 */ /* 0x0001e2000c101506 */
[----:B---3--:R-:W-:Y:S02]  /*d1b10*/  ISETP.GE.AND P4, PT, R11, c[0x0][0x17c], PT ;  /* 0x00005f000b007a0c */ /* 0x008fe40003f86270 */
[----:B------:R-:W3:Y:S01]  /*d1b20*/  LDL.LU R11, [R1+0x5b8] ;  /* 0x0005b800010b7983 */ /* 0x000ee20000300800 */
[----:B------:R-:W3:Y:S01]  /*d1b30*/  LDL.LU R24, [R1+0x308c] ;  /* 0x00308c0001187983 */ /* 0x000ee20000300800 */
[----:B----4-:R-:W-:-:S02]  /*d1b40*/  ISETP.GE.AND P1, PT, R10, c[0x0][0x17c], PT ;  /* 0x00005f000a007a0c */ /* 0x010fc40003f26270 */
        /* <DEDUP_REMOVED lines=46> */
[----:B------:R-:W-:Y:S01]  /*d1e30*/  ISETP.LT.AND P6, PT, R12, c[0x0][0x178], !P1 ;  /* 0x00005e000c007a0c */ /* 0x000fe20004fc1270 */
[----:B------:R-:W-:Y:S02]  /*d1e40*/  ISETP.LT.AND P1, PT, R25, c[0x0][0x178], !P1 ;  /* 0x00005e0019007a0c */ /* 0x000fe40004f21270 */
[----:B------:R-:W-:-:S04]  /*d1e50*/  IMAD.WIDE R20, R0, 0x2, R4 ;  /* 0x0000000200147825 */ /* 0x000fc800078e0204 */
[----:B------:R-:W-:Y:S01]  /*d1e60*/  IMAD.WIDE R16, R0, 0x2, R6 ;  /* 0x0000000200107825 */ /* 0x000fe200078e0206 */
[----:B------:R-:W-:Y:S02]  /*d1e70*/  ISETP.LT.AND P4, PT, R12, c[0x0][0x178], !P2 ;  /* 0x00005e000c007a0c */ /* 0x000fe40005781270 */
[----:B--2---:R-:W-:Y:S02]  /*d1e80*/  PRMT R22, R27, 0x7632, R22 ;  /* 0x000076321b167816 */ /* 0x004fe40000000016 */
[----:B------:R-:W-:Y:S01]  /*d1e90*/  IADD3 R18, R0, c[0x0][0x198], RZ ;  /* 0x0000660000127a10 */ /* 0x000fe20007ffe0ff */
[----:B------:R-:W-:-:S03]  /*d1ea0*/  ISETP.LT.AND P2, PT, R25, c[0x0][0x178], !P2 ;  /* 0x00005e0019007a0c */ /* 0x000fc60005741270 */
[C---:B------:R-:W-:Y:S01]  /*d1eb0*/  IADD3 R0, R18.reuse, c[0x0][0x198], RZ ;  /* 0x0000660012007a10 */ /* 0x040fe20007ffe0ff */
[----:B---3--:R-:W-:Y:S01]  /*d1ec0*/  @P6 STG.E.U16 [R20.64], R19 ;  /* 0x0000001314006986 */ /* 0x008fe2000c101506 */
[----:B------:R0:W-:Y:S01]  /*d1ed0*/  @P1 STG.E.U16 [R16.64], R27 ;  /* 0x0000001b10001986 */ /* 0x0001e2000c101506 */
[----:B------:R-:W-:Y:S02]  /*d1ee0*/  PRMT R3, R19, 0x7632, R3 ;  /* 0x0000763213037816 */ /* 0x000fe40000000003 */
[----:B0-----:R-:W2:Y:S01]  /*d1ef0*/  LDL.LU R27, [R1+0x30a0] ;  /* 0x0030a000011b7983 */ /* 0x001ea20000300800 */
[----:B------:R-:W-:-:S05]  /*d1f00*/  IMAD.WIDE R16, R18, 0x2, R4 ;  /* 0x0000000212107825 */ /* 0x000fca00078e0204 */
[----:B------:R0:W-:Y:S01]  /*d1f10*/  @P4 STG.E.U16 [R16.64], R3 ;  /* 0x0000000310004986 */ /* 0x0001e2000c101506 */
[----:B----4-:R-:W-:Y:S02]  /*d1f20*/  ISETP.GE.AND P4, PT, R10, c[0x0][0x17c], PT ;  /* 0x00005f000a007a0c */ /* 0x010fe40003f86270 */
[----:B------:R-:W3:Y:S01]  /*d1f30*/  LDL.LU R10, [R1+0x30a4] ;  /* 0x0030a400010a7983 */ /* 0x000ee20000300800 */
[----:B------:R-:W-:Y:S01]  /*d1f40*/  ISETP.LT.AND P6, PT, R12, c[0x0][0x178], !P3 ;  /* 0x00005e000c007a0c */ /* 0x000fe20005fc1270 */
[----:B------:R-:W-:Y:S02]  /*d1f50*/  ISETP.LT.AND P3, PT, R25, c[0x0][0x178], !P3 ;  /* 0x00005e0019007a0c */ /* 0x000fe40005f61270 */
[----:B------:R-:W-:-:S04]  /*d1f60*/  IMAD.WIDE R18, R18, 0x2, R6 ;  /* 0x0000000212127825 */ /* 0x000fc800078e0206 */
[----:B------:R-:W-:Y:S01]  /*d1f70*/  IMAD.WIDE R20, R0, 0x2, R4 ;  /* 0x0000000200147825 */ /* 0x000fe200078e0204 */
[----:B------:R1:W-:Y:S01]  /*d1f80*/  @P2 STG.E.U16 [R18.64], R22 ;  /* 0x0000001612002986 */ /* 0x0003e2000c101506 */
[----:B------:R-:W-:Y:S02]  /*d1f90*/  ISETP.LT.AND P2, PT, R12, c[0x0][0x178], !P5 ;  /* 0x00005e000c007a0c */ /* 0x000fe40006f41270 */
[C---:B0-----:R-:W-:Y:S01]  /*d1fa0*/  IMAD.WIDE R16, R0.reuse, 0x2, R6 ;  /* 0x0000000200107825 */ /* 0x041fe200078e0206 */
[----:B------:R-:W-:Y:S01]  /*d1fb0*/  IADD3 R3, R0, c[0x0][0x198], RZ ;  /* 0x0000660000037a10 */ /* 0x000fe20007ffe0ff */
[----:B------:R-:W-:Y:S03]  /*d1fc0*/  @P6 STG.E.U16 [R20.64], R26 ;  /* 0x0000001a14006986 */ /* 0x000fe6000c101506 */
[----:B-----5:R0:W-:Y:S01]  /*d1fd0*/  @P3 STG.E.U16 [R16.64], R11 ;  /* 0x0000000b10003986 */ /* 0x0201e2000c101506 */
[----:B------:R-:W-:-:S02]  /*d1fe0*/  ISETP.GE.AND P1, PT, R24, c[0x0][0x17c], PT ;  /* 0x00005f0018007a0c */ /* 0x000fc40003f26270 */
[----:B------:R-:W-:Y:S01]  /*d1ff0*/  PRMT R23, R11, 0x7632, R23 ;  /* 0x000076320b177816 */ /* 0x000fe20000000017 */
[----:B------:R-:W4:Y:S01]  /*d2000*/  LDL.LU R24, [R1+0x52c] ;  /* 0x00052c0001187983 */ /* 0x000f220000300800 */
[----:B-1----:R-:W-:Y:S01]  /*d2010*/  PRMT R22, R26, 0x7632, R22 ;  /* 0x000076321a167816 */ /* 0x002fe20000000016 */
        /* <DEDUP_REMOVED lines=35> */
[----:B------:R-:W-:Y:S01]  /*d2250*/  @P1 STG.E.U16 [R18.64], R3 ;  /* 0x0000000312001986 */ /* 0x000fe2000c101506 */
[----:B------:R-:W-:Y:S02]  /*d2260*/  ISETP.LT.AND P1, PT, R12, c[0x0][0x178], !P3 ;  /* 0x00005e000c007a0c */ /* 0x000fe40005f21270 */
[----:B------:R-:W-:Y:S01]  /*d2270*/  IADD3 R0, R22, c[0x0][0x198], RZ ;  /* 0x0000660016007a10 */ /* 0x000fe20007ffe0ff */
[----:B------:R-:W-:Y:S01]  /*d2280*/  @P6 STG.E.U16 [R20.64], R27 ;  /* 0x0000001b14006986 */ /* 0x000fe2000c101506 */
        /* <DEDUP_REMOVED lines=8> */
[----:B------:R-:W2:Y:S01]  /*d2310*/  LDL.LU R24, [R1+0x59c] ;  /* 0x00059c0001187983 */ /* 0x000ea20000300800 */
[----:B------:R-:W5:Y:S02]  /*d2320*/  LDL.LU R27, [R1+0x57c] ;  /* 0x00057c00011b7983 */ /* 0x000f640000300800 */
[----:B0-----:R-:W2:Y:S01]  /*d2330*/  LDL.LU R22, [R1+0x58c] ;  /* 0x00058c0001167983 */ /* 0x001ea20000300800 */
[----:B---3--:R-:W-:Y:S02]  /*d2340*/  ISETP.GE.AND P1, PT, R10, c[0x0][0x17c], PT ;  /* 0x00005f000a007a0c */ /* 0x008fe40003f26270 */
[----:B------:R-:W3:Y:S01]  /*d2350*/  LDL.LU R10, [R1+0x30bc] ;  /* 0x0030bc00010a7983 */ /* 0x000ee20000300800 */
[----:B------:R-:W5:Y:S01]  /*d2360*/  LDL.LU R11, [R1+0x30b8] ;  /* 0x0030b800010b7983 */ /* 0x000f620000300800 */
[----:B------:R-:W-:-:S02]  /*d2370*/  ISETP.LT.AND P3, PT, R25, c[0x0][0x178], !P3 ;  /* 0x00005e0019007a0c */ /* 0x000fc40005f61270 */
[----:B------:R-:W-:Y:S01]  /*d2380*/  ISETP.LT.AND P6, PT, R12, c[0x0][0x178], !P2 ;  /* 0x00005e000c007a0c */ /* 0x000fe200057c1270 */
[C---:B------:R-:W-:Y:S01]  /*d2390*/  IMAD.WIDE R18, R0.reuse, 0x2, R6 ;  /* 0x0000000200127825 */ /* 0x040fe200078e0206 */
[----:B------:R-:W-:Y:S02]  /*d23a0*/  ISETP.LT.AND P2, PT, R25, c[0x0][0x178], !P2 ;  /* 0x00005e0019007a0c */ /* 0x000fe40005741270 */
[----:B------:R-:W-:-:S05]  /*d23b0*/  IADD3 R3, R0, c[0x0][0x198], RZ ;  /* 0x0000660000037a10 */ /* 0x000fca0007ffe0ff */
[----:B------:R-:W-:-:S04]  /*d23c0*/  IMAD.WIDE R20, R3, 0x2, R4 ;  /* 0x0000000203147825 */ /* 0x000fc800078e0204 */
[C---:B------:R-:W-:Y:S01]  /*d23d0*/  IMAD.WIDE R16, R3.reuse, 0x2, R6 ;  /* 0x0000000203107825 */ /* 0x040fe200078e0206 */
[----:B------:R0:W-:Y:S01]  /*d23e0*/  @P3 STG.E.U16 [R18.64], R23 ;  /* 0x0000001712003986 */ /* 0x0001e2000c101506 */
[----:B------:R-:W-:Y:S02]  /*d23f0*/  ISETP.LT.AND P3, PT, R12, c[0x0][0x178], !P0 ;  /* 0x00005e000c007a0c */ /* 0x000fe40004761270 */
[----:B0-----:R-:W-:Y:S01]  /*d2400*/  IADD3 R18, R3, c[0x0][0x198], RZ ;  /* 0x0000660003127a10 */ /* 0x001fe20007ffe0ff */
[----:B----4-:R-:W-:Y:S01]  /*d2410*/  PRMT R3, R26, 0x7632, R3 ;  /* 0x000076321a037816 */ /* 0x010fe20000000003 */
[----:B--2---:R-:W-:Y:S01]  /*d2420*/  @P6 STG.E.U16 [R20.64], R22 ;  /* 0x0000001614006986 */ /* 0x004fe2000c101506 */
[----:B------:R0:W-:Y:S01]  /*d2430*/  @P2 STG.E.U16 [R16.64], R26 ;  /* 0x0000001a10002986 */ /* 0x0001e2000c101506 */
[----:B------:R-:W-:Y:S02]  /*d2440*/  PRMT R0, R22, 0x7632, R0 ;  /* 0x0000763216007816 */ /* 0x000fe40000000000 */
[----:B---3--:R-:W-:Y:S01]  /*d2450*/  ISETP.GE.AND P2, PT, R10, c[0x0][0x17c], PT ;  /* 0x00005f000a007a0c */ /* 0x008fe20003f46270 */
[----:B0-----:R-:W-:Y:S01]  /*d2460*/  IMAD.WIDE R16, R18, 0x2, R4 ;  /* 0x0000000212107825 */ /* 0x001fe200078e0204 */
[----:B------:R-:W2:Y:S03]  /*d2470*/  LDL.LU R26, [R1+0x30c0] ;  /* 0x0030c000011a7983 */ /* 0x000ea60000300800 */
[----:B------:R-:W3:Y:S01]  /*d2480*/  LDL.LU R10, [R1+0x331c] ;  /* 0x00331c00010a7983 */ /* 0x000ee20000300800 */
[----:B------:R0:W-:Y:S01]  /*d2490*/  @P3 STG.E.U16 [R16.64], R0 ;  /* 0x0000000010003986 */ /* 0x0001e2000c101506 */
[----:B-----5:R-:W-:-:S02]  /*d24a0*/  ISETP.GE.AND P3, PT, R11, c[0x0][0x17c], PT ;  /* 0x00005f000b007a0c */ /* 0x020fc40003f66270 */
        /* <DEDUP_REMOVED lines=11> */
[----:B------:R-:W-:Y:S01]  /*d2560*/  @P6 STG.E.U16 [R20.64], R24 ;  /* 0x0000001814006986 */ /* 0x000fe2000c101506 */
[----:B------:R1:W-:Y:S01]  /*d2570*/  @P5 STG.E.U16 [R16.64], R27 ;  /* 0x0000001b10005986 */ /* 0x0003e2000c101506 */
[----:B0-----:R-:W-:Y:S01]  /*d2580*/  IADD3 R3, R22, c[0x0][0x198], RZ ;  /* 0x0000660016037a10 */ /* 0x001fe20007ffe0ff */
[----:B------:R-:W-:Y:S01]  /*d2590*/  PRMT R22, R24, 0x7632, R22 ;  /* 0x0000763218167816 */ /* 0x000fe20000000016 */
[----:B------:R-:W-:-:S03]  /*d25a0*/  PRMT R23, R27, 0x7632, R23 ;  /* 0x000076321b177816 */ /* 0x000fc60000000017 */
[----:B-1----:R-:W-:-:S04]  /*d25b0*/  IMAD.WIDE R16, R3, 0x2, R4 ;  /* 0x0000000203107825 */ /* 0x002fc800078e0204 */
[----:B------:R-:W-:Y:S01]  /*d25c0*/  IMAD.WIDE R18, R3, 0x2, R6 ;  /* 0x0000000203127825 */ /* 0x000fe200078e0206 */
[----:B------:R0:W-:Y:S04]  /*d25d0*/  @P0 STG.E.U16 [R16.64], R22 ;  /* 0x0000001610000986 */ /* 0x0001e8000c101506 */
[----:B------:R1:W-:Y:S01]  /*d25e0*/  @P4 STG.E.U16 [R18.64], R23 ;  /* 0x0000001712004986 */ /* 0x0003e2000c101506 */
[----:B--2---:R-:W-:Y:S02]  /*d25f0*/  ISETP.GE.AND P5, PT, R26, c[0x0][0x17c], PT ;  /* 0x00005f001a007a0c */ /* 0x004fe40003fa6270 */
[----:B------:R-:W2:Y:S01]  /*d2600*/  LDL.LU R26, [R1+0x5dc] ;  /* 0x0005dc00011a7983 */ /* 0x000ea20000300800 */
[----:B------:R-:W5:Y:S02]  /*d2610*/  LDL.LU R27, [R1+0x5bc] ;  /* 0x0005bc00011b7983 */ /* 0x000f640000300800 */
[----:B0-----:R-:W2:Y:S01]  /*d2620*/  LDL.LU R22, [R1+0x5cc] ;  /* 0x0005cc0001167983 */ /* 0x001ea20000300800 */
[----:B----4-:R-:W-:-:S02]  /*d2630*/  ISETP.GE.AND P0, PT, R11, c[0x0][0x17c], PT ;  /* 0x00005f000b007a0c */ /* 0x010fc40003f06270 */
[----:B------:R-:W4:Y:S01]  /*d2640*/  LDL.LU R11, [R1+0x30cc] ;  /* 0x0030cc00010b7983 */ /* 0x000f220000300800 */
[----:B------:R-:W3:Y:S02]  /*d2650*/  LDL.LU R24, [R1+0x30c8] ;  /* 0x0030c80001187983 */ /* 0x000ee40000300800 */
[----:B-1----:R-:W3:Y:S01]  /*d2660*/  LDL.LU R19, [R1+0x5ac] ;  /* 0x0005ac0001137983 */ /* 0x002ee20000300800 */
[C---:B------:R-:W-:Y:S01]  /*d2670*/  ISETP.LT.AND P6, PT, R12.reuse, c[0x0][0x178], !P1 ;  /* 0x00005e000c007a0c */ /* 0x040fe20004fc1270 */
[----:B------:R-:W-:Y:S01]  /*d2680*/  ISETP.LT.AND P1, PT, R25, c[0x0][0x178], !P1 ;  /* 0x00005e0019007a0c */ /* 0x000fe20004f21270 */
[----:B------:R-:W-:Y:S02]  /*d2690*/  IADD3 R0, R3, c[0x0][0x198], RZ ;  /* 0x0000660003007a10 */ /* 0x000fe40007ffe0ff */
[----:B------:R-:W-:-:S03]  /*d26a0*/  ISETP.LT.AND P4, PT, R12, c[0x0][0x178], !P2 ;  /* 0x00005e000c007a0c */ /* 0x000fc60005781270 */
[----:B------:R-:W-:-:S04]  /*d26b0*/  IMAD.WIDE R20, R0, 0x2, R4 ;  /* 0x0000000200147825 */ /* 0x000fc800078e0204 */
[C---:B------:R-:W-:Y:S01]  /*d26c0*/  IMAD.WIDE R16, R0.reuse, 0x2, R6 ;  /* 0x0000000200107825 */ /* 0x040fe200078e0206 */
[----:B------:R-:W-:Y:S02]  /*d26d0*/  IADD3 R18, R0, c[0x0][0x198], RZ ;  /* 0x0000660000127a10 */ /* 0x000fe40007ffe0ff */
[----:B------:R-:W-:Y:S01]  /*d26e0*/  ISETP.LT.AND P2, PT, R25, c[0x0][0x178], !P2 ;  /* 0x00005e0019007a0c */ /* 0x000fe20005741270 */
[----:B--2---:R-:W-:Y:S01]  /*d26f0*/  @P6 STG.E.U16 [R20.64], R22 ;  /* 0x0000001614006986 */ /* 0x004fe2000c101506 */
[----:B------:R-:W-:-:S03]  /*d2700*/  PRMT R0, R22, 0x7632, R0 ;  /* 0x0000763216007816 */ /* 0x000fc60000000000 */
[----:B---3--:R0:W-:Y:S01]  /*d2710*/  @P1 STG.E.U16 [R16.64], R19 ;  /* 0x0000001310001986 */ /* 0x0081e2000c101506 */
[----:B----4-:R-:W-:Y:S02]  /*d2720*/  ISETP.GE.AND P1, PT, R11, c[0x0][0x17c], PT ;  /* 0x00005f000b007a0c */ /* 0x010fe40003f26270 */
[----:B------:R-:W2:Y:S02]  /*d2730*/  LDL.LU R11, [R1+0x3318] ;  /* 0x00331800010b7983 */ /* 0x000ea40000300800 */
[----:B0-----:R-:W-:-:S05]  /*d2740*/  IMAD.WIDE R16, R18, 0x2, R4 ;  /* 0x0000000212107825 */ /* 0x001fca00078e0204 */
[----:B------:R0:W-:Y:S01]  /*d2750*/  @P4 STG.E.U16 [R16.64], R0 ;  /* 0x0000000010004986 */ /* 0x0001e2000c101506 */
[----:B------:R-:W-:-:S03]  /*d2760*/  ISETP.GE.AND P4, PT, R24, c[0x0][0x17c], PT ;  /* 0x00005f0018007a0c */ /* 0x000fc60003f86270 */
[----:B0-----:R-:W3:Y:S01]  /*d2770*/  LDL.LU R0, [R1+0x30d0] ;  /* 0x0030d00001007983 */ /* 0x001ee20000300800 */
[----:B------:R-:W4:Y:S01]  /*d2780*/  LDL.LU R24, [R1+0x30d4] ;  /* 0x0030d40001187983 */ /* 0x000f220000300800 */
[----:B------:R-:W-:Y:S02]  /*d2790*/  ISETP.LT.AND P6, PT, R12, c[0x0][0x178], !P3 ;  /* 0x00005e000c007a0c */ /* 0x000fe40005fc1270 */
[----:B------:R-:W-:Y:S02]  /*d27a0*/  PRMT R3, R19, 0x7632, R3 ;  /* 0x0000763213037816 */ /* 0x000fe40000000003 */
[C---:B------:R-:W-:Y:S01]  /*d27b0*/  IADD3 R22, R18.reuse, c[0x0][0x198], RZ ;  /* 0x0000660012167a10 */ /* 0x040fe20007ffe0ff */
[----:B------:R-:W-:Y:S02]  /*d27c0*/  ISETP.LT.AND P3, PT, R25, c[0x0][0x178], !P3 ;  /* 0x00005e0019007a0c */ /* 0x000fe40005f61270 */
[----:B------:R-:W-:-:S04]  /*d27d0*/  IMAD.WIDE R18, R18, 0x2, R6 ;  /* 0x0000000212127825 */ /* 0x000fc800078e0206 */
[----:B------:R-:W-:-:S04]  /*d27e0*/  IMAD.WIDE R20, R22, 0x2, R4 ;  /* 0x0000000216147825 */ /* 0x000fc800078e0204 */
[----:B------:R-:W-:Y:S01]  /*d27f0*/  IMAD.WIDE R16, R22, 0x2, R6 ;  /* 0x0000000216107825 */ /* 0x000fe200078e0206 */
[----:B------:R0:W-:Y:S01]  /*d2800*/  @P2 STG.E.U16 [R18.64], R3 ;  /* 0x0000000312002986 */ /* 0x0001e2000c101506 */
[----:B------:R-:W-:Y:S02]  /*d2810*/  ISETP.LT.AND P2, PT, R12, c[0x0][0x178], !P5 ;  /* 0x00005e000c007a0c */ /* 0x000fe40006f41270 */
[----:B------:R-:W-:Y:S01]  /*d2820*/  ISETP.LT.AND P5, PT, R25, c[0x0][0x178], !P5 ;  /* 0x00005e0019007a0c */ /* 0x000fe20006fa1270 */
[----:B------:R1:W-:Y:S01]  /*d2830*/  @P6 STG.E.U16 [R20.64], R26 ;  /* 0x0000001a14006986 */ /* 0x0003e2000c101506 */
[----:B-----5:R5:W-:Y:S01]  /*d2840*/  @P3 STG.E.U16 [R16.64], R27 ;  /* 0x0000001b10003986 */ /* 0x020be2000c101506 */
[----:B0-----:R-:W-:Y:S01]  /*d2850*/  IADD3 R3, R22, c[0x0][0x198], RZ ;  /* 0x0000660016037a10 */ /* 0x001fe20007ffe0ff */
[----:B------:R-:W-:Y:S01]  /*d2860*/  PRMT R22, R26, 0x7632, R22 ;  /* 0x000076321a167816 */ /* 0x000fe20000000016 */
[----:B------:R-:W-:Y:S01]  /*d2870*/  PRMT R23, R27, 0x7632, R23 ;  /* 0x000076321b177816 */ /* 0x000fe20000000017 */
[----:B-1----:R-:W2:Y:S02]  /*d2880*/  LDL.LU R26, [R1+0x620] ;  /* 0x00062000011a7983 */ /* 0x002ea40000300800 */
[----:B-----5:R-:W-:-:S04]  /*d2890*/  IMAD.WIDE R16, R3, 0x2, R4 ;  /* 0x0000000203107825 */ /* 0x020fc800078e0204 */
[----:B------:R-:W-:Y:S01]  /*d28a0*/  IMAD.WIDE R18, R3, 0x2, R6 ;  /* 0x0000000203127825 */ /* 0x000fe200078e0206 */
[----:B------:R0:W-:Y:S04]  /*d28b0*/  @P2 STG.E.U16 [R16.64], R22 ;  /* 0x0000001610002986 */ /* 0x0001e8000c101506 */
[----:B------:R1:W-:Y:S01]  /*d28c0*/  @P5 STG.E.U16 [R18.64], R23 ;  /* 0x0000001712005986 */ /* 0x0003e2000c101506 */
[----:B0-----:R-:W5:Y:S01]  /*d28d0*/  LDL.LU R22, [R1+0x5fc] ;  /* 0x0005fc0001167983 */ /* 0x001f620000300800 */
[----:B------:R-:W2:Y:S01]  /*d28e0*/  LDL.LU R27, [R1+0x30dc] ;  /* 0x0030dc00011b7983 */ /* 0x000ea20000300800 */
[----:B----4-:R-:W-:Y:S02]  /*d28f0*/  ISETP.GE.AND P2, PT, R24, c[0x0][0x17c], PT ;  /* 0x00005f0018007a0c */ /* 0x010fe40003f46270 */
[----:B------:R-:W4:Y:S01]  /*d2900*/  LDL.LU R24, [R1+0x30d8] ;  /* 0x0030d80001187983 */ /* 0x000f220000300800 */
[----:B-1----:R-:W2:Y:S01]  /*d2910*/  LDL.LU R19, [R1+0x5ec] ;  /* 0x0005ec0001137983 */ /* 0x002ea20000300800 */
[----:B------:R-:W-:Y:S01]  /*d2920*/  ISETP.LT.AND P6, PT, R12, c[0x0][0x178], !P0 ;  /* 0x00005e000c007a0c */ /* 0x000fe200047c1270 */
[----:B------:R-:W-:Y:S01]  /*d2930*/  ISETP.LT.AND P0, PT, R25, c[0x0][0x178], !P0 ;  /* 0x00005e0019007a0c */ /* 0x000fe20004701270 */
[----:B---3--:R-:W-:Y:S01]  /*d2940*/  ISETP.GE.AND P3, PT, R0, c[0x0][0x17c], PT ;  /* 0x00005f0000007a0c */ /* 0x008fe20003f66270 */
[----:B------:R-:W-:Y:S01]  /*d2950*/  IADD3 R0, R3, c[0x0][0x198], RZ ;  /* 0x0000660003007a10 */ /* 0x000fe20007ffe0ff */
[----:B------:R-:W-:-:S04]  /*d2960*/  ISETP.LT.AND P5, PT, R12, c[0x0][0x178], !P1 ;  /* 0x00005e000c007a0c */ /* 0x000fc80004fa1270 */
[----:B------:R-:W-:-:S04]  /*d2970*/  IMAD.WIDE R20, R0, 0x2, R4 ;  /* 0x0000000200147825 */ /* 0x000fc800078e0204 */
[C---:B------:R-:W-:Y:S01]  /*d2980*/  IMAD.WIDE R16, R0.reuse, 0x2, R6 ;  /* 0x0000000200107825 */ /* 0x040fe200078e0206 */
[----:B------:R-:W-:Y:S01]  /*d2990*/  IADD3 R18, R0, c[0x0][0x198], RZ ;  /* 0x0000660000127a10 */ /* 0x000fe20007ffe0ff */
[----:B-----5:R-:W-:Y:S01]  /*d29a0*/  @P6 STG.E.U16 [R20.64], R22 ;  /* 0x0000001614006986 */ /* 0x020fe2000c101506 */
[----:B------:R-:W-:-:S03]  /*d29b0*/  PRMT R0, R22, 0x7632, R0 ;  /* 0x0000763216007816 */ /* 0x000fc60000000000 */
[----:B--2---:R0:W-:Y:S01]  /*d29c0*/  @P0 STG.E.U16 [R16.64], R19 ;  /* 0x0000001310000986 */ /* 0x0041e2000c101506 */
[----:B------:R-:W-:Y:S02]  /*d29d0*/  ISETP.GE.AND P0, PT, R27, c[0x0][0x17c], PT ;  /* 0x00005f001b007a0c */ /* 0x000fe40003f06270 */
[----:B------:R-:W2:Y:S02]  /*d29e0*/  LDL.LU R27, [R1+0x600] ;  /* 0x00060000011b7983 */ /* 0x000ea40000300800 */
[----:B0-----:R-:W-:-:S05]  /*d29f0*/  IMAD.WIDE R16, R18, 0x2, R4 ;  /* 0x0000000212107825 */ /* 0x001fca00078e0204 */
[----:B------:R0:W-:Y:S01]  /*d2a00*/  @P5 STG.E.U16 [R16.64], R0 ;  /* 0x0000000010005986 */ /* 0x0001e2000c101506 */
[----:B----4-:R-:W-:-:S03]  /*d2a10*/  ISETP.GE.AND P5, PT, R24, c[0x0][0x17c], PT ;  /* 0x00005f0018007a0c */ /* 0x010fc60003fa6270 */
[----:B0-----:R-:W3:Y:S01]  /*d2a20*/  LDL.LU R0, [R1+0x650] ;  /* 0x0006500001007983 */ /* 0x001ee20000300800 */
[----:B------:R-:W4:Y:S02]  /*d2a30*/  LDL.LU R24, [R1+0x30e4] ;  /* 0x0030e40001187983 */ /* 0x000f240000300800 */
[----:B------:R-:W5:Y:S01]  /*d2a40*/  LDL.LU R23, [R1+0x30e0] ;  /* 0x0030e00001177983 */ /* 0x000f620000300800 */
[----:B------:R-:W-:Y:S02]  /*d2a50*/  ISETP.LT.AND P1, PT, R25, c[0x0][0x178], !P1 ;  /* 0x00005e0019007a0c */ /* 0x000fe40004f21270 */
[----:B------:R-:W-:Y:S02]  /*d2a60*/  ISETP.LT.AND P6, PT, R12, c[0x0][0x178], !P4 ;  /* 0x00005e000c007a0c */ /* 0x000fe400067c1270 */
[----:B------:R-:W-:Y:S02]  /*d2a70*/  PRMT R3, R19, 0x7632, R3 ;  /* 0x0000763213037816 */ /* 0x000fe40000000003 */
[----:B------:R-:W-:Y:S01]  /*d2a80*/  IADD3 R22, R18, c[0x0][0x198], RZ ;  /* 0x0000660012167a10 */ /* 0x000fe20007ffe0ff */
[----:B------:R-:W-:-:S02]  /*d2a90*/  ISETP.LT.AND P4, PT, R25, c[0x0][0x178], !P4 ;  /* 0x00005e0019007a0c */ /* 0x000fc40006781270 */
[----:B------:R-:W-:-:S04]  /*d2aa0*/  IMAD.WIDE R18, R18, 0x2, R6 ;  /* 0x0000000212127825 */ /* 0x000fc800078e0206 */
[----:B------:R-:W-:-:S04]  /*d2ab0*/  IMAD.WIDE R20, R22, 0x2, R4 ;  /* 0x0000000216147825 */ /* 0x000fc800078e0204 */
[----:B------:R-:W-:Y:S01]  /*d2ac0*/  IMAD.WIDE R16, R22, 0x2, R6 ;  /* 0x0000000216107825 */ /* 0x000fe200078e0206 */
[----:B------:R0:W-:Y:S01]  /*d2ad0*/  @P1 STG.E.U16 [R18.64], R3 ;  /* 0x0000000312001986 */ /* 0x0001e2000c101506 */
[----:B------:R-:W-:Y:S02]  /*d2ae0*/  ISETP.LT.AND P1, PT, R12, c[0x0][0x178], !P3 ;  /* 0x00005e000c007a0c */ /* 0x000fe40005f21270 */
[----:B------:R-:W-:Y:S01]  /*d2af0*/  ISETP.LT.AND P3, PT, R25, c[0x0][0x178], !P3 ;  /* 0x00005e0019007a0c */ /* 0x000fe20005f61270 */
[----:B0-----:R-:W-:Y:S01]  /*d2b00*/  IADD3 R18, R22, c[0x0][0x198], RZ ;  /* 0x0000660016127a10 */ /* 0x001fe20007ffe0ff */
[----:B------:R-:W-:Y:S01]  /*d2b10*/  PRMT R22, R26, 0x7632, R22 ;  /* 0x000076321a167816 */ /* 0x000fe20000000016 */
[----:B---3--:R0:W-:Y:S01]  /*d2b20*/  @P6 STG.E.U16 [R20.64], R0 ;  /* 0x0000000014006986 */ /* 0x0081e2000c101506 */
[----:B------:R1:W-:Y:S01]  /*d2b30*/  @P4 STG.E.U16 [R16.64], R26 ;  /* 0x0000001a10004986 */ /* 0x0003e2000c101506 */
[----:B------:R-:W-:Y:S02]  /*d2b40*/  PRMT R3, R0, 0x7632, R3 ;  /* 0x0000763200037816 */ /* 0x000fe40000000003 */
[----:B------:R-:W-:-:S02]  /*d2b50*/  ISETP.LT.AND P6, PT, R12, c[0x0][0x178], !P2 ;  /* 0x00005e000c007a0c */ /* 0x000fc400057c1270 */
[----:B------:R-:W-:Y:S01]  /*d2b60*/  ISETP.LT.AND P4, PT, R25, c[0x0][0x178], !P2 ;  /* 0x00005e0019007a0c */ /* 0x000fe20005781270 */
[----:B----4-:R-:W-:Y:S01]  /*d2b70*/  ISETP.GE.AND P2, PT, R24, c[0x0][0x17c], PT ;  /* 0x00005f0018007a0c */ /* 0x010fe20003f46270 */
[C---:B0-----:R-:W-:Y:S01]  /*d2b80*/  IADD3 R0, R18.reuse, c[0x0][0x198], RZ ;  /* 0x0000660012007a10 */ /* 0x041fe20007ffe0ff */
[----:B-1----:R-:W-:-:S04]  /*d2b90*/  IMAD.WIDE R16, R18, 0x2, R4 ;  /* 0x0000000212107825 */ /* 0x002fc800078e0204 */
[----:B------:R-:W-:Y:S01]  /*d2ba0*/  IMAD.WIDE R18, R18, 0x2, R6 ;  /* 0x0000000212127825 */ /* 0x000fe200078e0206 */
[----:B------:R-:W3:Y:S04]  /*d2bb0*/  LDL.LU R26, [R1+0x680] ;  /* 0x00068000011a7983 */ /* 0x000ee80000300800 */
[----:B------:R-:W-:Y:S01]  /*d2bc0*/  @P1 STG.E.U16 [R16.64], R3 ;  /* 0x0000000310001986 */ /* 0x000fe2000c101506 */
[----:B-----5:R-:W-:Y:S01]  /*d2bd0*/  ISETP.GE.AND P1, PT, R23, c[0x0][0x17c], PT ;  /* 0x00005f0017007a0c */ /* 0x020fe20003f26270 */
[----:B------:R-:W4:Y:S02]  /*d2be0*/  LDL.LU R24, [R1+0x30ec] ;  /* 0x0030ec0001187983 */ /* 0x000f240000300800 */
[----:B------:R-:W5:Y:S01]  /*d2bf0*/  LDL.LU R23, [R1+0x30e8] ;  /* 0x0030e80001177983 */ /* 0x000f620000300800 */
[----:B------:R0:W-:Y:S04]  /*d2c00*/  @P3 STG.E.U16 [R18.64], R22 ;  /* 0x0000001612003986 */ /* 0x0001e8000c101506 */
[----:B0-----:R-:W3:Y:S01]  /*d2c10*/  LDL.LU R19, [R1+0x660] ;  /* 0x0006600001137983 */ /* 0x001ee20000300800 */
[----:B------:R-:W-:Y:S01]  /*d2c20*/  ISETP.LT.AND P3, PT, R12, c[0x0][0x178], !P0 ;  /* 0x00005e000c007a0c */ /* 0x000fe20004761270 */
[----:B------:R-:W-:-:S04]  /*d2c30*/  IMAD.WIDE R20, R0, 0x2, R4 ;  /* 0x0000000200147825 */ /* 0x000fc800078e0204 */
[C---:B------:R-:W-:Y:S01]  /*d2c40*/  IMAD.WIDE R16, R0.reuse, 0x2, R6 ;  /* 0x0000000200107825 */ /* 0x040fe200078e0206 */
[----:B------:R-:W-:Y:S02]  /*d2c50*/  ISETP.LT.AND P0, PT, R25, c[0x0][0x178], !P0 ;  /* 0x00005e0019007a0c */ /* 0x000fe40004701270 */
[----:B------:R-:W-:Y:S02]  /*d2c60*/  IADD3 R18, R0, c[0x0][0x198], RZ ;  /* 0x0000660000127a10 */ /* 0x000fe40007ffe0ff */
[----:B--2---:R-:W-:Y:S02]  /*d2c70*/  PRMT R22, R27, 0x7632, R22 ;  /* 0x000076321b167816 */ /* 0x004fe40000000016 */
[----:B------:R-:W-:Y:S01]  /*d2c80*/  IADD3 R0, R18, c[0x0][0x198], RZ ;  /* 0x0000660012007a10 */ /* 0x000fe20007ffe0ff */
[----:B---3--:R-:W-:Y:S01]  /*d2c90*/  @P6 STG.E.U16 [R20.64], R19 ;  /* 0x0000001314006986 */ /* 0x008fe2000c101506 */
[----:B------:R0:W-:Y:S01]  /*d2ca0*/  @P4 STG.E.U16 [R16.64], R27 ;  /* 0x0000001b10004986 */ /* 0x0001e2000c101506 */
[----:B------:R-:W-:-:S02]  /*d2cb0*/  PRMT R3, R19, 0x7632, R3 ;  /* 0x0000763213037816 */ /* 0x000fc40000000003 */
[----:B------:R-:W-:Y:S02]  /*d2cc0*/  ISETP.LT.AND P6, PT, R12, c[0x0][0x178], !P5 ;  /* 0x00005e000c007a0c */ /* 0x000fe40006fc1270 */
[----:B----4-:R-:W-:Y:S01]  /*d2cd0*/  ISETP.GE.AND P4, PT, R24, c[0x0][0x17c], PT ;  /* 0x00005f0018007a0c */ /* 0x010fe20003f86270 */
[----:B------:R-:W2:Y:S01]  /*d2ce0*/  LDL.LU R12, [R1+0x3314] ;  /* 0x00331400010c7983 */ /* 0x000ea20000300800 */
[----:B0-----:R-:W-:-:S04]  /*d2cf0*/  IMAD.WIDE R16, R18, 0x2, R4 ;  /* 0x0000000212107825 */ /* 0x001fc800078e0204 */
[----:B------:R-:W-:Y:S01]  /*d2d00*/  IMAD.WIDE R18, R18, 0x2, R6 ;  /* 0x0000000212127825 */ /* 0x000fe200078e0206 */
[----:B------:R-:W3:Y:S04]  /*d2d10*/  LDL.LU R27, [R1+0x670] ;  /* 0x00067000011b7983 */ /* 0x000ee80000300800 */
[----:B------:R-:W-:Y:S01]  /*d2d20*/  @P3 STG.E.U16 [R16.64], R3 ;  /* 0x0000000310003986 */ /* 0x000fe2000c101506 */
[----:B-----5:R-:W-:Y:S01]  /*d2d30*/  ISETP.GE.AND P3, PT, R23, c[0x0][0x17c], PT ;  /* 0x00005f0017007a0c */ /* 0x020fe20003f66270 */
[----:B------:R-:W4:Y:S02]  /*d2d40*/  LDL.LU R24, [R1+0x30f4] ;  /* 0x0030f40001187983 */ /* 0x000f240000300800 */
[----:B------:R-:W5:Y:S01]  /*d2d50*/  LDL.LU R23, [R1+0x30f0] ;  /* 0x0030f00001177983 */ /* 0x000f620000300800 */
[----:B------:R0:W-:Y:S04]  /*d2d60*/  @P0 STG.E.U16 [R18.64], R22 ;  /* 0x0000001612000986 */ /* 0x0001e8000c101506 */
[----:B0-----:R-:W3:Y:S01]  /*d2d70*/  LDL R22, [R1+0x11c4] ;  /* 0x0011c40001167983 */ /* 0x001ee20000100800 */
[----:B------:R-:W-:Y:S01]  /*d2d80*/  ISETP.LT.AND P5, PT, R25, c[0x0][0x178], !P5 ;  /* 0x00005e0019007a0c */ /* 0x000fe20006fa1270 */
[----:B------:R-:W-:-:S04]  /*d2d90*/  IMAD.WIDE R20, R0, 0x2, R4 ;  /* 0x0000000200147825 */ /* 0x000fc800078e0204 */
[C---:B------:R-:W-:Y:S01]  /*d2da0*/  IMAD.WIDE R16, R0.reuse, 0x2, R6 ;  /* 0x0000000200107825 */ /* 0x040fe200078e0206 */
[----:B------:R-:W-:Y:S02]  /*d2db0*/  IADD3 R18, R0, c[0x0][0x198], RZ ;  /* 0x0000660000127a10 */ /* 0x000fe40007ffe0ff */
[----:B------:R-:W-:Y:S01]  /*d2dc0*/  PRMT R3, R26, 0x7632, R3 ;  /* 0x000076321a037816 */ /* 0x000fe20000000003 */
[----:B------:R0:W-:Y:S04]  /*d2dd0*/  @P6 STG.E.U16 [R20.64], R26 ;  /* 0x0000001a14006986 */ /* 0x0001e8000c101506 */
[----:B0-----:R-:W5:Y:S04]  /*d2de0*/  LDL.LU R26, [R1+0x610] ;  /* 0x00061000011a7983 */ /* 0x001f680000300800 */
[----:B--2---:R0:W-:Y:S01]  /*d2df0*/  @P5 STG.E.U16 [R16.64], R12 ;  /* 0x0000000c10005986 */ /* 0x0041e2000c101506 */
[----:B------:R-:W-:Y:S01]  /*d2e00*/  ISETP.LT.AND P5, PT, R25, c[0x0][0x178], !P1 ;  /* 0x00005e0019007a0c */ /* 0x000fe20004fa1270 */
[----:B0-----:R-:W-:Y:S01]  /*d2e10*/  IMAD.WIDE R16, R18, 0x2, R4 ;  /* 0x0000000212107825 */ /* 0x001fe200078e0204 */
[----:B---3--:R-:W-:-:S02]  /*d2e20*/  ISETP.LT.AND P0, PT, R22, c[0x0][0x178], !P2 ;  /* 0x00005e0016007a0c */ /* 0x008fc40005701270 */
[----:B------:R-:W-:Y:S01]  /*d2e30*/  ISETP.LT.AND P6, PT, R22, c[0x0][0x178], !P1 ;  /* 0x00005e0016007a0c */ /* 0x000fe20004fc1270 */
[----:B----4-:R-:W-:Y:S02]  /*d2e40*/  ISETP.GE.AND P1, PT, R24, c[0x0][0x17c], PT ;  /* 0x00005f0018007a0c */ /* 0x010fe40003f26270 */
[----:B------:R-:W2:Y:S08]  /*d2e50*/  LDL.LU R24, [R1+0x30fc] ;  /* 0x0030fc0001187983 */ /* 0x000eb00000300800 */
[----:B------:R0:W-:Y:S01]  /*d2e60*/  @P0 STG.E.U16 [R16.64], R3 ;  /* 0x0000000310000986 */ /* 0x0001e2000c101506 */
[----:B-----5:R-:W-:-:S03]  /*d2e70*/  ISETP.GE.AND P0, PT, R23, c[0x0][0x17c], PT ;  /* 0x00005f0017007a0c */ /* 0x020fc60003f06270 */
[----:B------:R-:W3:Y:S01]  /*d2e80*/  LDL.LU R23, [R1+0x30f8] ;  /* 0x0030f80001177983 */ /* 0x000ee20000300800 */
[----:B------:R-:W-:Y:S02]  /*d2e90*/  ISETP.LT.AND P2, PT, R25, c[0x0][0x178], !P2 ;  /* 0x00005e0019007a0c */ /* 0x000fe40005741270 */
[----:B------:R-:W-:Y:S02]  /*d2ea0*/  IADD3 R0, R18, c[0x0][0x198], RZ ;  /* 0x0000660012007a10 */ /* 0x000fe40007ffe0ff */
[----:B------:R-:W-:Y:S01]  /*d2eb0*/  PRMT R12, R12, 0x7632, R12 ;  /* 0x000076320c0c7816 */ /* 0x000fe2000000000c */
        /* <DEDUP_REMOVED lines=8> */
[----:B------:R-:W-:Y:S02]  /*d2f40*/  PRMT R3, R27, 0x7632, R3 ;  /* 0x000076321b037816 */ /* 0x000fe40000000003 */
[----:B0-----:R-:W-:-:S02]  /*d2f50*/  IADD3 R12, R0, c[0x0][0x198], RZ ;  /* 0x00006600000c7a10 */ /* 0x001fc40007ffe0ff */
[----:B------:R-:W-:Y:S02]  /*d2f60*/  ISETP.LT.AND P6, PT, R22, c[0x0][0x178], !P3 ;  /* 0x00005e0016007a0c */ /* 0x000fe40005fc1270 */
[----:B------:R-:W-:Y:S01]  /*d2f70*/  ISETP.LT.AND P5, PT, R25, c[0x0][0x178], !P3 ;  /* 0x00005e0019007a0c */ /* 0x000fe20005fa1270 */
[----:B-1----:R-:W5:Y:S01]  /*d2f80*/  LDL.LU R27, [R1+0x6a0] ;  /* 0x0006a000011b7983 */ /* 0x002f620000300800 */
[----:B----4-:R-:W-:Y:S01]  /*d2f90*/  IMAD.WIDE R16, R12, 0x2, R4 ;  /* 0x000000020c107825 */ /* 0x010fe200078e0204 */
[----:B------:R-:W-:-:S03]  /*d2fa0*/  PRMT R8, R8, 0x7632, R8 ;  /* 0x0000763208087816 */ /* 0x000fc60000000008 */
[----:B------:R-:W-:Y:S01]  /*d2fb0*/  IMAD.WIDE R18, R12, 0x2, R6 ;  /* 0x000000020c127825 */ /* 0x000fe200078e0206 */
[----:B------:R-:W-:Y:S04]  /*d2fc0*/  @P2 STG.E.U16 [R16.64], R3 ;  /* 0x0000000310002986 */ /* 0x000fe8000c101506 */
[----:B------:R0:W-:Y:S01]  /*d2fd0*/  @P4 STG.E.U16 [R18.64], R8 ;  /* 0x0000000812004986 */ /* 0x0001e2000c101506 */
[----:B--2---:R-:W-:Y:S02]  /*d2fe0*/  ISETP.GE.AND P3, PT, R24, c[0x0][0x17c], PT ;  /* 0x00005f0018007a0c */ /* 0x004fe40003f66270 */
[----:B------:R-:W2:Y:S01]  /*d2ff0*/  LDL.LU R24, [R1+0x3104] ;  /* 0x0031040001187983 */ /* 0x000ea20000300800 */
[----:B---3--:R-:W-:-:S03]  /*d3000*/  ISETP.GE.AND P2, PT, R23, c[0x0][0x17c], PT ;  /* 0x00005f0017007a0c */ /* 0x008fc60003f46270 */
[----:B------:R-:W3:Y:S01]  /*d3010*/  LDL.LU R23, [R1+0x3100] ;  /* 0x0031000001177983 */ /* 0x000ee20000300800 */
[----:B0-----:R-:W4:Y:S01]  /*d3020*/  LDL.LU R19, [R1+0x6b0] ;  /* 0x0006b00001137983 */ /* 0x001f220000300800 */
[----:B------:R-:W-:Y:S02]  /*d3030*/  IADD3 R0, R12, c[0x0][0x198], RZ ;  /* 0x000066000c007a10 */ /* 0x000fe40007ffe0ff */
[----:B------:R-:W-:Y:S01]  /*d3040*/  ISETP.LT.AND P4, PT, R22, c[0x0][0x178], !P1 ;  /* 0x00005e0016007a0c */ /* 0x000fe20004f81270 */
[----:B------:R-:W-:Y:S02]  /*d3050*/  ISETP.LT.AND P1, PT, R25, c[0x0][0x178], !P1 ;  /* 0x00005e0019007a0c */ /* 0x000fe40004f21270 */
[----:B------:R-:W-:-:S04]  /*d3060*/  IMAD.WIDE R20, R0, 0x2, R4 ;  /* 0x0000000200147825 */ /* 0x000fc800078e0204 */
[C---:B------:R-:W-:Y:S01]  /*d3070*/  IMAD.WIDE R16, R0.reuse, 0x2, R6 ;  /* 0x0000000200107825 */ /* 0x040fe200078e0206 */
[----:B------:R-:W-:Y:S02]  /*d3080*/  IADD3 R12, R0, c[0x0][0x198], RZ ;  /* 0x00006600000c7a10 */ /* 0x000fe40007ffe0ff */
[----:B------:R-:W-:Y:S01]  /*d3090*/  PRMT R8, R26, 0x7632, R8 ;  /* 0x000076321a087816 */ /* 0x000fe20000000008 */
[----:B----4-:R-:W-:Y:S01]  /*d30a0*/  @P6 STG.E.U16 [R20.64], R19 ;  /* 0x0000001314006986 */ /* 0x010fe2000c101506 */
[----:B------:R0:W-:Y:S01]  /*d30b0*/  @P5 STG.E.U16 [R16.64], R26 ;  /* 0x0000001a10005986 */ /* 0x0001e2000c101506 */
[----:B------:R-:W-:Y:S02]  /*d30c0*/  PRMT R3, R19, 0x7632, R3 ;  /* 0x0000763213037816 */ /* 0x000fe40000000003 */
[----:B------:R-:W-:Y:S02]  /*d30d0*/  ISETP.LT.AND P6, PT, R22, c[0x0][0x178], !P0 ;  /* 0x00005e0016007a0c */ /* 0x000fe400047c1270 */
[----:B------:R-:W-:Y:S01]  /*d30e0*/  ISETP.LT.AND P5, PT, R25, c[0x0][0x178], !P0 ;  /* 0x00005e0019007a0c */ /* 0x000fe200047a1270 */
[----:B--2---:R-:W-:-:S02]  /*d30f0*/  ISETP.GE.AND P0, PT, R24, c[0x0][0x17c], PT ;  /* 0x00005f0018007a0c */ /* 0x004fc40003f06270 */
[----:B0-----:R-:W-:-:S04]  /*d3100*/  IMAD.WIDE R16, R12, 0x2, R4 ;  /* 0x000000020c107825 */ /* 0x001fc800078e0204 */
[C---:B------:R-:W-:Y:S01]  /*d3110*/  IMAD.WIDE R18, R12.reuse, 0x2, R6 ;  /* 0x000000020c127825 */ /* 0x040fe200078e0206 */
[----:B------:R-:W2:Y:S04]  /*d3120*/  LDL.LU R26, [R1+0x630] ;  /* 0x00063000011a7983 */ /* 0x000ea80000300800 */
[----:B------:R-:W-:Y:S01]  /*d3130*/  @P4 STG.E.U16 [R16.64], R3 ;  /* 0x0000000310004986 */ /* 0x000fe2000c101506 */
[----:B---3--:R-:W-:Y:S01]  /*d3140*/  ISETP.GE.AND P4, PT, R23, c[0x0][0x17c], PT ;  /* 0x00005f0017007a0c */ /* 0x008fe20003f86270 */
[----:B------:R-:W3:Y:S02]  /*d3150*/  LDL.LU R24, [R1+0x310c] ;  /* 0x00310c0001187983 */ /* 0x000ee40000300800 */
[----:B------:R-:W4:Y:S01]  /*d3160*/  LDL.LU R23, [R1+0x3108] ;  /* 0x0031080001177983 */ /* 0x000f220000300800 */
[----:B------:R0:W-:Y:S04]  /*d3170*/  @P1 STG.E.U16 [R18.64], R8 ;  /* 0x0000000812001986 */ /* 0x0001e8000c101506 */
[----:B0-----:R-:W2:Y:S01]  /*d3180*/  LDL.LU R19, [R1+0x560] ;  /* 0x0005600001137983 */ /* 0x001ea20000300800 */
[----:B------:R-:W-:-:S02]  /*d3190*/  IADD3 R0, R12, c[0x0][0x198], RZ ;  /* 0x000066000c007a10 */ /* 0x000fc40007ffe0ff */
[----:B------:R-:W-:Y:S01]  /*d31a0*/  ISETP.LT.AND P1, PT, R22, c[0x0][0x178], !P3 ;  /* 0x00005e0016007a0c */ /* 0x000fe20005f21270 */
[----:B------:R-:W-:Y:S02]  /*d31b0*/  ISETP.LT.AND P3, PT, R25, c[0x0][0x178], !P3 ;  /* 0x00005e0019007a0c */ /* 0x000fe40005f61270 */
[----:B------:R-:W-:-:S04]  /*d31c0*/  IMAD.WIDE R20, R0, 0x2, R4 ;  /* 0x0000000200147825 */ /* 0x000fc800078e0204 */
[C---:B------:R-:W-:Y:S01]  /*d31d0*/  IMAD.WIDE R16, R0.reuse, 0x2, R6 ;  /* 0x0000000200107825 */ /* 0x040fe200078e0206 */
[----:B------:R-:W-:Y:S02]  /*d31e0*/  IADD3 R12, R0, c[0x0][0x198], RZ ;  /* 0x00006600000c7a10 */ /* 0x000fe40007ffe0ff */
[----:B-----5:R-:W-:Y:S01]  /*d31f0*/  PRMT R3, R27, 0x7632, R3 ;  /* 0x000076321b037816 */ /* 0x020fe20000000003 */
[----:B------:R0:W-:Y:S01]  /*d3200*/  @P6 STG.E.U16 [R20.64], R27 ;  /* 0x0000001b14006986 */ /* 0x0001e2000c101506 */
[----:B------:R-:W-:-:S03]  /*d3210*/  ISETP.LT.AND P6, PT, R22, c[0x0][0x178], !P2 ;  /* 0x00005e0016007a0c */ /* 0x000fc600057c1270 */
[----:B0-----:R-:W5:Y:S04]  /*d3220*/  LDL.LU R27, [R1+0x6c0] ;  /* 0x0006c000011b7983 */ /* 0x001f680000300800 */
[----:B--2---:R0:W-:Y:S01]  /*d3230*/  @P5 STG.E.U16 [R16.64], R19 ;  /* 0x0000001310005986 */ /* 0x0041e2000c101506 */
[----:B------:R-:W-:Y:S02]  /*d3240*/  PRMT R8, R19, 0x7632, R8 ;  /* 0x0000763213087816 */ /* 0x000fe40000000008 */
[----:B------:R-:W-:Y:S01]  /*d3250*/  ISETP.LT.AND P5, PT, R25, c[0x0][0x178], !P2 ;  /* 0x00005e0019007a0c */ /* 0x000fe200057a1270 */
[----:B---3--:R-:W-:Y:S02]  /*d3260*/  ISETP.GE.AND P2, PT, R24, c[0x0][0x17c], PT ;  /* 0x00005f0018007a0c */ /* 0x008fe40003f46270 */
[----:B------:R-:W2:Y:S01]  /*d3270*/  LDL.LU R24, [R1+0x3114] ;  /* 0x0031140001187983 */ /* 0x000ea20000300800 */
[----:B0-----:R-:W-:-:S04]  /*d3280*/  IMAD.WIDE R16, R12, 0x2, R4 ;  /* 0x000000020c107825 */ /* 0x001fc800078e0204 */
[C---:B------:R-:W-:Y:S01]  /*d3290*/  IMAD.WIDE R18, R12.reuse, 0x2, R6 ;  /* 0x000000020c127825 */ /* 0x040fe200078e0206 */
[----:B------:R-:W-:Y:S01]  /*d32a0*/  @P1 STG.E.U16 [R16.64], R3 ;  /* 0x0000000310001986 */ /* 0x000fe2000c101506 */
[----:B----4-:R-:W-:Y:S02]  /*d32b0*/  ISETP.GE.AND P1, PT, R23, c[0x0][0x17c], PT ;  /* 0x00005f0017007a0c */ /* 0x010fe40003f26270 */
[----:B------:R-:W3:Y:S02]  /*d32c0*/  LDL.LU R23, [R1+0x3110] ;  /* 0x0031100001177983 */ /* 0x000ee40000300800 */
[----:B------:R0:W-:Y:S02]  /*d32d0*/  @P3 STG.E.U16 [R18.64], R8 ;  /* 0x0000000812003986 */ /* 0x0001e4000c101506 */
[----:B0-----:R-:W4:Y:S01]  /*d32e0*/  LDL.LU R19, [R1+0x690] ;  /* 0x0006900001137983 */ /* 0x001f220000300800 */
[----:B------:R-:W-:Y:S02]  /*d32f0*/  IADD3 R0, R12, c[0x0][0x198], RZ ;  /* 0x000066000c007a10 */ /* 0x000fe40007ffe0ff */
[----:B------:R-:W-:-:S03]  /*d3300*/  ISETP.LT.AND P3, PT, R22, c[0x0][0x178], !P0 ;  /* 0x00005e0016007a0c */ /* 0x000fc60004761270 */
[----:B------:R-:W-:-:S04]  /*d3310*/  IMAD.WIDE R20, R0, 0x2, R4 ;  /* 0x0000000200147825 */ /* 0x000fc800078e0204 */
[C---:B------:R-:W-:Y:S01]  /*d3320*/  IMAD.WIDE R16, R0.reuse, 0x2, R6 ;  /* 0x0000000200107825 */ /* 0x040fe200078e0206 */
[----:B------:R-:W-:Y:S02]  /*d3330*/  IADD3 R12, R0, c[0x0][0x198], RZ ;  /* 0x00006600000c7a10 */ /* 0x000fe40007ffe0ff */
[----:B------:R-:W-:Y:S02]  /*d3340*/  PRMT R8, R26, 0x7632, R8 ;  /* 0x000076321a087816 */ /* 0x000fe40000000008 */
[----:B------:R-:W-:Y:S01]  /*d3350*/  ISETP.LT.AND P0, PT, R25, c[0x0][0x178], !P0 ;  /* 0x00005e0019007a0c */ /* 0x000fe20004701270 */
[----:B----4-:R-:W-:Y:S01]  /*d3360*/  @P6 STG.E.U16 [R20.64], R19 ;  /* 0x0000001314006986 */ /* 0x010fe2000c101506 */
[----:B------:R0:W-:Y:S01]  /*d3370*/  @P5 STG.E.U16 [R16.64], R26 ;  /* 0x0000001a10005986 */ /* 0x0001e2000c101506 */
[----:B------:R-:W-:Y:S02]  /*d3380*/  PRMT R3, R19, 0x7632, R3 ;  /* 0x0000763213037816 */ /* 0x000fe40000000003 */
[----:B------:R-:W-:-:S02]  /*d3390*/  ISETP.LT.AND P6, PT, R22, c[0x0][0x178], !P4 ;  /* 0x00005e0016007a0c */ /* 0x000fc400067c1270 */
[----:B------:R-:W-:Y:S01]  /*d33a0*/  ISETP.LT.AND P5, PT, R25, c[0x0][0x178], !P4 ;  /* 0x00005e0019007a0c */ /* 0x000fe200067a1270 */
[----:B--2---:R-:W-:Y:S02]  /*d33b0*/  ISETP.GE.AND P4, PT, R24, c[0x0][0x17c], PT ;  /* 0x00005f0018007a0c */ /* 0x004fe40003f86270 */
[C---:B0-----:R-:W-:Y:S01]  /*d33c0*/  IMAD.WIDE R16, R12.reuse, 0x2, R4 ;  /* 0x000000020c107825 */ /* 0x041fe200078e0204 */
[----:B------:R-:W2:Y:S03]  /*d33d0*/  LDL.LU R26, [R1+0x654] ;  /* 0x00065400011a7983 */ /* 0x000ea60000300800 */
[----:B------:R-:W4:Y:S01]  /*d33e0*/  LDL.LU R24, [R1+0x311c] ;  /* 0x00311c0001187983 */ /* 0x000f220000300800 */
[----:B------:R0:W-:Y:S01]  /*d33f0*/  @P3 STG.E.U16 [R16.64], R3 ;  /* 0x0000000310003986 */ /* 0x0001e2000c101506 */
[----:B---3--:R-:W-:Y:S02]  /*d3400*/  ISETP.GE.AND P3, PT, R23, c[0x0][0x17c], PT ;  /* 0x00005f0017007a0c */ /* 0x008fe40003f66270 */
[----:B------:R-:W3:Y:S02]  /*d3410*/  LDL.LU R23, [R1+0x3118] ;  /* 0x0031180001177983 */ /* 0x000ee40000300800 */
[C---:B------:R-:W-:Y:S01]  /*d3420*/  IMAD.WIDE R18, R12.reuse, 0x2, R6 ;  /* 0x000000020c127825 */ /* 0x040fe200078e0206 */
[----:B------:R-:W-:-:S04]  /*d3430*/  IADD3 R0, R12, c[0x0][0x198], RZ ;  /* 0x000066000c007a10 */ /* 0x000fc80007ffe0ff */
[----:B------:R1:W-:Y:S01]  /*d3440*/  @P0 STG.E.U16 [R18.64], R8 ;  /* 0x0000000812000986 */ /* 0x0003e2000c101506 */
[----:B------:R-:W-:Y:S01]  /*d3450*/  ISETP.LT.AND P0, PT, R22, c[0x0][0x178], !P2 ;  /* 0x00005e0016007a0c */ /* 0x000fe20005701270 */
[----:B------:R-:W-:-:S04]  /*d3460*/  IMAD.WIDE R20, R0, 0x2, R4 ;  /* 0x0000000200147825 */ /* 0x000fc800078e0204 */
[C---:B0-----:R-:W-:Y:S01]  /*d3470*/  IMAD.WIDE R16, R0.reuse, 0x2, R6 ;  /* 0x0000000200107825 */ /* 0x041fe200078e0206 */
[----:B------:R-:W-:Y:S02]  /*d3480*/  ISETP.LT.AND P2, PT, R25, c[0x0][0x178], !P2 ;  /* 0x00005e0019007a0c */ /* 0x000fe40005741270 */
[----:B------:R-:W-:Y:S01]  /*d3490*/  IADD3 R12, R0, c[0x0][0x198], RZ ;  /* 0x00006600000c7a10 */ /* 0x000fe20007ffe0ff */
[----:B-----5:R-:W-:Y:S01]  /*d34a0*/  @P6 STG.E.U16 [R20.64], R27 ;  /* 0x0000001b14006986 */ /* 0x020fe2000c101506 */
[----:B------:R0:W-:Y:S01]  /*d34b0*/  @P5 STG.E.U16 [R16.64], R13 ;  /* 0x0000000d10005986 */ /* 0x0001e2000c101506 */
[----:B------:R-:W-:Y:S02]  /*d34c0*/  PRMT R3, R27, 0x7632, R3 ;  /* 0x000076321b037816 */ /* 0x000fe40000000003 */
[----:B------:R-:W-:Y:S02]  /*d34d0*/  ISETP.LT.AND P6, PT, R22, c[0x0][0x178], !P1 ;  /* 0x00005e0016007a0c */ /* 0x000fe40004fc1270 */
[----:B-1----:R-:W-:Y:S01]  /*d34e0*/  PRMT R8, R13, 0x7632, R8 ;  /* 0x000076320d087816 */ /* 0x002fe20000000008 */
[----:B------:R-:W-:Y:S01]  /*d34f0*/  IMAD.WIDE R18, R12, 0x2, R6 ;  /* 0x000000020c127825 */ /* 0x000fe200078e0206 */
[----:B------:R-:W-:-:S03]  /*d3500*/  ISETP.LT.AND P5, PT, R25, c[0x0][0x178], !P1 ;  /* 0x00005e0019007a0c */ /* 0x000fc60004fa1270 */
[----:B0-----:R-:W-:Y:S01]  /*d3510*/  IMAD.WIDE R16, R12, 0x2, R4 ;  /* 0x000000020c107825 */ /* 0x001fe200078e0204 */
[----:B------:R-:W5:Y:S03]  /*d3520*/  LDL.LU R13, [R1+0x3310] ;  /* 0x00331000010d7983 */ /* 0x000f660000300800 */
[----:B------:R-:W5:Y:S01]  /*d3530*/  LDL.LU R27, [R1+0x664] ;  /* 0x00066400011b7983 */ /* 0x000f620000300800 */
[----:B------:R-:W-:Y:S01]  /*d3540*/  @P0 STG.E.U16 [R16.64], R3 ;  /* 0x0000000310000986 */ /* 0x000fe2000c101506 */
[----:B------:R0:W-:Y:S01]  /*d3550*/  @P2 STG.E.U16 [R18.64], R8 ;  /* 0x0000000812002986 */ /* 0x0001e2000c101506 */
[----:B----4-:R-:W-:Y:S02]  /*d3560*/  ISETP.GE.AND P1, PT, R24, c[0x0][0x17c], PT ;  /* 0x00005f0018007a0c */ /* 0x010fe40003f26270 */
[----:B------:R-:W4:Y:S01]  /*d3570*/  LDL.LU R24, [R1+0x3124] ;  /* 0x0031240001187983 */ /* 0x000f220000300800 */
[----:B---3--:R-:W-:-:S03]  /*d3580*/  ISETP.GE.AND P0, PT, R23, c[0x0][0x17c], PT ;  /* 0x00005f0017007a0c */ /* 0x008fc60003f06270 */
[----:B------:R-:W3:Y:S01]  /*d3590*/  LDL.LU R23, [R1+0x3120] ;  /* 0x0031200001177983 */ /* 0x000ee20000300800 */
[----:B0-----:R-:W3:Y:S01]  /*d35a0*/  LDL.LU R19, [R1+0x624] ;  /* 0x0006240001137983 */ /* 0x001ee20000300800 */
[----:B------:R-:W-:Y:S02]  /*d35b0*/  IADD3 R0, R12, c[0x0][0x198], RZ ;  /* 0x000066000c007a10 */ /* 0x000fe40007ffe0ff */
[----:B------:R-:W-:Y:S01]  /*d35c0*/  ISETP.LT.AND P2, PT, R22, c[0x0][0x178], !P4 ;  /* 0x00005e0016007a0c */ /* 0x000fe20006741270 */
[----:B------:R-:W-:Y:S02]  /*d35d0*/  ISETP.LT.AND P4, PT, R25, c[0x0][0x178], !P4 ;  /* 0x00005e0019007a0c */ /* 0x000fe40006781270 */
[----:B------:R-:W-:-:S04]  /*d35e0*/  IMAD.WIDE R20, R0, 0x2, R4 ;  /* 0x0000000200147825 */ /* 0x000fc800078e0204 */
[C---:B------:R-:W-:Y:S01]  /*d35f0*/  IMAD.WIDE R16, R0.reuse, 0x2, R6 ;  /* 0x0000000200107825 */ /* 0x040fe200078e0206 */
[----:B------:R-:W-:Y:S02]  /*d3600*/  IADD3 R12, R0, c[0x0][0x198], RZ ;  /* 0x00006600000c7a10 */ /* 0x000fe40007ffe0ff */
[----:B--2---:R-:W-:Y:S01]  /*d3610*/  PRMT R3, R26, 0x7632, R3 ;  /* 0x000076321a037816 */ /* 0x004fe20000000003 */
[----:B------:R0:W-:Y:S01]  /*d3620*/  @P6 STG.E.U16 [R20.64], R26 ;  /* 0x0000001a14006986 */ /* 0x0001e2000c101506 */
[----:B------:R-:W-:-:S03]  /*d3630*/  ISETP.LT.AND P6, PT, R22, c[0x0][0x178], !P3 ;  /* 0x00005e0016007a0c */ /* 0x000fc60005fc1270 */
[----:B0-----:R-:W2:Y:S04]  /*d3640*/  LDL.LU R26, [R1+0x684] ;  /* 0x00068400011a7983 */ /* 0x001ea80000300800 */
[----:B---3--:R0:W-:Y:S01]  /*d3650*/  @P5 STG.E.U16 [R16.64], R19 ;  /* 0x0000001310005986 */ /* 0x0081e2000c101506 */
[----:B------:R-:W-:Y:S02]  /*d3660*/  PRMT R8, R19, 0x7632, R8 ;  /* 0x0000763213087816 */ /* 0x000fe40000000008 */
[----:B------:R-:W-:Y:S01]  /*d3670*/  ISETP.LT.AND P5, PT, R25, c[0x0][0x178], !P3 ;  /* 0x00005e0019007a0c */ /* 0x000fe20005fa1270 */
[----:B----4-:R-:W-:Y:S02]  /*d3680*/  ISETP.GE.AND P3, PT, R24, c[0x0][0x17c], PT ;  /* 0x00005f0018007a0c */ /* 0x010fe40003f66270 */
[----:B------:R-:W3:Y:S01]  /*d3690*/  LDL.LU R24, [R1+0x312c] ;  /* 0x00312c0001187983 */ /* 0x000ee20000300800 */
[----:B0-----:R-:W-:-:S04]  /*d36a0*/  IMAD.WIDE R16, R12, 0x2, R4 ;  /* 0x000000020c107825 */ /* 0x001fc800078e0204 */
[C---:B------:R-:W-:Y:S01]  /*d36b0*/  IMAD.WIDE R18, R12.reuse, 0x2, R6 ;  /* 0x000000020c127825 */ /* 0x040fe200078e0206 */
[----:B------:R-:W-:Y:S01]  /*d36c0*/  @P2 STG.E.U16 [R16.64], R3 ;  /* 0x0000000310002986 */ /* 0x000fe2000c101506 */
[----:B------:R-:W-:Y:S02]  /*d36d0*/  ISETP.GE.AND P2, PT, R23, c[0x0][0x17c], PT ;  /* 0x00005f0017007a0c */ /* 0x000fe40003f46270 */
[----:B------:R-:W4:Y:S02]  /*d36e0*/  LDL.LU R23, [R1+0x3128] ;  /* 0x0031280001177983 */ /* 0x000f240000300800 */
[----:B------:R0:W-:Y:S02]  /*d36f0*/  @P4 STG.E.U16 [R18.64], R8 ;  /* 0x0000000812004986 */ /* 0x0001e4000c101506 */
[----:B0-----:R-:W2:Y:S01]  /*d3700*/  LDL.LU R19, [R1+0x604] ;  /* 0x0006040001137983 */ /* 0x001ea20000300800 */
[----:B------:R-:W-:Y:S02]  /*d3710*/  IADD3 R0, R12, c[0x0][0x198], RZ ;  /* 0x000066000c007a10 */ /* 0x000fe40007ffe0ff */
[----:B------:R-:W-:-:S03]  /*d3720*/  ISETP.LT.AND P4, PT, R22, c[0x0][0x178], !P1 ;  /* 0x00005e0016007a0c */ /* 0x000fc60004f81270 */
        /* <DEDUP_REMOVED lines=8> */
[----:B------:R-:W-:Y:S01]  /*d37b0*/  ISETP.LT.AND P5, PT, R25, c[0x0][0x178], !P0 ;  /* 0x00005e0019007a0c */ /* 0x000fe200047a1270 */
[----:B---3--:R-:W-:Y:S02]  /*d37c0*/  ISETP.GE.AND P0, PT, R24, c[0x0][0x17c], PT ;  /* 0x00005f0018007a0c */ /* 0x008fe40003f06270 */
[----:B------:R-:W2:Y:S01]  /*d37d0*/  LDL.LU R24, [R1+0x3134] ;  /* 0x0031340001187983 */ /* 0x000ea20000300800 */
[----:B0-----:R-:W-:-:S05]  /*d37e0*/  IMAD.WIDE R16, R12, 0x2, R4 ;  /* 0x000000020c107825 */ /* 0x001fca00078e0204 */
[----:B------:R0:W-:Y:S01]  /*d37f0*/  @P4 STG.E.U16 [R16.64], R3 ;  /* 0x0000000310004986 */ /* 0x0001e2000c101506 */
[----:B----4-:R-:W-:Y:S02]  /*d3800*/  ISETP.GE.AND P4, PT, R23, c[0x0][0x17c], PT ;  /* 0x00005f0017007a0c */ /* 0x010fe40003f86270 */
[----:B------:R-:W3:Y:S01]  /*d3810*/  LDL.LU R23, [R1+0x3130] ;  /* 0x0031300001177983 */ /* 0x000ee20000300800 */
[----:B------:R-:W-:Y:S02]  /*d3820*/  ISETP.LT.AND P1, PT, R25, c[0x0][0x178], !P1 ;  /* 0x00005e0019007a0c */ /* 0x000fe40004f21270 */
[----:B------:R-:W-:Y:S01]  /*d3830*/  PRMT R8, R19, 0x7632, R8 ;  /* 0x0000763213087816 */ /* 0x000fe20000000008 */
[C---:B------:R-:W-:Y:S01]  /*d3840*/  IMAD.WIDE R18, R12.reuse, 0x2, R6 ;  /* 0x000000020c127825 */ /* 0x040fe200078e0206 */
[----:B------:R-:W-:-:S05]  /*d3850*/  IADD3 R0, R12, c[0x0][0x198], RZ ;  /* 0x000066000c007a10 */ /* 0x000fca0007ffe0ff */
[----:B------:R-:W-:-:S04]  /*d3860*/  IMAD.WIDE R20, R0, 0x2, R4 ;  /* 0x0000000200147825 */ /* 0x000fc800078e0204 */
[----:B0-----:R-:W-:Y:S01]  /*d3870*/  IMAD.WIDE R16, R0, 0x2, R6 ;  /* 0x0000000200107825 */ /* 0x001fe200078e0206 */
[----:B------:R0:W-:Y:S01]  /*d3880*/  @P1 STG.E.U16 [R18.64], R8 ;  /* 0x0000000812001986 */ /* 0x0001e2000c101506 */
[----:B------:R-:W-:Y:S02]  /*d3890*/  ISETP.LT.AND P1, PT, R22, c[0x0][0x178], !P3 ;  /* 0x00005e0016007a0c */ /* 0x000fe40005f21270 */
[----:B------:R1:W-:Y:S02]  /*d38a0*/  @P6 STG.E.U16 [R20.64], R26 ;  /* 0x0000001a14006986 */ /* 0x0003e4000c101506 */
[----:B------:R4:W-:Y:S01]  /*d38b0*/  @P5 STG.E.U16 [R16.64], R13 ;  /* 0x0000000d10005986 */ /* 0x0009e2000c101506 */
[----:B------:R-:W-:Y:S02]  /*d38c0*/  PRMT R3, R26, 0x7632, R3 ;  /* 0x000076321a037816 */ /* 0x000fe40000000003 */
[----:B0-----:R-:W-:Y:S02]  /*d38d0*/  IADD3 R18, R0, c[0x0][0x198], RZ ;  /* 0x0000660000127a10 */ /* 0x001fe40007ffe0ff */
[----:B------:R-:W-:-:S02]  /*d38e0*/  PRMT R8, R13, 0x7632, R8 ;  /* 0x000076320d087816 */ /* 0x000fc40000000008 */
[----:B------:R-:W-:Y:S02]  /*d38f0*/  ISETP.LT.AND P6, PT, R22, c[0x0][0x178], !P2 ;  /* 0x00005e0016007a0c */ /* 0x000fe400057c1270 */
[----:B------:R-:W-:Y:S01]  /*d3900*/  ISETP.LT.AND P5, PT, R25, c[0x0][0x178], !P2 ;  /* 0x00005e0019007a0c */ /* 0x000fe200057a1270 */
[----:B-1----:R-:W5:Y:S01]  /*d3910*/  LDL.LU R26, [R1+0x614] ;  /* 0x00061400011a7983 */ /* 0x002f620000300800 */
[----:B----4-:R-:W-:-:S05]  /*d3920*/  IMAD.WIDE R12, R18, 0x2, R4 ;  /* 0x00000002120c7825 */ /* 0x010fca00078e0204 */
[----:B------:R0:W-:Y:S01]  /*d3930*/  @P1 STG.E.U16 [R12.64], R3 ;  /* 0x000000030c001986 */ /* 0x0001e2000c101506 */
[----:B--2---:R-:W-:-:S03]  /*d3940*/  ISETP.GE.AND P2, PT, R24, c[0x0][0x17c], PT ;  /* 0x00005f0018007a0c */ /* 0x004fc60003f46270 */
[----:B------:R-:W2:Y:S01]  /*d3950*/  LDL.LU R24, [R1+0x313c] ;  /* 0x00313c0001187983 */ /* 0x000ea20000300800 */
[----:B---3--:R-:W-:-:S03]  /*d3960*/  ISETP.GE.AND P1, PT, R23, c[0x0][0x17c], PT ;  /* 0x00005f0017007a0c */ /* 0x008fc60003f26270 */
[----:B------:R-:W3:Y:S01]  /*d3970*/  LDL.LU R23, [R1+0x3138] ;  /* 0x0031380001177983 */ /* 0x000ee20000300800 */
[----:B------:R-:W-:Y:S01]  /*d3980*/  ISETP.LT.AND P3, PT, R25, c[0x0][0x178], !P3 ;  /* 0x00005e0019007a0c */ /* 0x000fe20005f61270 */
[C---:B------:R-:W-:Y:S01]  /*d3990*/  IMAD.WIDE R16, R18.reuse, 0x2, R6 ;  /* 0x0000000212107825 */ /* 0x040fe200078e0206 */
[----:B------:R-:W-:-:S05]  /*d39a0*/  IADD3 R0, R18, c[0x0][0x198], RZ ;  /* 0x0000660012007a10 */ /* 0x000fca0007ffe0ff */
[----:B------:R-:W-:-:S04]  /*d39b0*/  IMAD.WIDE R18, R0, 0x2, R4 ;  /* 0x0000000200127825 */ /* 0x000fc800078e0204 */
[----:B0-----:R-:W-:Y:S02]  /*d39c0*/  IMAD.WIDE R12, R0, 0x2, R6 ;  /* 0x00000002000c7825 */ /* 0x001fe400078e0206 */
[----:B------:R0:W-:Y:S01]  /*d39d0*/  @P3 STG.E.U16 [R16.64], R8 ;  /* 0x0000000810003986 */ /* 0x0001e2000c101506 */
[----:B------:R-:W-:Y:S01]  /*d39e0*/  ISETP.LT.AND P3, PT, R22, c[0x0][0x178], !P0 ;  /* 0x00005e0016007a0c */ /* 0x000fe20004761270 */
[----:B------:R-:W-:Y:S02]  /*d39f0*/  ISETP.LT.AND P0, PT, R25, c[0x0][0x178], !P0 ;  /* 0x00005e0019007a0c */ /* 0x000fe40004701270 */
[----:B-----5:R1:W-:Y:S01]  /*d3a00*/  @P6 STG.E.U16 [R18.64], R27 ;  /* 0x0000001b12006986 */ /* 0x0203e2000c101506 */
[----:B------:R4:W-:Y:S01]  /*d3a10*/  @P5 STG.E.U16 [R12.64], R9 ;  /* 0x000000090c005986 */ /* 0x0009e2000c101506 */
[----:B------:R-:W-:Y:S02]  /*d3a20*/  PRMT R3, R27, 0x7632, R3 ;  /* 0x000076321b037816 */ /* 0x000fe40000000003 */
[----:B0-----:R-:W-:-:S02]  /*d3a30*/  IADD3 R16, R0, c[0x0][0x198], RZ ;  /* 0x0000660000107a10 */ /* 0x001fc40007ffe0ff */
[----:B-1----:R-:W-:Y:S02]  /*d3a40*/  PRMT R18, R9, 0x7632, R18 ;  /* 0x0000763209127816 */ /* 0x002fe40000000012 */
[----:B------:R-:W-:Y:S01]  /*d3a50*/  ISETP.LT.AND P6, PT, R22, c[0x0][0x178], !P4 ;  /* 0x00005e0016007a0c */ /* 0x000fe200067c1270 */
[----:B----4-:R-:W-:-:S04]  /*d3a60*/  IMAD.WIDE R8, R16, 0x2, R4 ;  /* 0x0000000210087825 */ /* 0x010fc800078e0204 */
[----:B------:R-:W-:Y:S01]  /*d3a70*/  IMAD.WIDE R12, R16, 0x2, R6 ;  /* 0x00000002100c7825 */ /* 0x000fe200078e0206 */
[----:B------:R-:W-:Y:S01]  /*d3a80*/  ISETP.LT.AND P5, PT, R25, c[0x0][0x178], !P4 ;  /* 0x00005e0019007a0c */ /* 0x000fe200067a1270 */
[----:B------:R-:W4:Y:S04]  /*d3a90*/  LDL.LU R27, [R1+0x6a4] ;  /* 0x0006a400011b7983 */ /* 0x000f280000300800 */
[----:B------:R-:W-:Y:S01]  /*d3aa0*/  @P3 STG.E.U16 [R8.64], R3 ;  /* 0x0000000308003986 */ /* 0x000fe2000c101506 */
[----:B------:R0:W-:Y:S01]  /*d3ab0*/  @P0 STG.E.U16 [R12.64], R18 ;  /* 0x000000120c000986 */ /* 0x0001e2000c101506 */
[----:B--2---:R-:W-:Y:S02]  /*d3ac0*/  ISETP.GE.AND P4, PT, R24, c[0x0][0x17c], PT ;  /* 0x00005f0018007a0c */ /* 0x004fe40003f86270 */
[----:B------:R-:W2:Y:S01]  /*d3ad0*/  LDL.LU R24, [R1+0x3144] ;  /* 0x0031440001187983 */ /* 0x000ea20000300800 */
[----:B---3--:R-:W-:-:S03]  /*d3ae0*/  ISETP.GE.AND P3, PT, R23, c[0x0][0x17c], PT ;  /* 0x00005f0017007a0c */ /* 0x008fc60003f66270 */
[----:B------:R-:W3:Y:S01]  /*d3af0*/  LDL.LU R23, [R1+0x3140] ;  /* 0x0031400001177983 */ /* 0x000ee20000300800 */
[----:B0-----:R-:W5:Y:S01]  /*d3b00*/  LDL.LU R13, [R1+0x6b4] ;  /* 0x0006b400010d7983 */ /* 0x001f620000300800 */
[----:B------:R-:W-:Y:S02]  /*d3b10*/  IADD3 R0, R16, c[0x0][0x198], RZ ;  /* 0x0000660010007a10 */ /* 0x000fe40007ffe0ff */
[----:B------:R-:W-:Y:S01]  /*d3b20*/  ISETP.LT.AND P0, PT, R22, c[0x0][0x178], !P2 ;  /* 0x00005e0016007a0c */ /* 0x000fe20005701270 */
[----:B------:R-:W-:Y:S02]  /*d3b30*/  ISETP.LT.AND P2, PT, R25, c[0x0][0x178], !P2 ;  /* 0x00005e0019007a0c */ /* 0x000fe40005741270 */
[----:B------:R-:W-:-:S04]  /*d3b40*/  IMAD.WIDE R16, R0, 0x2, R4 ;  /* 0x0000000200107825 */ /* 0x000fc800078e0204 */
[C---:B------:R-:W-:Y:S01]  /*d3b50*/  IMAD.WIDE R8, R0.reuse, 0x2, R6 ;  /* 0x0000000200087825 */ /* 0x040fe200078e0206 */
[----:B------:R-:W-:Y:S02]  /*d3b60*/  IADD3 R12, R0, c[0x0][0x198], RZ ;  /* 0x00006600000c7a10 */ /* 0x000fe40007ffe0ff */
[----:B------:R-:W-:Y:S02]  /*d3b70*/  PRMT R18, R26, 0x7632, R18 ;  /* 0x000076321a127816 */ /* 0x000fe40000000012 */
[----:B------:R-:W-:Y:S01]  /*d3b80*/  IADD3 R0, R12, c[0x0][0x198], RZ ;  /* 0x000066000c007a10 */ /* 0x000fe20007ffe0ff */
[----:B-----5:R-:W-:Y:S01]  /*d3b90*/  @P6 STG.E.U16 [R16.64], R13 ;  /* 0x0000000d10006986 */ /* 0x020fe2000c101506 */
[----:B------:R0:W-:Y:S01]  /*d3ba0*/  @P5 STG.E.U16 [R8.64], R26 ;  /* 0x0000001a08005986 */ /* 0x0001e2000c101506 */
[----:B------:R-:W-:Y:S02]  /*d3bb0*/  PRMT R3, R13, 0x7632, R3 ;  /* 0x000076320d037816 */ /* 0x000fe40000000003 */
[----:B------:R-:W-:-:S02]  /*d3bc0*/  ISETP.LT.AND P6, PT, R22, c[0x0][0x178], !P1 ;  /* 0x00005e0016007a0c */ /* 0x000fc40004fc1270 */
[----:B------:R-:W-:Y:S01]  /*d3bd0*/  ISETP.LT.AND P5, PT, R25, c[0x0][0x178], !P1 ;  /* 0x00005e0019007a0c */ /* 0x000fe20004fa1270 */
[----:B--2---:R-:W-:Y:S02]  /*d3be0*/  ISETP.GE.AND P1, PT, R24, c[0x0][0x17c], PT ;  /* 0x00005f0018007a0c */ /* 0x004fe40003f26270 */
[----:B0-----:R-:W-:-:S04]  /*d3bf0*/  IMAD.WIDE R8, R12, 0x2, R4 ;  /* 0x000000020c087825 */ /* 0x001fc800078e0204 */
[----:B------:R-:W-:Y:S01]  /*d3c00*/  IMAD.WIDE R12, R12, 0x2, R6 ;  /* 0x000000020c0c7825 */ /* 0x000fe200078e0206 */
[----:B------:R-:W2:Y:S04]  /*d3c10*/  LDL.LU R26, [R1+0x634] ;  /* 0x00063400011a7983 */ /* 0x000ea80000300800 */
[----:B------:R-:W-:Y:S01]  /*d3c20*/  @P0 STG.E.U16 [R8.64], R3 ;  /* 0x0000000308000986 */ /* 0x000fe2000c101506 */
[----:B---3--:R-:W-:Y:S01]  /*d3c30*/  ISETP.GE.AND P0, PT, R23, c[0x0][0x17c], PT ;  /* 0x00005f0017007a0c */ /* 0x008fe20003f06270 */
[----:B------:R-:W3:Y:S02]  /*d3c40*/  LDL.LU R24, [R1+0x314c] ;  /* 0x00314c0001187983 */ /* 0x000ee40000300800 */
[----:B------:R-:W5:Y:S01]  /*d3c50*/  LDL.LU R23, [R1+0x3148] ;  /* 0x0031480001177983 */ /* 0x000f620000300800 */
[----:B------:R0:W-:Y:S04]  /*d3c60*/  @P2 STG.E.U16 [R12.64], R18 ;  /* 0x000000120c002986 */ /* 0x0001e8000c101506 */
[----:B0-----:R-:W2:Y:S01]  /*d3c70*/  LDL.LU R13, [R1+0x564] ;  /* 0x00056400010d7983 */ /* 0x001ea20000300800 */
[----:B------:R-:W-:Y:S01]  /*d3c80*/  ISETP.LT.AND P2, PT, R22, c[0x0][0x178], !P4 ;  /* 0x00005e0016007a0c */ /* 0x000fe20006741270 */
[----:B------:R-:W-:-:S04]  /*d3c90*/  IMAD.WIDE R16, R0, 0x2, R4 ;  /* 0x0000000200107825 */ /* 0x000fc800078e0204 */
[C---:B------:R-:W-:Y:S01]  /*d3ca0*/  IMAD.WIDE R8, R0.reuse, 0x2, R6 ;  /* 0x0000000200087825 */ /* 0x040fe200078e0206 */
[----:B------:R-:W-:Y:S02]  /*d3cb0*/  IADD3 R12, R0, c[0x0][0x198], RZ ;  /* 0x00006600000c7a10 */ /* 0x000fe40007ffe0ff */
[----:B----4-:R-:W-:Y:S01]  /*d3cc0*/  PRMT R3, R27, 0x7632, R3 ;  /* 0x000076321b037816 */ /* 0x010fe20000000003 */
[----:B------:R0:W-:Y:S01]  /*d3cd0*/  @P6 STG.E.U16 [R16.64], R27 ;  /* 0x0000001b10006986 */ /* 0x0001e2000c101506 */
[----:B------:R-:W-:-:S03]  /*d3ce0*/  ISETP.LT.AND P6, PT, R22, c[0x0][0x178], !P3 ;  /* 0x00005e0016007a0c */ /* 0x000fc60005fc1270 */
[----:B0-----:R-:W4:Y:S04]  /*d3cf0*/  LDL.LU R27, [R1+0x6c4] ;  /* 0x0006c400011b7983 */ /* 0x001f280000300800 */
[----:B--2---:R0:W-:Y:S01]  /*d3d00*/  @P5 STG.E.U16 [R8.64], R13 ;  /* 0x0000000d08005986 */ /* 0x0041e2000c101506 */
[----:B------:R-:W-:Y:S01]  /*d3d10*/  ISETP.LT.AND P5, PT, R25, c[0x0][0x178], !P3 ;  /* 0x00005e0019007a0c */ /* 0x000fe20005fa1270 */
[----:B0-----:R-:W-:-:S05]  /*d3d20*/  IMAD.WIDE R8, R12, 0x2, R4 ;  /* 0x000000020c087825 */ /* 0x001fca00078e0204 */
[----:B------:R0:W-:Y:S01]  /*d3d30*/  @P2 STG.E.U16 [R8.64], R3 ;  /* 0x0000000308002986 */ /* 0x0001e2000c101506 */
[----:B---3--:R-:W-:Y:S02]  /*d3d40*/  ISETP.GE.AND P3, PT, R24, c[0x0][0x17c], PT ;  /* 0x00005f0018007a0c */ /* 0x008fe40003f66270 */
[----:B-----5:R-:W-:Y:S01]  /*d3d50*/  ISETP.GE.AND P2, PT, R23, c[0x0][0x17c], PT ;  /* 0x00005f0017007a0c */ /* 0x020fe20003f46270 */
[----:B0-----:R-:W2:Y:S01]  /*d3d60*/  LDL.LU R3, [R1+0x694] ;  /* 0x0006940001037983 */ /* 0x001ea20000300800 */
[----:B------:R-:W3:Y:S02]  /*d3d70*/  LDL.LU R24, [R1+0x3154] ;  /* 0x0031540001187983 */ /* 0x000ee40000300800 */
[----:B------:R-:W5:Y:S01]  /*d3d80*/  LDL.LU R23, [R1+0x3150] ;  /* 0x0031500001177983 */ /* 0x000f620000300800 */
[----:B------:R-:W-:Y:S02]  /*d3d90*/  ISETP.LT.AND P4, PT, R25, c[0x0][0x178], !P4 ;  /* 0x00005e0019007a0c */ /* 0x000fe40006781270 */
[----:B------:R-:W-:-:S02]  /*d3da0*/  IADD3 R0, R12, c[0x0][0x198], RZ ;  /* 0x000066000c007a10 */ /* 0x000fc40007ffe0ff */
[----:B------:R-:W-:Y:S01]  /*d3db0*/  PRMT R18, R13, 0x7632, R18 ;  /* 0x000076320d127816 */ /* 0x000fe20000000012 */
[----:B------:R-:W-:-:S04]  /*d3dc0*/  IMAD.WIDE R12, R12, 0x2, R6 ;  /* 0x000000020c0c7825 */ /* 0x000fc800078e0206 */
[----:B------:R-:W-:-:S04]  /*d3dd0*/  IMAD.WIDE R16, R0, 0x2, R4 ;  /* 0x0000000200107825 */ /* 0x000fc800078e0204 */
[----:B------:R-:W-:Y:S01]  /*d3de0*/  IMAD.WIDE R8, R0, 0x2, R6 ;  /* 0x0000000200087825 */ /* 0x000fe200078e0206 */
[----:B------:R0:W-:Y:S01]  /*d3df0*/  @P4 STG.E.U16 [R12.64], R18 ;  /* 0x000000120c004986 */ /* 0x0001e2000c101506 */
[----:B------:R-:W-:Y:S02]  /*d3e00*/  ISETP.LT.AND P4, PT, R22, c[0x0][0x178], !P1 ;  /* 0x00005e0016007a0c */ /* 0x000fe40004f81270 */
[----:B0-----:R-:W-:Y:S02]  /*d3e10*/  IADD3 R12, R0, c[0x0][0x198], RZ ;  /* 0x00006600000c7a10 */ /* 0x001fe40007ffe0ff */
[----:B------:R-:W-:Y:S01]  /*d3e20*/  PRMT R18, R26, 0x7632, R18 ;  /* 0x000076321a127816 */ /* 0x000fe20000000012 */
[----:B--2---:R-:W-:Y:S01]  /*d3e30*/  @P6 STG.E.U16 [R16.64], R3 ;  /* 0x0000000310006986 */ /* 0x004fe2000c101506 */
[----:B------:R0:W-:Y:S01]  /*d3e40*/  @P5 STG.E.U16 [R8.64], R26 ;  /* 0x0000001a08005986 */ /* 0x0001e2000c101506 */
[----:B------:R-:W-:Y:S02]  /*d3e50*/  PRMT R0, R3, 0x7632, R0 ;  /* 0x0000763203007816 */ /* 0x000fe40000000000 */
[----:B------:R-:W-:-:S02]  /*d3e60*/  ISETP.LT.AND P6, PT, R22, c[0x0][0x178], !P0 ;  /* 0x00005e0016007a0c */ /* 0x000fc400047c1270 */
[----:B------:R-:W-:Y:S01]  /*d3e70*/  ISETP.LT.AND P5, PT, R25, c[0x0][0x178], !P0 ;  /* 0x00005e0019007a0c */ /* 0x000fe200047a1270 */
[----:B---3--:R-:W-:Y:S02]  /*d3e80*/  ISETP.GE.AND P0, PT, R24, c[0x0][0x17c], PT ;  /* 0x00005f0018007a0c */ /* 0x008fe40003f06270 */
[----:B0-----:R-:W-:Y:S01]  /*d3e90*/  IMAD.WIDE R8, R12, 0x2, R4 ;  /* 0x000000020c087825 */ /* 0x001fe200078e0204 */
[----:B------:R-:W2:Y:S03]  /*d3ea0*/  LDL.LU R26, [R1+0x658] ;  /* 0x00065800011a7983 */ /* 0x000ea60000300800 */
[----:B------:R-:W3:Y:S01]  /*d3eb0*/  LDL.LU R24, [R1+0x315c] ;  /* 0x00315c0001187983 */ /* 0x000ee20000300800 */
[----:B------:R0:W-:Y:S01]  /*d3ec0*/  @P4 STG.E.U16 [R8.64], R0 ;  /* 0x0000000008004986 */ /* 0x0001e2000c101506 */
[----:B-----5:R-:W-:Y:S02]  /*d3ed0*/  ISETP.GE.AND P4, PT, R23, c[0x0][0x17c], PT ;  /* 0x00005f0017007a0c */ /* 0x020fe40003f86270 */
[----:B------:R-:W5:Y:S01]  /*d3ee0*/  LDL.LU R23, [R1+0x3158] ;  /* 0x0031580001177983 */ /* 0x000f620000300800 */
        /* <DEDUP_REMOVED lines=8> */
[----:B----4-:R-:W-:Y:S01]  /*d3f70*/  @P6 STG.E.U16 [R16.64], R27 ;  /* 0x0000001b10006986 */ /* 0x010fe2000c101506 */
[----:B------:R1:W-:Y:S01]  /*d3f80*/  @P5 STG.E.U16 [R8.64], R14 ;  /* 0x0000000e08005986 */ /* 0x0003e2000c101506 */
[----:B------:R-:W-:Y:S02]  /*d3f90*/  PRMT R0, R27, 0x7632, R0 ;  /* 0x000076321b007816 */ /* 0x000fe40000000000 */
[----:B0-----:R-:W-:-:S02]  /*d3fa0*/  IADD3 R12, R3, c[0x0][0x198], RZ ;  /* 0x00006600030c7a10 */ /* 0x001fc40007ffe0ff */
[----:B------:R-:W-:Y:S02]  /*d3fb0*/  PRMT R18, R14, 0x7632, R18 ;  /* 0x000076320e127816 */ /* 0x000fe40000000012 */
[C---:B------:R-:W-:Y:S01]  /*d3fc0*/  IADD3 R3, R12.reuse, c[0x0][0x198], RZ ;  /* 0x000066000c037a10 */ /* 0x040fe20007ffe0ff */
[----:B-1----:R-:W-:-:S04]  /*d3fd0*/  IMAD.WIDE R8, R12, 0x2, R4 ;  /* 0x000000020c087825 */ /* 0x002fc800078e0204 */
[----:B------:R-:W-:Y:S01]  /*d3fe0*/  IMAD.WIDE R12, R12, 0x2, R6 ;  /* 0x000000020c0c7825 */ /* 0x000fe200078e0206 */
[----:B------:R-:W-:Y:S01]  /*d3ff0*/  ISETP.LT.AND P6, PT, R22, c[0x0][0x178], !P2 ;  /* 0x00005e0016007a0c */ /* 0x000fe200057c1270 */
[----:B------:R-:W4:Y:S01]  /*d4000*/  LDL.LU R14, [R1+0x330c] ;  /* 0x00330c00010e7983 */ /* 0x000f220000300800 */
[----:B------:R-:W-:Y:S01]  /*d4010*/  ISETP.LT.AND P5, PT, R25, c[0x0][0x178], !P2 ;  /* 0x00005e0019007a0c */ /* 0x000fe200057a1270 */
[----:B------:R-:W4:Y:S02]  /*d4020*/  LDL.LU R27, [R1+0x668] ;  /* 0x00066800011b7983 */ /* 0x000f240000300800 */
[----:B------:R-:W-:Y:S01]  /*d4030*/  @P1 STG.E.U16 [R8.64], R0 ;  /* 0x0000000008001986 */ /* 0x000fe2000c101506 */
[----:B------:R0:W-:Y:S01]  /*d4040*/  @P3 STG.E.U16 [R12.64], R18 ;  /* 0x000000120c003986 */ /* 0x0001e2000c101506 */
[----:B---3--:R-:W-:Y:S02]  /*d4050*/  ISETP.GE.AND P2, PT, R24, c[0x0][0x17c], PT ;  /* 0x00005f0018007a0c */ /* 0x008fe40003f46270 */
[----:B------:R-:W3:Y:S01]  /*d4060*/  LDL.LU R24, [R1+0x3164] ;  /* 0x0031640001187983 */ /* 0x000ee20000300800 */
[----:B-----5:R-:W-:-:S03]  /*d4070*/  ISETP.GE.AND P1, PT, R23, c[0x0][0x17c], PT ;  /* 0x00005f0017007a0c */ /* 0x020fc60003f26270 */
[----:B------:R-:W5:Y:S01]  /*d4080*/  LDL.LU R23, [R1+0x3160] ;  /* 0x0031600001177983 */ /* 0x000f620000300800 */
[----:B0-----:R-:W3:Y:S01]  /*d4090*/  LDL.LU R13, [R1+0x628] ;  /* 0x00062800010d7983 */ /* 0x001ee20000300800 */
[----:B------:R-:W-:Y:S01]  /*d40a0*/  ISETP.LT.AND P3, PT, R22, c[0x0][0x178], !P0 ;  /* 0x00005e0016007a0c */ /* 0x000fe20004761270 */
[----:B------:R-:W-:-:S04]  /*d40b0*/  IMAD.WIDE R16, R3, 0x2, R4 ;  /* 0x0000000203107825 */ /* 0x000fc800078e0204 */
[----:B------:R-:W-:Y:S01]  /*d40c0*/  IMAD.WIDE R8, R3, 0x2, R6 ;  /* 0x0000000203087825 */ /* 0x000fe200078e0206 */
[----:B------:R-:W-:Y:S02]  /*d40d0*/  ISETP.LT.AND P0, PT, R25, c[0x0][0x178], !P0 ;  /* 0x00005e0019007a0c */ /* 0x000fe40004701270 */
[----:B------:R-:W-:Y:S01]  /*d40e0*/  IADD3 R12, R3, c[0x0][0x198], RZ ;  /* 0x00006600030c7a10 */ /* 0x000fe20007ffe0ff */
[----:B--2---:R0:W-:Y:S01]  /*d40f0*/  @P6 STG.E.U16 [R16.64], R26 ;  /* 0x0000001a10006986 */ /* 0x0041e2000c101506 */
[----:B------:R-:W-:Y:S02]  /*d4100*/  PRMT R3, R26, 0x7632, R3 ;  /* 0x000076321a037816 */ /* 0x000fe40000000003 */
[----:B------:R-:W-:Y:S02]  /*d4110*/  IADD3 R0, R12, c[0x0][0x198], RZ ;  /* 0x000066000c007a10 */ /* 0x000fe40007ffe0ff */
[----:B------:R-:W-:Y:S01]  /*d4120*/  ISETP.LT.AND P6, PT, R22, c[0x0][0x178], !P4 ;  /* 0x00005e0016007a0c */ /* 0x000fe200067c1270 */
[----:B0-----:R-:W2:Y:S04]  /*d4130*/  LDL.LU R26, [R1+0x688] ;  /* 0x00068800011a7983 */ /* 0x001ea80000300800 */
[----:B---3--:R0:W-:Y:S01]  /*d4140*/  @P5 STG.E.U16 [R8.64], R13 ;  /* 0x0000000d08005986 */ /* 0x0081e2000c101506 */
[----:B------:R-:W-:-:S02]  /*d4150*/  PRMT R18, R13, 0x7632, R18 ;  /* 0x000076320d127816 */ /* 0x000fc40000000012 */
[----:B------:R-:W-:Y:S01]  /*d4160*/  ISETP.LT.AND P5, PT, R25, c[0x0][0x178], !P4 ;  /* 0x00005e0019007a0c */ /* 0x000fe200067a1270 */
[----:B------:R-:W-:Y:S02]  /*d4170*/  ISETP.GE.AND P4, PT, R24, c[0x0][0x17c], PT ;  /* 0x00005f0018007a0c */ /* 0x000fe40003f86270 */
[----:B------:R-:W3:Y:S01]  /*d4180*/  LDL.LU R24, [R1+0x316c] ;  /* 0x00316c0001187983 */ /* 0x000ee20000300800 */
[----:B0-----:R-:W-:-:S04]  /*d4190*/  IMAD.WIDE R8, R12, 0x2, R4 ;  /* 0x000000020c087825 */ /* 0x001fc800078e0204 */
[----:B------:R-:W-:Y:S01]  /*d41a0*/  IMAD.WIDE R12, R12, 0x2, R6 ;  /* 0x000000020c0c7825 */ /* 0x000fe200078e0206 */
[----:B------:R-:W-:Y:S01]  /*d41b0*/  @P3 STG.E.U16 [R8.64], R3 ;  /* 0x0000000308003986 */ /* 0x000fe2000c101506 */
[----:B-----5:R-:W-:Y:S02]  /*d41c0*/  ISETP.GE.AND P3, PT, R23, c[0x0][0x17c], PT ;  /* 0x00005f0017007a0c */ /* 0x020fe40003f66270 */
[----:B------:R-:W5:Y:S02]  /*d41d0*/  LDL.LU R23, [R1+0x3168] ;  /* 0x0031680001177983 */ /* 0x000f640000300800 */
[----:B------:R0:W-:Y:S02]  /*d41e0*/  @P0 STG.E.U16 [R12.64], R18 ;  /* 0x000000120c000986 */ /* 0x0001e4000c101506 */
        /* <DEDUP_REMOVED lines=8> */
[----:B0-----:R-:W4:Y:S01]  /*d4270*/  LDL.LU R27, [R1+0x678] ;  /* 0x00067800011b7983 */ /* 0x001f220000300800 */
[----:B------:R-:W-:-:S03]  /*d4280*/  ISETP.LT.AND P2, PT, R25, c[0x0][0x178], !P2 ;  /* 0x00005e0019007a0c */ /* 0x000fc60005741270 */
[----:B--2---:R0:W-:Y:S01]  /*d4290*/  @P5 STG.E.U16 [R8.64], R13 ;  /* 0x0000000d08005986 */ /* 0x0041e2000c101506 */
[----:B------:R-:W-:Y:S01]  /*d42a0*/  ISETP.LT.AND P5, PT, R25, c[0x0][0x178], !P1 ;  /* 0x00005e0019007a0c */ /* 0x000fe20004fa1270 */
[----:B---3--:R-:W-:Y:S02]  /*d42b0*/  ISETP.GE.AND P1, PT, R24, c[0x0][0x17c], PT ;  /* 0x00005f0018007a0c */ /* 0x008fe40003f26270 */
[----:B------:R-:W2:Y:S01]  /*d42c0*/  LDL.LU R24, [R1+0x3174] ;  /* 0x0031740001187983 */ /* 0x000ea20000300800 */
[----:B0-----:R-:W-:-:S05]  /*d42d0*/  IMAD.WIDE R8, R12, 0x2, R4 ;  /* 0x000000020c087825 */ /* 0x001fca00078e0204 */
[----:B------:R0:W-:Y:S01]  /*d42e0*/  @P0 STG.E.U16 [R8.64], R3 ;  /* 0x0000000308000986 */ /* 0x0001e2000c101506 */
[----:B-----5:R-:W-:Y:S02]  /*d42f0*/  ISETP.GE.AND P0, PT, R23, c[0x0][0x17c], PT ;  /* 0x00005f0017007a0c */ /* 0x020fe40003f06270 */
[----:B------:R-:W3:Y:S01]  /*d4300*/  LDL.LU R23, [R1+0x3170] ;  /* 0x0031700001177983 */ /* 0x000ee20000300800 */
[C---:B------:R-:W-:Y:S02]  /*d4310*/  IADD3 R0, R12.reuse, c[0x0][0x198], RZ ;  /* 0x000066000c007a10 */ /* 0x040fe40007ffe0ff */
[----:B------:R-:W-:Y:S01]  /*d4320*/  PRMT R18, R13, 0x7632, R18 ;  /* 0x000076320d127816 */ /* 0x000fe20000000012 */
[----:B------:R-:W-:-:S04]  /*d4330*/  IMAD.WIDE R12, R12, 0x2, R6 ;  /* 0x000000020c0c7825 */ /* 0x000fc800078e0206 */
[----:B------:R-:W-:Y:S01]  /*d4340*/  IMAD.WIDE R16, R0, 0x2, R4 ;  /* 0x0000000200107825 */ /* 0x000fe200078e0204 */
[----:B------:R1:W-:Y:S01]  /*d4350*/  @P2 STG.E.U16 [R12.64], R18 ;  /* 0x000000120c002986 */ /* 0x0003e2000c101506 */
[----:B------:R-:W-:Y:S02]  /*d4360*/  ISETP.LT.AND P2, PT, R22, c[0x0][0x178], !P4 ;  /* 0x00005e0016007a0c */ /* 0x000fe40006741270 */
[----:B0-----:R-:W-:-:S04]  /*d4370*/  IMAD.WIDE R8, R0, 0x2, R6 ;  /* 0x0000000200087825 */ /* 0x001fc800078e0206 */
[----:B------:R0:W-:Y:S01]  /*d4380*/  @P6 STG.E.U16 [R16.64], R26 ;  /* 0x0000001a10006986 */ /* 0x0001e2000c101506 */
[----:B------:R-:W-:Y:S01]  /*d4390*/  PRMT R3, R26, 0x7632, R3 ;  /* 0x000076321a037816 */ /* 0x000fe20000000003 */
[----:B------:R5:W-:Y:S01]  /*d43a0*/  @P5 STG.E.U16 [R8.64], R14 ;  /* 0x0000000e08005986 */ /* 0x000be2000c101506 */
[----:B-1----:R-:W-:Y:S02]  /*d43b0*/  IADD3 R12, R0, c[0x0][0x198], RZ ;  /* 0x00006600000c7a10 */ /* 0x002fe40007ffe0ff */
[----:B------:R-:W-:Y:S02]  /*d43c0*/  ISETP.LT.AND P6, PT, R22, c[0x0][0x178], !P3 ;  /* 0x00005e0016007a0c */ /* 0x000fe40005fc1270 */
[----:B------:R-:W-:Y:S01]  /*d43d0*/  ISETP.LT.AND P5, PT, R25, c[0x0][0x178], !P3 ;  /* 0x00005e0019007a0c */ /* 0x000fe20005fa1270 */
[----:B0-----:R-:W4:Y:S01]  /*d43e0*/  LDL.LU R26, [R1+0x618] ;  /* 0x00061800011a7983 */ /* 0x001f220000300800 */
[----:B-----5:R-:W-:-:S05]  /*d43f0*/  IMAD.WIDE R8, R12, 0x2, R4 ;  /* 0x000000020c087825 */ /* 0x020fca00078e0204 */
[----:B------:R0:W-:Y:S01]  /*d4400*/  @P2 STG.E.U16 [R8.64], R3 ;  /* 0x0000000308002986 */ /* 0x0001e2000c101506 */
[----:B--2---:R-:W-:-:S03]  /*d4410*/  ISETP.GE.AND P3, PT, R24, c[0x0][0x17c], PT ;  /* 0x00005f0018007a0c */ /* 0x004fc60003f66270 */
[----:B------:R-:W2:Y:S01]  /*d4420*/  LDL.LU R24, [R1+0x317c] ;  /* 0x00317c0001187983 */ /* 0x000ea20000300800 */
[----:B---3--:R-:W-:-:S03]  /*d4430*/  ISETP.GE.AND P2, PT, R23, c[0x0][0x17c], PT ;  /* 0x00005f0017007a0c */ /* 0x008fc60003f46270 */
        /* <DEDUP_REMOVED lines=10> */
[----:B----4-:R1:W-:Y:S01]  /*d44e0*/  @P6 STG.E.U16 [R16.64], R27 ;  /* 0x0000001b10006986 */ /* 0x0103e2000c101506 */
[----:B------:R4:W-:Y:S01]  /*d44f0*/  @P5 STG.E.U16 [R8.64], R10 ;  /* 0x0000000a08005986 */ /* 0x0009e2000c101506 */
[----:B------:R-:W-:Y:S02]  /*d4500*/  PRMT R3, R27, 0x7632, R3 ;  /* 0x000076321b037816 */ /* 0x000fe40000000003 */
[----:B0-----:R-:W-:-:S02]  /*d4510*/  IADD3 R12, R0, c[0x0][0x198], RZ ;  /* 0x00006600000c7a10 */ /* 0x001fc40007ffe0ff */
[----:B------:R-:W-:Y:S02]  /*d4520*/  ISETP.LT.AND P6, PT, R22, c[0x0][0x178], !P0 ;  /* 0x00005e0016007a0c */ /* 0x000fe400047c1270 */
[----:B------:R-:W-:Y:S01]  /*d4530*/  ISETP.LT.AND P5, PT, R25, c[0x0][0x178], !P0 ;  /* 0x00005e0019007a0c */ /* 0x000fe200047a1270 */
[----:B-1----:R-:W5:Y:S01]  /*d4540*/  LDL.LU R27, [R1+0x6a8] ;  /* 0x0006a800011b7983 */ /* 0x002f620000300800 */
[C---:B------:R-:W-:Y:S01]  /*d4550*/  IADD3 R0, R12.reuse, c[0x0][0x198], RZ ;  /* 0x000066000c007a10 */ /* 0x040fe20007ffe0ff */
        /* <DEDUP_REMOVED lines=10> */
[----:B------:R-:W-:Y:S01]  /*d4600*/  ISETP.LT.AND P1, PT, R22, c[0x0][0x178], !P3 ;  /* 0x00005e0016007a0c */ /* 0x000fe20005f21270 */
[----:B------:R-:W-:-:S04]  /*d4610*/  IMAD.WIDE R16, R0, 0x2, R4 ;  /* 0x0000000200107825 */ /* 0x000fc800078e0204 */
[C---:B------:R-:W-:Y:S01]  /*d4620*/  IMAD.WIDE R8, R0.reuse, 0x2, R6 ;  /* 0x0000000200087825 */ /* 0x040fe200078e0206 */
[----:B------:R-:W-:Y:S02]  /*d4630*/  ISETP.LT.AND P3, PT, R25, c[0x0][0x178], !P3 ;  /* 0x00005e0019007a0c */ /* 0x000fe40005f61270 */
[----:B------:R-:W-:Y:S02]  /*d4640*/  IADD3 R12, R0, c[0x0][0x198], RZ ;  /* 0x00006600000c7a10 */ /* 0x000fe40007ffe0ff */
[----:B------:R-:W-:Y:S02]  /*d4650*/  PRMT R10, R26, 0x7632, R10 ;  /* 0x000076321a0a7816 */ /* 0x000fe4000000000a */
[----:B------:R-:W-:Y:S01]  /*d4660*/  IADD3 R0, R12, c[0x0][0x198], RZ ;  /* 0x000066000c007a10 */ /* 0x000fe20007ffe0ff */
[----:B----4-:R-:W-:Y:S01]  /*d4670*/  @P6 STG.E.U16 [R16.64], R13 ;  /* 0x0000000d10006986 */ /* 0x010fe2000c101506 */
[----:B------:R0:W-:Y:S01]  /*d4680*/  @P5 STG.E.U16 [R8.64], R26 ;  /* 0x0000001a08005986 */ /* 0x0001e2000c101506 */
[----:B------:R-:W-:-:S02]  /*d4690*/  PRMT R3, R13, 0x7632, R3 ;  /* 0x000076320d037816 */ /* 0x000fc40000000003 */
[----:B------:R-:W-:Y:S02]  /*d46a0*/  ISETP.LT.AND P6, PT, R22, c[0x0][0x178], !P2 ;  /* 0x00005e0016007a0c */ /* 0x000fe400057c1270 */
        /* <DEDUP_REMOVED lines=8> */
[----:B------:R-:W4:Y:S01]  /*d4730*/  LDL.LU R23, [R1+0x3188] ;  /* 0x0031880001177983 */ /* 0x000f220000300800 */
[----:B------:R0:W-:Y:S04]  /*d4740*/  @P3 STG.E.U16 [R12.64], R10 ;  /* 0x0000000a0c003986 */ /* 0x0001e8000c101506 */
[----:B0-----:R-:W2:Y:S01]  /*d4750*/  LDL.LU R13, [R1+0x568] ;  /* 0x00056800010d7983 */ /* 0x001ea20000300800 */
[----:B------:R-:W-:Y:S01]  /*d4760*/  ISETP.LT.AND P3, PT, R22, c[0x0][0x178], !P0 ;  /* 0x00005e0016007a0c */ /* 0x000fe20004761270 */
[----:B------:R-:W-:-:S04]  /*d4770*/  IMAD.WIDE R16, R0, 0x2, R4 ;  /* 0x0000000200107825 */ /* 0x000fc800078e0204 */
[C---:B------:R-:W-:Y:S01]  /*d4780*/  IMAD.WIDE R8, R0.reuse, 0x2, R6 ;  /* 0x0000000200087825 */ /* 0x040fe200078e0206 */
[----:B------:R-:W-:Y:S02]  /*d4790*/  ISETP.LT.AND P0, PT, R25, c[0x0][0x178], !P0 ;  /* 0x00005e0019007a0c */ /* 0x000fe40004701270 */
[----:B------:R-:W-:Y:S01]  /*d47a0*/  IADD3 R12, R0, c[0x0][0x198], RZ ;  /* 0x00006600000c7a10 */ /* 0x000fe20007ffe0ff */
[----:B-----5:R0:W-:Y:S01]  /*d47b0*/  @P6 STG.E.U16 [R16.64], R27 ;  /* 0x0000001b10006986 */ /* 0x0201e2000c101506 */
[----:B------:R-:W-:Y:S02]  /*d47c0*/  PRMT R3, R27, 0x7632, R3 ;  /* 0x000076321b037816 */ /* 0x000fe40000000003 */
[----:B------:R-:W-:Y:S02]  /*d47d0*/  IADD3 R0, R12, c[0x0][0x198], RZ ;  /* 0x000066000c007a10 */ /* 0x000fe40007ffe0ff */
[----:B------:R-:W-:Y:S01]  /*d47e0*/  ISETP.LT.AND P6, PT, R22, c[0x0][0x178], !P4 ;  /* 0x00005e0016007a0c */ /* 0x000fe200067c1270 */
[----:B0-----:R-:W5:Y:S04]  /*d47f0*/  LDL.LU R27, [R1+0x6c8] ;  /* 0x0006c800011b7983 */ /* 0x001f680000300800 */
[----:B--2---:R0:W-:Y:S01]  /*d4800*/  @P5 STG.E.U16 [R8.64], R13 ;  /* 0x0000000d08005986 */ /* 0x0041e2000c101506 */
[----:B------:R-:W-:-:S02]  /*d4810*/  PRMT R10, R13, 0x7632, R10 ;  /* 0x000076320d0a7816 */ /* 0x000fc4000000000a */
[----:B------:R-:W-:Y:S01]  /*d4820*/  ISETP.LT.AND P5, PT, R25, c[0x0][0x178], !P4 ;  /* 0x00005e0019007a0c */ /* 0x000fe200067a1270 */
[----:B---3--:R-:W-:Y:S02]  /*d4830*/  ISETP.GE.AND P4, PT, R24, c[0x0][0x17c], PT ;  /* 0x00005f0018007a0c */ /* 0x008fe40003f86270 */
[----:B------:R-:W2:Y:S01]  /*d4840*/  LDL.LU R24, [R1+0x3194] ;  /* 0x0031940001187983 */ /* 0x000ea20000300800 */
[----:B0-----:R-:W-:-:S04]  /*d4850*/  IMAD.WIDE R8, R12, 0x2, R4 ;  /* 0x000000020c087825 */ /* 0x001fc800078e0204 */
[----:B------:R-:W-:Y:S01]  /*d4860*/  IMAD.WIDE R12, R12, 0x2, R6 ;  /* 0x000000020c0c7825 */ /* 0x000fe200078e0206 */
[----:B------:R-:W-:Y:S01]  /*d4870*/  @P3 STG.E.U16 [R8.64], R3 ;  /* 0x0000000308003986 */ /* 0x000fe2000c101506 */
[----:B----4-:R-:W-:Y:S02]  /*d4880*/  ISETP.GE.AND P3, PT, R23, c[0x0][0x17c], PT ;  /* 0x00005f0017007a0c */ /* 0x010fe40003f66270 */
[----:B------:R-:W3:Y:S02]  /*d4890*/  LDL.LU R23, [R1+0x3190] ;  /* 0x0031900001177983 */ /* 0x000ee40000300800 */
[----:B------:R0:W-:Y:S02]  /*d48a0*/  @P0 STG.E.U16 [R12.64], R10 ;  /* 0x0000000a0c000986 */ /* 0x0001e4000c101506 */
[----:B0-----:R-:W4:Y:S01]  /*d48b0*/  LDL.LU R13, [R1+0x698] ;  /* 0x00069800010d7983 */ /* 0x001f220000300800 */
[----:B------:R-:W-:Y:S01]  /*d48c0*/  ISETP.LT.AND P0, PT, R22, c[0x0][0x178], !P2 ;  /* 0x00005e0016007a0c */ /* 0x000fe20005701270 */
[----:B------:R-:W-:-:S04]  /*d48d0*/  IMAD.WIDE R16, R0, 0x2, R4 ;  /* 0x0000000200107825 */ /* 0x000fc800078e0204 */
[C---:B------:R-:W-:Y:S01]  /*d48e0*/  IMAD.WIDE R8, R0.reuse, 0x2, R6 ;  /* 0x0000000200087825 */ /* 0x040fe200078e0206 */
[----:B------:R-:W-:Y:S02]  /*d48f0*/  IADD3 R12, R0, c[0x0][0x198], RZ ;  /* 0x00006600000c7a10 */ /* 0x000fe40007ffe0ff */
[----:B------:R-:W-:Y:S02]  /*d4900*/  PRMT R10, R26, 0x7632, R10 ;  /* 0x000076321a0a7816 */ /* 0x000fe4000000000a */
[----:B------:R-:W-:Y:S02]  /*d4910*/  ISETP.LT.AND P2, PT, R25, c[0x0][0x178], !P2 ;  /* 0x00005e0019007a0c */ /* 0x000fe40005741270 */
[----:B------:R-:W-:Y:S01]  /*d4920*/  IADD3 R0, R12, c[0x0][0x198], RZ ;  /* 0x000066000c007a10 */ /* 0x000fe20007ffe0ff */
[----:B----4-:R-:W-:Y:S01]  /*d4930*/  @P6 STG.E.U16 [R16.64], R13 ;  /* 0x0000000d10006986 */ /* 0x010fe2000c101506 */
[----:B------:R0:W-:Y:S01]  /*d4940*/  @P5 STG.E.U16 [R8.64], R26 ;  /* 0x0000001a08005986 */ /* 0x0001e2000c101506 */
[----:B------:R-:W-:-:S02]  /*d4950*/  PRMT R3, R13, 0x7632, R3 ;  /* 0x000076320d037816 */ /* 0x000fc40000000003 */
[----:B------:R-:W-:Y:S02]  /*d4960*/  ISETP.LT.AND P6, PT, R22, c[0x0][0x178], !P1 ;  /* 0x00005e0016007a0c */ /* 0x000fe40004fc1270 */
[----:B------:R-:W-:Y:S01]  /*d4970*/  ISETP.LT.AND P5, PT, R25, c[0x0][0x178], !P1 ;  /* 0x00005e0019007a0c */ /* 0x000fe20004fa1270 */
[----:B--2---:R-:W-:Y:S02]  /*d4980*/  ISETP.GE.AND P1, PT, R24, c[0x0][0x17c], PT ;  /* 0x00005f0018007a0c */ /* 0x004fe40003f26270 */
[----:B------:R-:W2:Y:S01]  /*d4990*/  LDL.LU R24, [R1+0x62c] ;  /* 0x00062c0001187983 */ /* 0x000ea20000300800 */
[----:B0-----:R-:W-:-:S03]  /*d49a0*/  IMAD.WIDE R8, R12, 0x2, R4 ;  /* 0x000000020c087825 */ /* 0x001fc600078e0204 */
[----:B------:R-:W4:Y:S04]  /*d49b0*/  LDL.LU R26, [R1+0x319c] ;  /* 0x00319c00011a7983 */ /* 0x000f280000300800 */
[----:B------:R0:W-:Y:S01]  /*d49c0*/  @P0 STG.E.U16 [R8.64], R3 ;  /* 0x0000000308000986 */ /* 0x0001e2000c101506 */
[----:B---3--:R-:W-:Y:S02]  /*d49d0*/  ISETP.GE.AND P0, PT, R23, c[0x0][0x17c], PT ;  /* 0x00005f0017007a0c */ /* 0x008fe40003f06270 */
[----:B------:R-:W3:Y:S02]  /*d49e0*/  LDL.LU R23, [R1+0x3198] ;  /* 0x0031980001177983 */ /* 0x000ee40000300800 */
[----:B------:R-:W-:-:S04]  /*d49f0*/  IMAD.WIDE R12, R12, 0x2, R6 ;  /* 0x000000020c0c7825 */ /* 0x000fc800078e0206 */
[----:B------:R-:W-:Y:S01]  /*d4a00*/  IMAD.WIDE R16, R0, 0x2, R4 ;  /* 0x0000000200107825 */ /* 0x000fe200078e0204 */
[----:B------:R1:W-:Y:S01]  /*d4a10*/  @P2 STG.E.U16 [R12.64], R10 ;  /* 0x0000000a0c002986 */ /* 0x0003e2000c101506 */
[----:B------:R-:W-:Y:S02]  /*d4a20*/  ISETP.LT.AND P2, PT, R22, c[0x0][0x178], !P4 ;  /* 0x00005e0016007a0c */ /* 0x000fe40006741270 */
[----:B------:R-:W-:Y:S02]  /*d4a30*/  ISETP.LT.AND P4, PT, R25, c[0x0][0x178], !P4 ;  /* 0x00005e0019007a0c */ /* 0x000fe40006781270 */
[C---:B0-----:R-:W-:Y:S01]  /*d4a40*/  IMAD.WIDE R8, R0.reuse, 0x2, R6 ;  /* 0x0000000200087825 */ /* 0x041fe200078e0206 */
[----:B-----5:R-:W-:Y:S01]  /*d4a50*/  @P6 STG.E.U16 [R16.64], R27 ;  /* 0x0000001b10006986 */ /* 0x020fe2000c101506 */
[----:B------:R-:W-:Y:S02]  /*d4a60*/  PRMT R3, R27, 0x7632, R3 ;  /* 0x000076321b037816 */ /* 0x000fe40000000003 */
[----:B-1----:R-:W-:Y:S01]  /*d4a70*/  IADD3 R12, R0, c[0x0][0x198], RZ ;  /* 0x00006600000c7a10 */ /* 0x002fe20007ffe0ff */
[----:B------:R0:W-:Y:S01]  /*d4a80*/  @P5 STG.E.U16 [R8.64], R15 ;  /* 0x0000000f08005986 */ /* 0x0001e2000c101506 */
[----:B------:R-:W-:-:S02]  /*d4a90*/  PRMT R10, R15, 0x7632, R10 ;  /* 0x000076320f0a7816 */ /* 0x000fc4000000000a */
[----:B------:R-:W-:Y:S02]  /*d4aa0*/  IADD3 R0, R12, c[0x0][0x198], RZ ;  /* 0x000066000c007a10 */ /* 0x000fe40007ffe0ff */
[----:B------:R-:W-:Y:S02]  /*d4ab0*/  ISETP.LT.AND P6, PT, R22, c[0x0][0x178], !P3 ;  /* 0x00005e0016007a0c */ /* 0x000fe40005fc1270 */
[----:B------:R-:W-:Y:S01]  /*d4ac0*/  ISETP.LT.AND P5, PT, R25, c[0x0][0x178], !P3 ;  /* 0x00005e0019007a0c */ /* 0x000fe20005fa1270 */
[----:B0-----:R-:W-:-:S04]  /*d4ad0*/  IMAD.WIDE R8, R12, 0x2, R4 ;  /* 0x000000020c087825 */ /* 0x001fc800078e0204 */
        /* <DEDUP_REMOVED lines=8> */
[----:B------:R-:W3:Y:S02]  /*d4b60*/  LDL.LU R27, [R1+0x68c] ;  /* 0x00068c00011b7983 */ /* 0x000ee40000300800 */
[----:B0-----:R-:W3:Y:S02]  /*d4b70*/  LDL.LU R12, [R1+0x31a0] ;  /* 0x0031a000010c7983 */ /* 0x001ee40000300800 */
[----:B------:R-:W3:Y:S01]  /*d4b80*/  LDL.LU R13, [R1+0x65c] ;  /* 0x00065c00010d7983 */ /* 0x000ee20000300800 */
[----:B------:R-:W-:Y:S01]  /*d4b90*/  ISETP.LT.AND P4, PT, R22, c[0x0][0x178], !P1 ;  /* 0x00005e0016007a0c */ /* 0x000fe20004f81270 */
[----:B------:R-:W-:-:S04]  /*d4ba0*/  IMAD.WIDE R16, R0, 0x2, R4 ;  /* 0x0000000200107825 */ /* 0x000fc800078e0204 */
[C---:B------:R-:W-:Y:S01]  /*d4bb0*/  IMAD.WIDE R8, R0.reuse, 0x2, R6 ;  /* 0x0000000200087825 */ /* 0x040fe200078e0206 */
[----:B------:R-:W-:Y:S02]  /*d4bc0*/  ISETP.LT.AND P1, PT, R25, c[0x0][0x178], !P1 ;  /* 0x00005e0019007a0c */ /* 0x000fe40004f21270 */
[----:B------:R-:W-:Y:S02]  /*d4bd0*/  IADD3 R3, R0, c[0x0][0x198], RZ ;  /* 0x0000660000037a10 */ /* 0x000fe40007ffe0ff */
[----:B--2---:R-:W-:Y:S01]  /*d4be0*/  PRMT R14, R24, 0x7632, R14 ;  /* 0x00007632180e7816 */ /* 0x004fe2000000000e */
[----:B---3--:R-:W-:Y:S01]  /*d4bf0*/  @P6 STG.E.U16 [R16.64], R13 ;  /* 0x0000000d10006986 */ /* 0x008fe2000c101506 */
[----:B------:R0:W-:Y:S01]  /*d4c00*/  @P5 STG.E.U16 [R8.64], R24 ;  /* 0x0000001808005986 */ /* 0x0001e2000c101506 */
[----:B------:R-:W-:Y:S02]  /*d4c10*/  PRMT R10, R13, 0x7632, R10 ;  /* 0x000076320d0a7816 */ /* 0x000fe4000000000a */
[----:B------:R-:W-:Y:S01]  /*d4c20*/  ISETP.GE.AND P5, PT, R12, c[0x0][0x17c], PT ;  /* 0x00005f000c007a0c */ /* 0x000fe20003fa6270 */
[----:B0-----:R-:W-:-:S04]  /*d4c30*/  IMAD.WIDE R8, R3, 0x2, R4 ;  /* 0x0000000203087825 */ /* 0x001fc800078e0204 */
[----:B------:R-:W-:Y:S01]  /*d4c40*/  IMAD.WIDE R12, R3, 0x2, R6 ;  /* 0x00000002030c7825 */ /* 0x000fe200078e0206 */
[----:B------:R-:W2:Y:S04]  /*d4c50*/  LDL.LU R24, [R1+0x31ac] ;  /* 0x0031ac0001187983 */ /* 0x000ea80000300800 */
[----:B------:R-:W-:Y:S01]  /*d4c60*/  @P4 STG.E.U16 [R8.64], R10 ;  /* 0x0000000a08004986 */ /* 0x000fe2000c101506 */
[----:B------:R-:W-:Y:S02]  /*d4c70*/  ISETP.GE.AND P4, PT, R23, c[0x0][0x17c], PT ;  /* 0x00005f0017007a0c */ /* 0x000fe40003f86270 */
[----:B------:R-:W3:Y:S02]  /*d4c80*/  LDL.LU R23, [R1+0x31a8] ;  /* 0x0031a80001177983 */ /* 0x000ee40000300800 */
[----:B------:R0:W-:Y:S02]  /*d4c90*/  @P1 STG.E.U16 [R12.64], R14 ;  /* 0x0000000e0c001986 */ /* 0x0001e4000c101506 */
[----:B0-----:R-:W2:Y:S01]  /*d4ca0*/  LDL.LU R13, [R1+0x66c] ;  /* 0x00066c00010d7983 */ /* 0x001ea20000300800 */
[----:B------:R-:W-:Y:S01]  /*d4cb0*/  ISETP.LT.AND P6, PT, R22, c[0x0][0x178], !P0 ;  /* 0x00005e0016007a0c */ /* 0x000fe200047c1270 */
[----:B------:R-:W-:Y:S01]  /*d4cc0*/  ISETP.LT.AND P0, PT, R25, c[0x0][0x178], !P0 ;  /* 0x00005e0019007a0c */ /* 0x000fe20004701270 */
[----:B------:R-:W-:-:S02]  /*d4cd0*/  IADD3 R0, R3, c[0x0][0x198], RZ ;  /* 0x0000660003007a10 */ /* 0x000fc40007ffe0ff */
[----:B------:R-:W-:Y:S01]  /*d4ce0*/  ISETP.LT.AND P1, PT, R22, c[0x0][0x178], !P3 ;  /* 0x00005e0016007a0c */ /* 0x000fe20005f21270 */
[----:B------:R-:W3:Y:S02]  /*d4cf0*/  LDL.LU R14, [R1+0x31b0] ;  /* 0x0031b000010e7983 */ /* 0x000ee40000300800 */
[----:B------:R-:W-:-:S04]  /*d4d00*/  IMAD.WIDE R16, R0, 0x2, R4 ;  /* 0x0000000200107825 */ /* 0x000fc800078e0204 */
[C---:B------:R-:W-:Y:S01]  /*d4d10*/  IMAD.WIDE R8, R0.reuse, 0x2, R6 ;  /* 0x0000000200087825 */ /* 0x040fe200078e0206 */
[----:B------:R-:W-:Y:S02]  /*d4d20*/  IADD3 R12, R0, c[0x0][0x198], RZ ;  /* 0x00006600000c7a10 */ /* 0x000fe40007ffe0ff */
[----:B------:R-:W-:Y:S01]  /*d4d30*/  ISETP.LT.AND P3, PT, R25, c[0x0][0x178], !P3 ;  /* 0x00005e0019007a0c */ /* 0x000fe20005f61270 */
[----:B--2---:R-:W-:Y:S01]  /*d4d40*/  @P6 STG.E.U16 [R16.64], R13 ;  /* 0x0000000d10006986 */ /* 0x004fe2000c101506 */
[----:B----4-:R0:W-:Y:S01]  /*d4d50*/  @P0 STG.E.U16 [R8.64], R26 ;  /* 0x0000001a08000986 */ /* 0x0101e2000c101506 */
[----:B------:R-:W-:Y:S01]  /*d4d60*/  PRMT R3, R13, 0x7632, R3 ;  /* 0x000076320d037816 */ /* 0x000fe20000000003 */
[----:B0-----:R-:W-:-:S05]  /*d4d70*/  IMAD.WIDE R8, R12, 0x2, R4 ;  /* 0x000000020c087825 */ /* 0x001fca00078e0204 */
[----:B------:R0:W-:Y:S01]  /*d4d80*/  @P1 STG.E.U16 [R8.64], R3 ;  /* 0x0000000308001986 */ /* 0x0001e2000c101506 */
[----:B---3--:R-:W-:Y:S02]  /*d4d90*/  ISETP.GE.AND P1, PT, R23, c[0x0][0x17c], PT ;  /* 0x00005f0017007a0c */ /* 0x008fe40003f26270 */
[----:B------:R-:W2:Y:S01]  /*d4da0*/  LDL.LU R23, [R1+0x31b4] ;  /* 0x0031b40001177983 */ /* 0x000ea20000300800 */
[----:B------:R-:W-:Y:S02]  /*d4db0*/  ISETP.LT.AND P6, PT, R22, c[0x0][0x178], !P2 ;  /* 0x00005e0016007a0c */ /* 0x000fe400057c1270 */
[----:B------:R-:W-:Y:S02]  /*d4dc0*/  IADD3 R0, R12, c[0x0][0x198], RZ ;  /* 0x000066000c007a10 */ /* 0x000fe40007ffe0ff */
[----:B------:R-:W-:Y:S01]  /*d4dd0*/  PRMT R10, R26, 0x7632, R10 ;  /* 0x000076321a0a7816 */ /* 0x000fe2000000000a */
[----:B------:R-:W-:Y:S02]  /*d4de0*/  ISETP.LT.AND P2, PT, R25, c[0x0][0x178], !P2 ;  /* 0x00005e0019007a0c */ /* 0x000fe40005741270 */
[----:B------:R-:W-:-:S04]  /*d4df0*/  IMAD.WIDE R12, R12, 0x2, R6 ;  /* 0x000000020c0c7825 */ /* 0x000fc800078e0206 */
[----:B------:R-:W-:Y:S01]  /*d4e00*/  IMAD.WIDE R16, R0, 0x2, R4 ;  /* 0x0000000200107825 */ /* 0x000fe200078e0204 */
[----:B------:R-:W3:Y:S04]  /*d4e10*/  LDL.LU R26, [R1+0x6bc] ;  /* 0x0006bc00011a7983 */ /* 0x000ee80000300800 */
[----:B------:R1:W-:Y:S01]  /*d4e20*/  @P3 STG.E.U16 [R12.64], R10 ;  /* 0x0000000a0c003986 */ /* 0x0003e2000c101506 */
[----:B------:R-:W-:Y:S01]  /*d4e30*/  ISETP.LT.AND P3, PT, R22, c[0x0][0x178], !P5 ;  /* 0x00005e0016007a0c */ /* 0x000fe20006f61270 */
[C---:B0-----:R-:W-:Y:S01]  /*d4e40*/  IMAD.WIDE R8, R0.reuse, 0x2, R6 ;  /* 0x0000000200087825 */ /* 0x041fe200078e0206 */
[----:B------:R-:W-:Y:S02]  /*d4e50*/  IADD3 R3, R0, c[0x0][0x198], RZ ;  /* 0x0000660000037a10 */ /* 0x000fe40007ffe0ff */
[----:B------:R-:W-:Y:S01]  /*d4e60*/  ISETP.LT.AND P5, PT, R25, c[0x0][0x178], !P5 ;  /* 0x00005e0019007a0c */ /* 0x000fe20006fa1270 */
[----:B------:R-:W-:Y:S01]  /*d4e70*/  @P6 STG.E.U16 [R16.64], R27 ;  /* 0x0000001b10006986 */ /* 0x000fe2000c101506 */
[----:B-----5:R0:W-:Y:S01]  /*d4e80*/  @P2 STG.E.U16 [R8.64], R15 ;  /* 0x0000000f08002986 */ /* 0x0201e2000c101506 */
[----:B-1----:R-:W-:Y:S01]  /*d4e90*/  PRMT R10, R27, 0x7632, R10 ;  /* 0x000076321b0a7816 */ /* 0x002fe2000000000a */
[----:B------:R-:W-:-:S04]  /*d4ea0*/  IMAD.WIDE R12, R3, 0x2, R6 ;  /* 0x00000002030c7825 */ /* 0x000fc800078e0206 */
[----:B0-----:R-:W-:Y:S01]  /*d4eb0*/  IMAD.WIDE R8, R3, 0x2, R4 ;  /* 0x0000000203087825 */ /* 0x001fe200078e0204 */
[----:B------:R-:W-:Y:S02]  /*d4ec0*/  PRMT R16, R15, 0x7632, R16 ;  /* 0x000076320f107816 */ /* 0x000fe40000000010 */
[----:B------:R-:W-:Y:S02]  /*d4ed0*/  ISETP.GE.AND P0, PT, R24, c[0x0][0x17c], PT ;  /* 0x00005f0018007a0c */ /* 0x000fe40003f06270 */
[----:B------:R-:W-:Y:S01]  /*d4ee0*/  @P3 STG.E.U16 [R8.64], R10 ;  /* 0x0000000a08003986 */ /* 0x000fe2000c101506 */
[----:B------:R0:W-:Y:S01]  /*d4ef0*/  @P5 STG.E.U16 [R12.64], R16 ;  /* 0x000000100c005986 */ /* 0x0001e2000c101506 */
[----:B--2---:R-:W-:Y:S02]  /*d4f00*/  ISETP.GE.AND P3, PT, R23, c[0x0][0x17c], PT ;  /* 0x00005f0017007a0c */ /* 0x004fe40003f66270 */
[----:B------:R-:W2:Y:S01]  /*d4f10*/  LDL.LU R23, [R1+0x31bc] ;  /* 0x0031bc0001177983 */ /* 0x000ea20000300800 */
[----:B------:R-:W4:Y:S02]  /*d4f20*/  LDL.LU R24, [R1+0x31b8] ;  /* 0x0031b80001187983 */ /* 0x000f240000300800 */
[----:B------:R-:W5:Y:S02]  /*d4f30*/  LDL.LU R17, [R1+0x31c0] ;  /* 0x0031c00001117983 */ /* 0x000f640000300800 */
[----:B------:R-:W2:Y:S01]  /*d4f40*/  LDL.LU R27, [R1+0x61c] ;  /* 0x00061c00011b7983 */ /* 0x000ea20000300800 */
[----:B0-----:R-:W2:Y:S01]  /*d4f50*/  LDL.LU R13, [R1+0x67c] ;  /* 0x00067c00010d7983 */ /* 0x001ea20000300800 */
[----:B------:R-:W-:-:S02]  /*d4f60*/  ISETP.LT.AND P6, PT, R22, c[0x0][0x178], !P4 ;  /* 0x00005e0016007a0c */ /* 0x000fc400067c1270 */
[----:B------:R-:W-:Y:S02]  /*d4f70*/  IADD3 R0, R3, c[0x0][0x198], RZ ;  /* 0x0000660003007a10 */ /* 0x000fe40007ffe0ff */
[----:B------:R-:W-:-:S03]  /*d4f80*/  ISETP.GE.AND P2, PT, R14, c[0x0][0x17c], PT ;  /* 0x00005f000e007a0c */ /* 0x000fc60003f46270 */
[----:B------:R-:W-:Y:S01]  /*d4f90*/  IMAD.WIDE R14, R0, 0x2, R4 ;  /* 0x00000002000e7825 */ /* 0x000fe200078e0204 */
[----:B------:R-:W-:Y:S03]  /*d4fa0*/  STL.64 [R1+0x3300], R18 ;  /* 0x0033001201007387 */ /* 0x000fe60000100a00 */
[----:B------:R-:W-:Y:S01]  /*d4fb0*/  STL [R1+0x32f8], R16 ;  /* 0x0032f81001007387 */ /* 0x000fe20000100800 */
[C---:B------:R-:W-:Y:S02]  /*d4fc0*/  ISETP.LT.AND P4, PT, R25.reuse, c[0x0][0x178], !P4 ;  /* 0x00005e0019007a0c */ /* 0x040fe40006781270 */
[----:B------:R-:W-:Y:S01]  /*d4fd0*/  ISETP.LT.AND P5, PT, R22, c[0x0][0x178], !P0 ;  /* 0x00005e0016007a0c */ /* 0x000fe200047a1270 */
[C---:B------:R-:W-:Y:S01]  /*d4fe0*/  IMAD.WIDE R8, R0.reuse, 0x2, R6 ;  /* 0x0000000200087825 */ /* 0x040fe200078e0206 */
[----:B------:R-:W-:Y:S02]  /*d4ff0*/  IADD3 R10, R0, c[0x0][0x198], RZ ;  /* 0x00006600000a7a10 */ /* 0x000fe40007ffe0ff */
[----:B------:R-:W-:-:S02]  /*d5000*/  ISETP.LT.AND P0, PT, R25, c[0x0][0x178], !P0 ;  /* 0x00005e0019007a0c */ /* 0x000fc40004701270 */
[----:B------:R-:W-:Y:S01]  /*d5010*/  IADD3 R0, R10, c[0x0][0x198], RZ ;  /* 0x000066000a007a10 */ /* 0x000fe20007ffe0ff */
[----:B--2---:R0:W-:Y:S04]  /*d5020*/  @P6 STG.E.U16 [R14.64], R13 ;  /* 0x0000000d0e006986 */ /* 0x0041e8000c101506 */
[----:B0-----:R-:W2:Y:S01]  /*d5030*/  LDL.LU R15, [R1+0x31c4] ;  /* 0x0031c400010f7983 */ /* 0x001ea20000300800 */
[----:B------:R0:W-:Y:S01]  /*d5040*/  @P4 STG.E.U16 [R8.64], R11 ;  /* 0x0000000b08004986 */ /* 0x0001e2000c101506 */
[----:B------:R-:W-:Y:S02]  /*d5050*/  PRMT R3, R13, 0x7632, R3 ;  /* 0x000076320d037816 */ /* 0x000fe40000000003 */
[----:B------:R-:W-:Y:S02]  /*d5060*/  ISETP.LT.AND P6, PT, R22, c[0x0][0x178], !P1 ;  /* 0x00005e0016007a0c */ /* 0x000fe40004fc1270 */
[----:B------:R-:W-:Y:S01]  /*d5070*/  ISETP.LT.AND P4, PT, R25, c[0x0][0x178], !P1 ;  /* 0x00005e0019007a0c */ /* 0x000fe20004f81270 */
[----:B------:R-:W-:Y:S01]  /*d5080*/  ISETP.GE.AND P1, PT, R23, c[0x0][0x17c], PT ;  /* 0x00005f0017007a0c */ /* 0x000fe20003f26270 */
[----:B------:R-:W-:Y:S01]  /*d5090*/  PRMT R14, R11, 0x7632, R14 ;  /* 0x000076320b0e7816 */ /* 0x000fe2000000000e */
[----:B------:R-:W5:Y:S01]  /*d50a0*/  LDL.LU R23, [R1+0x6ac] ;  /* 0x0006ac0001177983 */ /* 0x000f620000300800 */
[----:B0-----:R-:W-:-:S04]  /*d50b0*/  IMAD.WIDE R8, R10, 0x2, R4 ;  /* 0x000000020a087825 */ /* 0x001fc800078e0204 */
[----:B------:R-:W-:Y:S01]  /*d50c0*/  IMAD.WIDE R10, R10, 0x2, R6 ;  /* 0x000000020a0a7825 */ /* 0x000fe200078e0206 */
[----:B------:R-:W-:Y:S01]  /*d50d0*/  @P5 STG.E.U16 [R8.64], R3 ;  /* 0x0000000308005986 */ /* 0x000fe2000c101506 */
[----:B----4-:R-:W-:Y:S02]  /*d50e0*/  ISETP.GE.AND P5, PT, R24, c[0x0][0x17c], PT ;  /* 0x00005f0018007a0c */ /* 0x010fe40003fa6270 */
[----:B------:R-:W4:Y:S02]  /*d50f0*/  LDL.LU R24, [R1+0x56c] ;  /* 0x00056c0001187983 */ /* 0x000f240000300800 */
[----:B------:R-:W4:Y:S01]  /*d5100*/  LDL.LU R16, [R1+0x31c8] ;  /* 0x0031c80001107983 */ /* 0x000f220000300800 */
[----:B------:R0:W-:Y:S04]  /*d5110*/  @P0 STG.E.U16 [R10.64], R14 ;  /* 0x0000000e0a000986 */ /* 0x0001e8000c101506 */
[----:B0-----:R-:W4:Y:S01]  /*d5120*/  LDL.LU R14, [R1+0x31d0] ;  /* 0x0031d000010e7983 */ /* 0x001f220000300800 */
[----:B------:R-:W-:-:S04]  /*d5130*/  IMAD.WIDE R12, R0, 0x2, R4 ;  /* 0x00000002000c7825 */ /* 0x000fc800078e0204 */
[----:B------:R-:W-:Y:S01]  /*d5140*/  IMAD.WIDE R8, R0, 0x2, R6 ;  /* 0x0000000200087825 */ /* 0x000fe200078e0206 */
[----:B---3--:R0:W-:Y:S01]  /*d5150*/  @P6 STG.E.U16 [R12.64], R26 ;  /* 0x0000001a0c006986 */ /* 0x0081e2000c101506 */
[----:B------:R-:W-:Y:S02]  /*d5160*/  ISETP.LT.AND P6, PT, R22, c[0x0][0x178], !P2 ;  /* 0x00005e0016007a0c */ /* 0x000fe400057c1270 */
[----:B------:R-:W-:Y:S01]  /*d5170*/  IADD3 R0, R0, c[0x0][0x198], RZ ;  /* 0x0000660000007a10 */ /* 0x000fe20007ffe0ff */
[----:B------:R1:W-:Y:S01]  /*d5180*/  @P4 STG.E.U16 [R8.64], R27 ;  /* 0x0000001b08004986 */ /* 0x0003e2000c101506 */
[----:B------:R-:W-:Y:S02]  /*d5190*/  PRMT R3, R26, 0x7632, R3 ;  /* 0x000076321a037816 */ /* 0x000fe40000000003 */
[----:B0-----:R-:W3:Y:S01]  /*d51a0*/  LDL.LU R26, [R1+0x69c] ;  /* 0x00069c00011a7983 */ /* 0x001ee20000300800 */
[----:B-1----:R-:W-:-:S06]  /*d51b0*/  IMAD.WIDE R8, R0, 0x2, R4 ;  /* 0x0000000200087825 */ /* 0x002fcc00078e0204 */
[----:B------:R0:W-:Y:S01]  /*d51c0*/  @P6 STG.E.U16 [R8.64], R3 ;  /* 0x0000000308006986 */ /* 0x0001e2000c101506 */
[----:B------:R-:W-:Y:S02]  /*d51d0*/  ISETP.LT.AND P2, PT, R25, c[0x0][0x178], !P2 ;  /* 0x00005e0019007a0c */ /* 0x000fe40005741270 */
[----:B--2---:R-:W-:Y:S02]  /*d51e0*/  ISETP.GE.AND P6, PT, R15, c[0x0][0x17c], PT ;  /* 0x00005f000f007a0c */ /* 0x004fe40003fc6270 */
[----:B------:R-:W2:Y:S01]  /*d51f0*/  LDL.LU R15, [R1+0x31cc] ;  /* 0x0031cc00010f7983 */ /* 0x000ea20000300800 */
[----:B------:R-:W-:Y:S02]  /*d5200*/  PRMT R12, R27, 0x7632, R12 ;  /* 0x000076321b0c7816 */ /* 0x000fe4000000000c */
[----:B------:R-:W-:Y:S01]  /*d5210*/  ISETP.LT.AND P4, PT, R22, c[0x0][0x178], !P3 ;  /* 0x00005e0016007a0c */ /* 0x000fe20005f81270 */
[----:B------:R-:W-:Y:S01]  /*d5220*/  IMAD.WIDE R10, R0, 0x2, R6 ;  /* 0x00000002000a7825 */ /* 0x000fe200078e0206 */
[----:B------:R-:W-:-:S02]  /*d5230*/  ISETP.LT.AND P3, PT, R25, c[0x0][0x178], !P3 ;  /* 0x00005e0019007a0c */ /* 0x000fc40005f61270 */
[----:B------:R-:W-:Y:S02]  /*d5240*/  IADD3 R0, R0, c[0x0][0x198], RZ ;  /* 0x0000660000007a10 */ /* 0x000fe40007ffe0ff */
[----:B-----5:R-:W-:Y:S01]  /*d5250*/  ISETP.GE.AND P0, PT, R17, c[0x0][0x17c], PT ;  /* 0x00005f0011007a0c */ /* 0x020fe20003f06270 */
[----:B------:R-:W5:Y:S04]  /*d5260*/  LDL.LU R27, [R1+0x63c] ;  /* 0x00063c00011b7983 */ /* 0x000f680000300800 */
[----:B------:R1:W-:Y:S01]  /*d5270*/  @P2 STG.E.U16 [R10.64], R12 ;  /* 0x0000000c0a002986 */ /* 0x0003e2000c101506 */
[----:B------:R-:W-:Y:S01]  /*d5280*/  ISETP.LT.AND P2, PT, R22, c[0x0][0x178], !P1 ;  /* 0x00005e0016007a0c */ /* 0x000fe20004f41270 */
[C---:B0-----:R-:W-:Y:S01]  /*d5290*/  IMAD.WIDE R8, R0.reuse, 0x2, R4 ;  /* 0x0000000200087825 */ /* 0x041fe200078e0204 */
[----:B------:R-:W-:-:S04]  /*d52a0*/  IADD3 R3, R0, c[0x0][0x198], RZ ;  /* 0x0000660000037a10 */ /* 0x000fc80007ffe0ff */
[----:B------:R0:W-:Y:S01]  /*d52b0*/  @P4 STG.E.U16 [R8.64], R23 ;  /* 0x0000001708004986 */ /* 0x0001e2000c101506 */
[----:B-1----:R-:W-:Y:S01]  /*d52c0*/  IMAD.WIDE R10, R0, 0x2, R6 ;  /* 0x00000002000a7825 */ /* 0x002fe200078e0206 */
[----:B------:R-:W-:-:S04]  /*d52d0*/  PRMT R0, R23, 0x7632, R0 ;  /* 0x0000763217007816 */ /* 0x000fc80000000000 */
[----:B----4-:R1:W-:Y:S01]  /*d52e0*/  @P3 STG.E.U16 [R10.64], R24 ;  /* 0x000000180a003986 */ /* 0x0103e2000c101506 */
[----:B0-----:R-:W-:Y:S01]  /*d52f0*/  IMAD.WIDE R8, R3, 0x2, R4 ;  /* 0x0000000203087825 */ /* 0x001fe200078e0204 */
[----:B------:R-:W-:Y:S02]  /*d5300*/  ISETP.GE.AND P3, PT, R16, c[0x0][0x17c], PT ;  /* 0x00005f0010007a0c */ /* 0x000fe40003f66270 */
[----:B------:R-:W4:Y:S04]  /*d5310*/  LDL.LU R23, [R1+0x6cc] ;  /* 0x0006cc0001177983 */ /* 0x000f280000300800 */
[----:B------:R-:W0:Y:S04]  /*d5320*/  LDS.128 R16, [R2] ;  /* 0x0000000002107984 */ /* 0x000e280000000c00 */
[----:B------:R1:W-:Y:S01]  /*d5330*/  @P2 STG.E.U16 [R8.64], R0 ;  /* 0x0000000008002986 */ /* 0x0003e2000c101506 */
[----:B------:R-:W-:-:S02]  /*d5340*/  ISETP.GE.AND P2, PT, R14, c[0x0][0x17c], PT ;  /* 0x00005f000e007a0c */ /* 0x000fc40003f46270 */
[----:B------:R-:W4:Y:S01]  /*d5350*/  LDL.LU R14, [R1+0x31d4] ;  /* 0x0031d400010e7983 */ /* 0x000f220000300800 */
[----:B------:R-:W-:Y:S02]  /*d5360*/  ISETP.LT.AND P1, PT, R25, c[0x0][0x178], !P1 ;  /* 0x00005e0019007a0c */ /* 0x000fe40004f21270 */
[----:B------:R-:W-:Y:S02]  /*d5370*/  ISETP.LT.AND P4, PT, R22, c[0x0][0x178], !P5 ;  /* 0x00005e0016007a0c */ /* 0x000fe40006f81270 */
[C---:B------:R-:W-:Y:S02]  /*d5380*/  IADD3 R12, R3.reuse, c[0x0][0x198], RZ ;  /* 0x00006600030c7a10 */ /* 0x040fe40007ffe0ff */
[----:B------:R-:W-:Y:S01]  /*d5390*/  PRMT R13, R24, 0x7632, R13 ;  /* 0x00007632180d7816 */ /* 0x000fe2000000000d */
[----:B-1----:R-:W-:Y:S01]  /*d53a0*/  IMAD.WIDE R10, R3, 0x2, R6 ;  /* 0x00000002030a7825 */ /* 0x002fe200078e0206 */
[----:B------:R-:W4:Y:S03]  /*d53b0*/  LDL.LU R24, [R1+0x64c] ;  /* 0x00064c0001187983 */ /* 0x000f260000300800 */
[----:B------:R-:W-:-:S02]  /*d53c0*/  IMAD.WIDE R8, R12, 0x2, R4 ;  /* 0x000000020c087825 */ /* 0x000fc400078e0204 */
[----:B------:R-:W-:Y:S03]  /*d53d0*/  @P1 STG.E.U16 [R10.64], R13 ;  /* 0x0000000d0a001986 */ /* 0x000fe6000c101506 */
[----:B---3--:R1:W-:Y:S01]  /*d53e0*/  @P4 STG.E.U16 [R8.64], R26 ;  /* 0x0000001a08004986 */ /* 0x0083e2000c101506 */
[----:B0-----:R-:W-:Y:S01]  /*d53f0*/  STL [R1+0x24], R17 ;  /* 0x0000241101007387 */ /* 0x001fe20000100800 */
[----:B------:R-:W-:Y:S01]  /*d5400*/  STL.64 [R1+0x28], R18 ;  /* 0x0000281201007387 */ /* 0x000fe20000100a00 */
[C---:B------:R-:W-:Y:S01]  /*d5410*/  IADD3 R0, R12.reuse, c[0x0][0x198], RZ ;  /* 0x000066000c007a10 */ /* 0x040fe20007ffe0ff */
[----:B-1----:R-:W-:Y:S01]  /*d5420*/  IMAD.WIDE R8, R12, 0x2, R6 ;  /* 0x000000020c087825 */ /* 0x002fe200078e0206 */
[----:B------:R-:W-:-:S03]  /*d5430*/  PRMT R12, R26, 0x7632, R12 ;  /* 0x000076321a0c7816 */ /* 0x000fc6000000000c */
[----:B------:R-:W-:Y:S02]  /*d5440*/  IMAD.MOV.U32 R26, RZ, RZ, R16 ;  /* 0x000000ffff1a7224 */ /* 0x000fe400078e0010 */
[----:B------:R-:W0:Y:S01]  /*d5450*/  LDS.128 R16, [R28] ;  /* 0x000000001c107984 */ /* 0x000e220000000c00 */
[----:B--2---:R-:W-:-:S03]  /*d5460*/  ISETP.GE.AND P4, PT, R15, c[0x0][0x17c], PT ;  /* 0x00005f000f007a0c */ /* 0x004fc60003f86270 */
[----:B------:R-:W2:Y:S01]  /*d5470*/  LDL.LU R15, [R1+0x31d8] ;  /* 0x0031d800010f7983 */ /* 0x000ea20000300800 */
[----:B------:R-:W-:Y:S02]  /*d5480*/  ISETP.LT.AND P5, PT, R25, c[0x0][0x178], !P5 ;  /* 0x00005e0019007a0c */ /* 0x000fe40006fa1270 */
[----:B------:R-:W-:Y:S01]  /*d5490*/  ISETP.LT.AND P1, PT, R22, c[0x0][0x178], !P0 ;  /* 0x00005e0016007a0c */ /* 0x000fe20004721270 */
[----:B------:R-:W-:Y:S01]  /*d54a0*/  IMAD.WIDE R10, R0, 0x2, R4 ;  /* 0x00000002000a7825 */ /* 0x000fe200078e0204 */
[----:B-----5:R-:W-:-:S09]  /*d54b0*/  PRMT R3, R27, 0x7632, R3 ;  /* 0x000076321b037816 */ /* 0x020fd20000000003 */
[----:B------:R1:W-:Y:S02]  /*d54c0*/  @P5 STG.E.U16 [R8.64], R27 ;  /* 0x0000001b08005986 */ /* 0x0003e4000c101506 */
[----:B------:R3:W-:Y:S02]  /*d54d0*/  @P1 STG.E.U16 [R10.64], R12 ;  /* 0x0000000c0a001986 */ /* 0x0007e4000c101506 */
[----:B-1----:R-:W5:Y:S01]  /*d54e0*/  LDL.LU R27, [R1+0x6d0] ;  /* 0x0006d000011b7983 */ /* 0x002f620000300800 */
[----:B0-----:R-:W-:Y:S02]  /*d54f0*/  STL [R1+0x34], R17 ;  /* 0x0000341101007387 */ /* 0x001fe40000100800 */
[----:B------:R-:W-:Y:S01]  /*d5500*/  STL.64 [R1+0x38], R18 ;  /* 0x0000381201007387 */ /* 0x000fe20000100a00 */
[----:B----4-:R-:W-:Y:S01]  /*d5510*/  ISETP.GE.AND P1, PT, R14, c[0x0][0x17c], PT ;  /* 0x00005f000e007a0c */ /* 0x010fe20003f26270 */
[----:B------:R-:W-:Y:S02]  /*d5520*/  IMAD.MOV.U32 R14, RZ, RZ, R16 ;  /* 0x000000ffff0e7224 */ /* 0x000fe400078e0010 */
[----:B------:R-:W0:Y:S01]  /*d5530*/  LDS.128 R16, [R29] ;  /* 0x000000001d107984 */ /* 0x000e220000000c00 */
[----:B------:R-:W-:-:S02]  /*d5540*/  ISETP.LT.AND P0, PT, R25, c[0x0][0x178], !P0 ;  /* 0x00005e0019007a0c */ /* 0x000fc40004701270 */
[----:B------:R-:W-:Y:S01]  /*d5550*/  ISETP.LT.AND P5, PT, R22, c[0x0][0x178], !P6 ;  /* 0x00005e0016007a0c */ /* 0x000fe200077a1270 */
[----:B------:R-:W-:Y:S02]  /*d5560*/  ISETP.LT.AND P6, PT, R25, c[0x0][0x178], !P6 ;  /* 0x00005e0019007a0c */ /* 0x000fe400077c1270 */
[C---:B------:R-:W-:Y:S01]  /*d5570*/  IMAD.WIDE R8, R0.reuse, 0x2, R6 ;  /* 0x0000000200087825 */ /* 0x040fe200078e0206 */
[----:B------:R-:W-:-:S04]  /*d5580*/  IADD3 R0, R0, c[0x0][0x198], RZ ;  /* 0x0000660000007a10 */ /* 0x000fc80007ffe0ff */
[C---:B------:R-:W-:Y:S01]  /*d5590*/  IADD3 R13, R0.reuse, c[0x0][0x198], RZ ;  /* 0x00006600000d7a10 */ /* 0x040fe20007ffe0ff */
[C---:B---3--:R-:W-:Y:S02]  /*d55a0*/  IMAD.WIDE R10, R0.reuse, 0x2, R6 ;  /* 0x00000002000a7825 */ /* 0x048fe400078e0206 */
[----:B------:R1:W-:Y:S02]  /*d55b0*/  @P0 STG.E.U16 [R8.64], R3 ;  /* 0x0000000308000986 */ /* 0x0003e4000c101506 */
[----:B-1----:R-:W-:Y:S01]  /*d55c0*/  IMAD.WIDE R8, R0, 0x2, R4 ;  /* 0x0000000200087825 */ /* 0x002fe200078e0204 */
[----:B------:R-:W-:-:S04]  /*d55d0*/  IADD3 R0, R13, c[0x0][0x198], RZ ;  /* 0x000066000d007a10 */ /* 0x000fc80007ffe0ff */
[----:B------:R1:W-:Y:S01]  /*d55e0*/  @P5 STG.E.U16 [R8.64], R23 ;  /* 0x0000001708005986 */ /* 0x0003e2000c101506 */
[----:B------:R3:W-:Y:S01]  /*d55f0*/  @P6 STG.E.U16 [R10.64], R24 ;  /* 0x000000180a006986 */ /* 0x0007e2000c101506 */
[----:B------:R-:W-:Y:S01]  /*d5600*/  PRMT R12, R23, 0x7632, R12 ;  /* 0x00007632170c7816 */ /* 0x000fe2000000000c */
[----:B-1----:R-:W-:-:S04]  /*d5610*/  IMAD.WIDE R8, R13, 0x2, R4 ;  /* 0x000000020d087825 */ /* 0x002fc800078e0204 */
[----:B---3--:R-:W-:Y:S02]  /*d5620*/  IMAD.WIDE R10, R13, 0x2, R6 ;  /* 0x000000020d0a7825 */ /* 0x008fe400078e0206 */
[----:B------:R-:W3:Y:S01]  /*d5630*/  LDL.LU R13, [R1+0x31dc] ;  /* 0x0031dc00010d7983 */ /* 0x000ee20000300800 */
[----:B------:R-:W-:Y:S02]  /*d5640*/  PRMT R3, R24, 0x7632, R3 ;  /* 0x0000763218037816 */ /* 0x000fe40000000003 */
[----:B--2---:R-:W-:Y:S02]  /*d5650*/  ISETP.GE.AND P6, PT, R15, c[0x0][0x17c], PT ;  /* 0x00005f000f007a0c */ /* 0x004fe40003fc6270 */
[----:B------:R-:W2:Y:S01]  /*d5660*/  LDL.LU R15, [R1+0x31e0] ;  /* 0x0031e000010f7983 */ /* 0x000ea20000300800 */
[----:B------:R-:W4:Y:S02]  /*d5670*/  LDL.LU R23, [R1+0x6e0] ;  /* 0x0006e00001177983 */ /* 0x000f240000300800 */
[----:B0-----:R0:W-:Y:S02]  /*d5680*/  STL [R1+0x14], R17 ;  /* 0x0000141101007387 */ /* 0x0011e40000100800 */
[----:B------:R1:W-:Y:S02]  /*d5690*/  STL.64 [R1+0x18], R18 ;  /* 0x0000181201007387 */ /* 0x0003e40000100a00 */
[----:B0-----:R-:W-:Y:S01]  /*d56a0*/  IMAD.MOV.U32 R17, RZ, RZ, R16 ;  /* 0x000000ffff117224 */ /* 0x001fe200078e0010 */
[----:B-1----:R-:W2:Y:S01]  /*d56b0*/  LDL.LU.64 R18, [R1+0x3300] ;  /* 0x0033000001127983 */ /* 0x002ea20000300a00 */
[----:B------:R-:W4:Y:S02]  /*d56c0*/  LDL.LU R16, [R1+0x32f8] ;  /* 0x0032f80001107983 */ /* 0x000f240000300800 */
[----:B------:R-:W4:Y:S01]  /*d56d0*/  LDL.LU R24, [R1+0x31e4] ;  /* 0x0031e40001187983 */ /* 0x000f220000300800 */
[C---:B------:R-:W-:Y:S01]  /*d56e0*/  ISETP.LT.AND P0, PT, R22.reuse, c[0x0][0x178], !P3 ;  /* 0x00005e0016007a0c */ /* 0x040fe20005f01270 */
[C---:B------:R-:W-:Y:S01]  /*d56f0*/  ISETP.LT.AND P3, PT, R25.reuse, c[0x0][0x178], !P3 ;  /* 0x00005e0019007a0c */ /* 0x040fe20005f61270 */
[----:B------:R-:W-:Y:S01]  /*d5700*/  ISETP.LT.AND P5, PT, R22, c[0x0][0x178], !P2 ;  /* 0x00005e0016007a0c */ /* 0x000fe200057a1270 */
[----:B------:R-:W-:-:S10]  /*d5710*/  ISETP.LT.AND P2, PT, R25, c[0x0][0x178], !P2 ;  /* 0x00005e0019007a0c */ /* 0x000fd40005741270 */
[----:B------:R0:W-:Y:S01]  /*d5720*/  @P0 STG.E.U16 [R8.64], R12 ;  /* 0x0000000c08000986 */ /* 0x0001e2000c101506 */
[----:B------:R1:W-:Y:S01]  /*d5730*/  @P3 STG.E.U16 [R10.64], R3 ;  /* 0x000000030a003986 */ /* 0x0003e2000c101506 */
[----:B------:R-:W-:Y:S01]  /*d5740*/  ISETP.LT.AND P3, PT, R22, c[0x0][0x178], !P4 ;  /* 0x00005e0016007a0c */ /* 0x000fe20006761270 */
[----:B0-----:R-:W-:-:S05]  /*d5750*/  IMAD.WIDE R8, R0, 0x2, R4 ;  /* 0x0000000200087825 */ /* 0x001fca00078e0204 */
[----:B-----5:R0:W-:Y:S01]  /*d5760*/  @P5 STG.E.U16 [R8.64], R27 ;  /* 0x0000001b08005986 */ /* 0x0201e2000c101506 */
[----:B-1----:R-:W-:Y:S02]  /*d5770*/  PRMT R3, R27, 0x7632, R3 ;  /* 0x000076321b037816 */ /* 0x002fe40000000003 */
[----:B0-----:R-:W-:-:S05]  /*d5780*/  IADD3 R8, R0, c[0x0][0x198], RZ ;  /* 0x0000660000087a10 */ /* 0x001fca0007ffe0ff */
[----:B------:R-:W-:Y:S01]  /*d5790*/  IMAD.WIDE R10, R8, 0x2, R4 ;  /* 0x00000002080a7825 */ /* 0x000fe200078e0204 */
[----:B---3--:R-:W-:-:S03]  /*d57a0*/  ISETP.GE.AND P0, PT, R13, c[0x0][0x17c], PT ;  /* 0x00005f000d007a0c */ /* 0x008fc60003f06270 */
[----:B------:R-:W-:-:S05]  /*d57b0*/  IMAD.WIDE R12, R0, 0x2, R6 ;  /* 0x00000002000c7825 */ /* 0x000fca00078e0206 */
[----:B------:R-:W-:Y:S01]  /*d57c0*/  @P2 STG.E.U16 [R12.64], R26 ;  /* 0x0000001a0c002986 */ /* 0x000fe2000c101506 */
[----:B------:R0:W-:Y:S02]  /*d57d0*/  @P3 STG.E.U16 [R10.64], R3 ;  /* 0x000000030a003986 */ /* 0x0001e4000c101506 */
[----:B0-----:R-:W-:Y:S01]  /*d57e0*/  PRMT R3, R26, 0x7632, R3 ;  /* 0x000076321a037816 */ /* 0x001fe20000000003 */
[----:B------:R-:W-:Y:S01]  /*d57f0*/  LOP3.LUT R26, R2, 0x60, RZ, 0x3c, !PT ;  /* 0x00000060021a7812 */ /* 0x000fe200078e3cff */
[C---:B------:R-:W-:Y:S02]  /*d5800*/  ISETP.LT.AND P4, PT, R25.reuse, c[0x0][0x178], !P4 ;  /* 0x00005e0019007a0c */ /* 0x040fe40006781270 */
[----:B------:R-:W-:Y:S01]  /*d5810*/  ISETP.LT.AND P5, PT, R22, c[0x0][0x178], !P1 ;  /* 0x00005e0016007a0c */ /* 0x000fe20004fa1270 */
[----:B------:R-:W-:Y:S01]  /*d5820*/  ISETP.LT.AND P1, PT, R25, c[0x0][0x178], !P1 ;  /* 0x00005e0019007a0c */ /* 0x000fe20004f21270 */
[C---:B------:R-:W-:Y:S01]  /*d5830*/  IADD3 R0, R8.reuse, c[0x0][0x198], RZ ;  /* 0x0000660008007a10 */ /* 0x040fe20007ffe0ff */
[----:B------:R-:W-:-:S04]  /*d5840*/  IMAD.WIDE R8, R8, 0x2, R6 ;  /* 0x0000000208087825 */ /* 0x000fc800078e0206 */
[----:B------:R-:W-:-:S04]  /*d5850*/  IMAD.WIDE R10, R0, 0x2, R4 ;  /* 0x00000002000a7825 */ /* 0x000fc800078e0204 */
[----:B------:R-:W-:Y:S01]  /*d5860*/  IMAD.WIDE R12, R0, 0x2, R6 ;  /* 0x00000002000c7825 */ /* 0x000fe200078e0206 */
[----:B------:R-:W-:Y:S04]  /*d5870*/  @P4 STG.E.U16 [R8.64], R3 ;  /* 0x0000000308004986 */ /* 0x000fe8000c101506 */
[----:B--2---:R-:W-:Y:S01]  /*d5880*/  STL.64 [R1+0x32f0], R18 ;  /* 0x0032f01201007387 */ /* 0x004fe20000100a00 */
[----:B----4-:R-:W-:Y:S02]  /*d5890*/  STL.64 [R1+0x32e8], R16 ;  /* 0x0032e81001007387 */ /* 0x010fe40000100a00 */
[----:B------:R-:W0:Y:S01]  /*d58a0*/  LDS.128 R16, [R26] ;  /* 0x000000001a107984 */ /* 0x000e220000000c00 */
[----:B------:R1:W-:Y:S03]  /*d58b0*/  @P5 STG.E.U16 [R10.64], R23 ;  /* 0x000000170a005986 */ /* 0x0003e6000c101506 */
[----:B------:R-:W-:Y:S01]  /*d58c0*/  @P1 STG.E.U16 [R12.64], R14 ;  /* 0x0000000e0c001986 */ /* 0x000fe2000c101506 */
[----:B------:R-:W-:Y:S01]  /*d58d0*/  ISETP.LT.AND P1, PT, R22, c[0x0][0x178], !P6 ;  /* 0x00005e0016007a0c */ /* 0x000fe20007721270 */
[----:B------:R-:W2:Y:S01]  /*d58e0*/  LDL.LU R27, [R1+0x6f0] ;  /* 0x0006f000011b7983 */ /* 0x000ea20000300800 */
[----:B------:R-:W-:-:S02]  /*d58f0*/  ISETP.GE.AND P2, PT, R15, c[0x0][0x17c], PT ;  /* 0x00005f000f007a0c */ /* 0x000fc40003f46270 */
[----:B------:R-:W3:Y:S01]  /*d5900*/  LDL.LU R15, [R1+0x31e8] ;  /* 0x0031e800010f7983 */ /* 0x000ee20000300800 */
[----:B------:R-:W-:Y:S02]  /*d5910*/  ISETP.GE.AND P3, PT, R24, c[0x0][0x17c], PT ;  /* 0x00005f0018007a0c */ /* 0x000fe40003f66270 */
[----:B-1----:R-:W-:Y:S02]  /*d5920*/  IADD3 R10, R0, c[0x0][0x198], RZ ;  /* 0x00006600000a7a10 */ /* 0x002fe40007ffe0ff */
[----:B------:R-:W-:-:S03]  /*d5930*/  PRMT R3, R23, 0x7632, R3 ;  /* 0x0000763217037816 */ /* 0x000fc60000000003 */
[----:B------:R-:W-:-:S05]  /*d5940*/  IMAD.WIDE R8, R10, 0x2, R4 ;  /* 0x000000020a087825 */ /* 0x000fca00078e0204 */
[----:B------:R-:W-:Y:S04]  /*d5950*/  @P1 STG.E.U16 [R8.64], R3 ;  /* 0x0000000308001986 */ /* 0x000fe8000c101506 */
[----:B0-----:R-:W-:Y:S01]  /*d5960*/  STL [R1+0x4], R17 ;  /* 0x0000041101007387 */ /* 0x001fe20000100800 */
[----:B------:R0:W-:Y:S02]  /*d5970*/  STL.64 [R1+0x8], R18 ;  /* 0x0000081201007387 */ /* 0x0001e40000100a00 */
[----:B------:R-:W-:Y:S01]  /*d5980*/  IMAD.MOV.U32 R24, RZ, RZ, R16 ;  /* 0x000000ffff187224 */ /* 0x000fe200078e0010 */
[----:B0-----:R-:W4:Y:S01]  /*d5990*/  LDL.LU.64 R18, [R1+0x32f0] ;  /* 0x0032f00001127983 */ /* 0x001f220000300a00 */
[----:B------:R-:W5:Y:S02]  /*d59a0*/  LDL.LU.64 R16, [R1+0x32e8] ;  /* 0x0032e80001107983 */ /* 0x000f640000300a00 */
[----:B------:R-:W2:Y:S02]  /*d59b0*/  LDL.LU R23, [R1+0x31f0] ;  /* 0x0031f00001177983 */ /* 0x000ea40000300800 */
[----:B------:R-:W2:Y:S01]  /*d59c0*/  LDL.LU R9, [R1+0x31ec] ;  /* 0x0031ec0001097983 */ /* 0x000ea20000300800 */
[----:B------:R-:W-:-:S02]  /*d59d0*/  ISETP.LT.AND P6, PT, R25, c[0x0][0x178], !P6 ;  /* 0x00005e0019007a0c */ /* 0x000fc400077c1270 */
[C---:B------:R-:W-:Y:S01]  /*d59e0*/  IADD3 R0, R10.reuse, c[0x0][0x198], RZ ;  /* 0x000066000a007a10 */ /* 0x040fe20007ffe0ff */
[----:B------:R-:W-:Y:S01]  /*d59f0*/  IMAD.WIDE R10, R10, 0x2, R6 ;  /* 0x000000020a0a7825 */ /* 0x000fe200078e0206 */
[----:B------:R-:W-:-:S03]  /*d5a00*/  ISETP.LT.AND P4, PT, R22, c[0x0][0x178], !P0 ;  /* 0x00005e0016007a0c */ /* 0x000fc60004781270 */
[----:B------:R-:W-:Y:S01]  /*d5a10*/  IMAD.WIDE R12, R0, 0x2, R4 ;  /* 0x00000002000c7825 */ /* 0x000fe200078e0204 */
[----:B-----5:R-:W-:Y:S02]  /*d5a20*/  PRMT R16, R14, 0x7632, R16 ;  /* 0x000076320e107816 */ /* 0x020fe40000000010 */
[----:B--2---:R-:W-:-:S03]  /*d5a30*/  ISETP.GE.AND P1, PT, R9, c[0x0][0x17c], PT ;  /* 0x00005f0009007a0c */ /* 0x004fc60003f26270 */
[----:B------:R-:W-:Y:S02]  /*d5a40*/  @P6 STG.E.U16 [R10.64], R16 ;  /* 0x000000100a006986 */ /* 0x000fe4000c101506 */
[----:B------:R-:W0:Y:S04]  /*d5a50*/  LDS.128 R8, [R2+0x400] ;  /* 0x0004000002087984 */ /* 0x000e280000000c00 */
[----:B------:R-:W-:Y:S01]  /*d5a60*/  @P4 STG.E.U16 [R12.64], R27 ;  /* 0x0000001b0c004986 */ /* 0x000fe2000c101506 */
[----:B------:R-:W-:Y:S02]  /*d5a70*/  ISETP.LT.AND P4, PT, R22, c[0x0][0x178], !P2 ;  /* 0x00005e0016007a0c */ /* 0x000fe40005781270 */
[----:B------:R-:W2:Y:S04]  /*d5a80*/  LDL.LU R22, [R1+0x31f4] ;  /* 0x0031f40001167983 */ /* 0x000ea80000300800 */
[----:B0-----:R-:W-:Y:S01]  /*d5a90*/  STL [R1+0x32d8], R9 ;  /* 0x0032d80901007387 */ /* 0x001fe20000100800 */
[----:B------:R0:W-:Y:S03]  /*d5aa0*/  STL [R1+0x32d4], R10 ;  /* 0x0032d40a01007387 */ /* 0x0001e60000100800 */
[----:B0-----:R-:W5:Y:S01]  /*d5ab0*/  LDL R10, [R1+0x11c4] ;  /* 0x0011c400010a7983 */ /* 0x001f620000100800 */
[----:B------:R-:W-:-:S02]  /*d5ac0*/  ISETP.LT.AND P5, PT, R25, c[0x0][0x178], !P0 ;  /* 0x00005e0019007a0c */ /* 0x000fc400047a1270 */
[C---:B------:R-:W-:Y:S01]  /*d5ad0*/  IADD3 R12, R0.reuse, c[0x0][0x198], RZ ;  /* 0x00006600000c7a10 */ /* 0x040fe20007ffe0ff */
[----:B---3--:R-:W-:Y:S02]  /*d5ae0*/  ISETP.GE.AND P0, PT, R15, c[0x0][0x17c], PT ;  /* 0x00005f000f007a0c */ /* 0x008fe40003f06270 */
[----:B------:R-:W-:Y:S01]  /*d5af0*/  IMAD.WIDE R14, R0, 0x2, R6 ;  /* 0x00000002000e7825 */ /* 0x000fe200078e0206 */
[----:B----4-:R-:W-:-:S03]  /*d5b00*/  PRMT R18, R27, 0x7632, R18 ;  /* 0x000076321b127816 */ /* 0x010fc60000000012 */
[----:B------:R-:W-:Y:S01]  /*d5b10*/  IMAD.WIDE R2, R12, 0x2, R4 ;  /* 0x000000020c027825 */ /* 0x000fe200078e0204 */
[----:B------:R-:W-:Y:S01]  /*d5b20*/  ISETP.LT.AND P6, PT, R25, c[0x0][0x178], !P3 ;  /* 0x00005e0019007a0c */ /* 0x000fe20005fc1270 */
[----:B------:R-:W-:Y:S04]  /*d5b30*/  STL [R1+0x32d0], R11 ;  /* 0x0032d00b01007387 */ /* 0x000fe80000100800 */
[----:B------:R-:W-:Y:S01]  /*d5b40*/  @P5 STG.E.U16 [R14.64], R17 ;  /* 0x000000110e005986 */ /* 0x000fe2000c101506 */
[----:B------:R0:W-:Y:S01]  /*d5b50*/  @P4 STG.E.U16 [R2.64], R18 ;  /* 0x0000001202004986 */ /* 0x0001e2000c101506 */
[----:B-----5:R-:W-:Y:S01]  /*d5b60*/  ISETP.LT.AND P5, PT, R10, c[0x0][0x178], !P3 ;  /* 0x00005e000a007a0c */ /* 0x020fe20005fa1270 */
[----:B------:R-:W-:Y:S02]  /*d5b70*/  ISETP.GE.AND P3, PT, R23, c[0x0][0x17c], PT ;  /* 0x00005f0017007a0c */ /* 0x000fe40003f66270 */
[----:B------:R-:W3:Y:S01]  /*d5b80*/  LDL.LU R23, [R1+0x730] ;  /* 0x0007300001177983 */ /* 0x000ee20000300800 */
[----:B0-----:R-:W4:Y:S01]  /*d5b90*/  LDL.LU R3, [R1+0x710] ;  /* 0x0007100001037983 */ /* 0x001f220000300800 */
[----:B--2---:R-:W-:-:S02]  /*d5ba0*/  ISETP.GE.AND P4, PT, R22, c[0x0][0x17c], PT ;  /* 0x00005f0016007a0c */ /* 0x004fc40003f86270 */
[----:B------:R-:W2:Y:S01]  /*d5bb0*/  LDL.LU R22, [R1+0x31fc] ;  /* 0x0031fc0001167983 */ /* 0x000ea20000300800 */
[----:B------:R-:W5:Y:S01]  /*d5bc0*/  LDL.LU R11, [R1+0x31f8] ;  /* 0x0031f800010b7983 */ /* 0x000f620000300800 */
[----:B------:R-:W-:Y:S02]  /*d5bd0*/  ISETP.LT.AND P2, PT, R25, c[0x0][0x178], !P2 ;  /* 0x00005e0019007a0c */ /* 0x000fe40005741270 */
[C---:B------:R-:W-:Y:S02]  /*d5be0*/  IADD3 R0, R12.reuse, c[0x0][0x198], RZ ;  /* 0x000066000c007a10 */ /* 0x040fe40007ffe0ff */
[----:B------:R-:W-:Y:S01]  /*d5bf0*/  PRMT R19, R17, 0x7632, R19 ;  /* 0x0000763211137816 */ /* 0x000fe20000000013 */
[----:B------:R-:W-:-:S04]  /*d5c00*/  IMAD.WIDE R12, R12, 0x2, R6 ;  /* 0x000000020c0c7825 */ /* 0x000fc800078e0206 */
[C---:B------:R-:W-:Y:S01]  /*d5c10*/  IMAD.WIDE R14, R0.reuse, 0x2, R4 ;  /* 0x00000002000e7825 */ /* 0x040fe200078e0204 */
[----:B------:R-:W2:Y:S04]  /*d5c20*/  LDL.LU R27, [R1+0x740] ;  /* 0x00074000011b7983 */ /* 0x000ea80000300800 */
[----:B------:R-:W-:Y:S01]  /*d5c30*/  @P2 STG.E.U16 [R12.64], R19 ;  /* 0x000000130c002986 */ /* 0x000fe2000c101506 */
[----:B------:R-:W-:Y:S01]  /*d5c40*/  IMAD.WIDE R16, R0, 0x2, R6 ;  /* 0x0000000200107825 */ /* 0x000fe200078e0206 */
[----:B------:R-:W-:Y:S02]  /*d5c50*/  PRMT R21, R24, 0x7632, R21 ;  /* 0x0000763218157816 */ /* 0x000fe40000000015 */
[----:B------:R-:W-:Y:S01]  /*d5c60*/  ISETP.LT.AND P2, PT, R10, c[0x0][0x178], !P0 ;  /* 0x00005e000a007a0c */ /* 0x000fe20004741270 */
[----:B----4-:R-:W-:Y:S02]  /*d5c70*/  @P5 STG.E.U16 [R14.64], R3 ;  /* 0x000000030e005986 */ /* 0x010fe4000c101506 */
[----:B------:R-:W0:Y:S04]  /*d5c80*/  LDS.128 R12, [R28+0x400] ;  /* 0x000400001c0c7984 */ /* 0x000e280000000c00 */
[----:B------:R1:W-:Y:S01]  /*d5c90*/  @P6 STG.E.U16 [R16.64], R24 ;  /* 0x0000001810006986 */ /* 0x0003e2000c101506 */
[----:B0-----:R0:W-:Y:S01]  /*d5ca0*/  STL [R1+0x32dc], R15 ;  /* 0x0032dc0f01007387 */ /* 0x0011e20000100800 */
[----:B-1----:R-:W4:Y:S01]  /*d5cb0*/  LDL.LU R24, [R1+0x32e0] ;  /* 0x0032e00001187983 */ /* 0x002f220000300800 */
[----:B------:R-:W-:-:S02]  /*d5cc0*/  IADD3 R16, R0, c[0x0][0x198], RZ ;  /* 0x0000660000107a10 */ /* 0x000fc40007ffe0ff */
[----:B------:R-:W-:Y:S01]  /*d5cd0*/  PRMT R20, R3, 0x7632, R20 ;  /* 0x0000763203147816 */ /* 0x000fe20000000014 */
[----:B------:R-:W4:Y:S02]  /*d5ce0*/  LDL.LU R28, [R1+0x3204] ;  /* 0x00320400011c7983 */ /* 0x000f240000300800 */
[----:B------:R-:W-:-:S05]  /*d5cf0*/  IMAD.WIDE R2, R16, 0x2, R4 ;  /* 0x0000000210027825 */ /* 0x000fca00078e0204 */
[----:B------:R1:W-:Y:S01]  /*d5d00*/  @P2 STG.E.U16 [R2.64], R20 ;  /* 0x0000001402002986 */ /* 0x0003e2000c101506 */
[----:B-----5:R-:W-:Y:S02]  /*d5d10*/  ISETP.GE.AND P2, PT, R11, c[0x0][0x17c], PT ;  /* 0x00005f000b007a0c */ /* 0x020fe40003f46270 */
[----:B------:R-:W5:Y:S01]  /*d5d20*/  LDL.LU R11, [R1+0x3200] ;  /* 0x00320000010b7983 */ /* 0x000f620000300800 */
[C---:B------:R-:W-:Y:S02]  /*d5d30*/  ISETP.LT.AND P0, PT, R25.reuse, c[0x0][0x178], !P0 ;  /* 0x00005e0019007a0c */ /* 0x040fe40004701270 */
[----:B------:R-:W-:Y:S02]  /*d5d40*/  ISETP.LT.AND P5, PT, R10, c[0x0][0x178], !P1 ;  /* 0x00005e000a007a0c */ /* 0x000fe40004fa1270 */
[C---:B------:R-:W-:Y:S01]  /*d5d50*/  IADD3 R0, R16.reuse, c[0x0][0x198], RZ ;  /* 0x0000660010007a10 */ /* 0x040fe20007ffe0ff */
[----:B------:R-:W-:Y:S02]  /*d5d60*/  ISETP.LT.AND P1, PT, R25, c[0x0][0x178], !P1 ;  /* 0x00005e0019007a0c */ /* 0x000fe40004f21270 */
[----:B------:R-:W-:-:S04]  /*d5d70*/  IMAD.WIDE R16, R16, 0x2, R6 ;  /* 0x0000000210107825 */ /* 0x000fc800078e0206 */
[----:B------:R-:W-:Y:S01]  /*d5d80*/  IMAD.WIDE R18, R0, 0x2, R4 ;  /* 0x0000000200127825 */ /* 0x000fe200078e0204 */
[----:B--2---:R-:W-:Y:S01]  /*d5d90*/  ISETP.GE.AND P6, PT, R22, c[0x0][0x17c], PT ;  /* 0x00005f0016007a0c */ /* 0x004fe20003fc6270 */
[----:B0-----:R-:W2:Y:S01]  /*d5da0*/  LDL.LU R15, [R1+0x720] ;  /* 0x00072000010f7983 */ /* 0x001ea20000300800 */
[C---:B-1----:R-:W-:Y:S01]  /*d5db0*/  IADD3 R20, R0.reuse, c[0x0][0x198], RZ ;  /* 0x0000660000147a10 */ /* 0x042fe20007ffe0ff */
[----:B------:R-:W-:Y:S02]  /*d5dc0*/  IMAD.WIDE R2, R0, 0x2, R6 ;  /* 0x0000000200027825 */ /* 0x000fe400078e0206 */
[----:B------:R-:W-:Y:S01]  /*d5dd0*/  @P0 STG.E.U16 [R16.64], R21 ;  /* 0x0000001510000986 */ /* 0x000fe2000c101506 */
[C---:B------:R-:W-:Y:S01]  /*d5de0*/  ISETP.LT.AND P0, PT, R10.reuse, c[0x0][0x178], !P3 ;  /* 0x00005e000a007a0c */ /* 0x040fe20005f01270 */
[----:B---3--:R-:W-:Y:S01]  /*d5df0*/  @P5 STG.E.U16 [R18.64], R23 ;  /* 0x0000001712005986 */ /* 0x008fe2000c101506 */
[----:B------:R-:W-:Y:S02]  /*d5e00*/  ISETP.LT.AND P3, PT, R25, c[0x0][0x178], !P3 ;  /* 0x00005e0019007a0c */ /* 0x000fe40005f61270 */
[----:B------:R-:W-:-:S02]  /*d5e10*/  ISETP.LT.AND P5, PT, R10, c[0x0][0x178], !P4 ;  /* 0x00005e000a007a0c */ /* 0x000fc400067a1270 */
[C---:B------:R-:W-:Y:S01]  /*d5e20*/  IADD3 R0, R20.reuse, c[0x0][0x198], RZ ;  /* 0x0000660014007a10 */ /* 0x040fe20007ffe0ff */
[----:B------:R0:W-:Y:S04]  /*d5e30*/  @P1 STG.E.U16 [R2.64], R8 ;  /* 0x0000000802001986 */ /* 0x0001e8000c101506 */
[----:B------:R1:W-:Y:S01]  /*d5e40*/  LDS.128 R16, [R29+0x400] ;  /* 0x000400001d107984 */ /* 0x0003e20000000c00 */
[----:B0-----:R-:W-:Y:S01]  /*d5e50*/  IMAD.WIDE R2, R20, 0x2, R4 ;  /* 0x0000000214027825 */ /* 0x001fe200078e0204 */
[----:B------:R-:W-:-:S03]  /*d5e60*/  PRMT R8, R8, 0x7632, R8 ;  /* 0x0000763208087816 */ /* 0x000fc60000000008 */
[----:B------:R-:W-:Y:S01]  /*d5e70*/  IMAD.WIDE R20, R20, 0x2, R6 ;  /* 0x0000000214147825 */ /* 0x000fe200078e0206 */
[----:B------:R-:W-:Y:S02]  /*d5e80*/  ISETP.LT.AND P4, PT, R25, c[0x0][0x178], !P4 ;  /* 0x00005e0019007a0c */ /* 0x000fe40006781270 */
[----:B----4-:R-:W-:Y:S01]  /*d5e90*/  PRMT R24, R23, 0x7632, R24 ;  /* 0x0000763217187816 */ /* 0x010fe20000000018 */
[----:B------:R-:W-:-:S04]  /*d5ea0*/  IMAD.WIDE R22, R0, 0x2, R4 ;  /* 0x0000000200167825 */ /* 0x000fc800078e0204 */
[----:B------:R-:W-:Y:S01]  /*d5eb0*/  @P0 STG.E.U16 [R2.64], R24 ;  /* 0x0000001802000986 */ /* 0x000fe2000c101506 */
[----:B------:R-:W-:Y:S02]  /*d5ec0*/  @P3 STG.E.U16 [R20.64], R8 ;  /* 0x0000000814003986 */ /* 0x000fe4000c101506 */
[----:B------:R-:W-:Y:S02]  /*d5ed0*/  @P5 STG.E.U16 [R22.64], R27 ;  /* 0x0000001b16005986 */ /* 0x000fe4000c101506 */
[----:B------:R-:W0:Y:S01]  /*d5ee0*/  LDS.128 R20, [R26+0x400] ;  /* 0x000400001a147984 */ /* 0x000e220000000c00 */
[----:B------:R-:W-:Y:S01]  /*d5ef0*/  ISETP.GE.AND P1, PT, R28, c[0x0][0x17c], PT ;  /* 0x00005f001c007a0c */ /* 0x000fe20003f26270 */
[----:B-1----:R-:W-:Y:S01]  /*d5f00*/  IMAD.WIDE R28, R0, 0x2, R6 ;  /* 0x00000002001c7825 */ /* 0x002fe200078e0206 */
[----:B-----5:R-:W-:-:S04]  /*d5f10*/  ISETP.GE.AND P0, PT, R11, c[0x0][0x17c], PT ;  /* 0x00005f000b007a0c */ /* 0x020fc80003f06270 */
[----:B------:R-:W-:Y:S04]  /*d5f20*/  @P4 STG.E.U16 [R28.64], R12 ;  /* 0x0000000c1c004986 */ /* 0x000fe8000c101506 */
[----:B0-----:R0:W-:Y:S04]  /*d5f30*/  STL [R1+0x32cc], R23 ;  /* 0x0032cc1701007387 */ /* 0x0011e80000100800 */
[----:B0-----:R-:W3:Y:S01]  /*d5f40*/  LDL.LU R23, [R1+0x11c8] ;  /* 0x0011c80001177983 */ /* 0x001ee20000300800 */
[----:B------:R-:W4:Y:S02]  /*d5f50*/  LDL.LU R11, [R1+0x700] ;  /* 0x00070000010b7983 */ /* 0x000f240000300800 */
[----:B------:R-:W5:Y:S02]  /*d5f60*/  LDL.LU R28, [R1+0x3208] ;  /* 0x00320800011c7983 */ /* 0x000f640000300800 */
[----:B------:R-:W4:Y:S01]  /*d5f70*/  LDL.LU R29, [R1+0x320c] ;  /* 0x00320c00011d7983 */ /* 0x000f220000300800 */
[----:B------:R-:W-:Y:S01]  /*d5f80*/  ISETP.LT.AND P3, PT, R10, c[0x0][0x178], !P6 ;  /* 0x00005e000a007a0c */ /* 0x000fe20007761270 */
[----:B------:R-:W-:Y:S01]  /*d5f90*/  ISETP.LT.AND P6, PT, R25, c[0x0][0x178], !P6 ;  /* 0x00005e0019007a0c */ /* 0x000fe200077c1270 */
[----:B------:R-:W-:-:S02]  /*d5fa0*/  IADD3 R2, R0, c[0x0][0x198], RZ ;  /* 0x0000660000027a10 */ /* 0x000fc40007ffe0ff */
[----:B------:R-:W-:Y:S02]  /*d5fb0*/  ISETP.LT.AND P5, PT, R10, c[0x0][0x178], !P2 ;  /* 0x00005e000a007a0c */ /* 0x000fe400057a1270 */
[----:B------:R-:W-:Y:S02]  /*d5fc0*/  PRMT R9, R27, 0x7632, R9 ;  /* 0x000076321b097816 */ /* 0x000fe40000000009 */
[C---:B------:R-:W-:Y:S01]  /*d5fd0*/  IADD3 R8, R2.reuse, c[0x0][0x198], RZ ;  /* 0x0000660002087a10 */ /* 0x040fe20007ffe0ff */
[----:B------:R-:W-:Y:S01]  /*d5fe0*/  IMAD.WIDE R26, R2, 0x2, R4 ;  /* 0x00000002021a7825 */ /* 0x000fe200078e0204 */
[----:B------:R-:W-:-:S03]  /*d5ff0*/  PRMT R0, R12, 0x7632, R0 ;  /* 0x000076320c007816 */ /* 0x000fc60000000000 */
[----:B------:R-:W-:-:S04]  /*d6000*/  IMAD.WIDE R2, R2, 0x2, R6 ;  /* 0x0000000202027825 */ /* 0x000fc800078e0206 */
[----:B------:R-:W-:Y:S01]  /*d6010*/  IMAD.WIDE R24, R8, 0x2, R4 ;  /* 0x0000000208187825 */ /* 0x000fe200078e0204 */
[----:B------:R0:W-:Y:S03]  /*d6020*/  @P3 STG.E.U16 [R26.64], R9 ;  /* 0x000000091a003986 */ /* 0x0001e6000c101506 */
[----:B------:R-:W-:Y:S02]  /*d6030*/  @P6 STG.E.U16 [R2.64], R0 ;  /* 0x0000000002006986 */ /* 0x000fe4000c101506 */
[----:B--2---:R-:W-:Y:S01]  /*d6040*/  @P5 STG.E.U16 [R24.64], R15 ;  /* 0x0000000f18005986 */ /* 0x004fe2000c101506 */
[----:B------:R-:W-:Y:S01]  /*d6050*/  ISETP.LT.AND P5, PT, R10, c[0x0][0x178], !P1 ;  /* 0x00005e000a007a0c */ /* 0x000fe20004fa1270 */
[----:B0-----:R-:W2:Y:S01]  /*d6060*/  LDL.LU R9, [R1+0x3210] ;  /* 0x0032100001097983 */ /* 0x001ea20000300800 */
[C---:B---3--:R-:W-:Y:S02]  /*d6070*/  ISETP.LT.AND P2, PT, R23.reuse, c[0x0][0x178], !P2 ;  /* 0x00005e0017007a0c */ /* 0x048fe40005741270 */
[----:B------:R-:W-:-:S02]  /*d6080*/  ISETP.LT.AND P3, PT, R23, c[0x0][0x178], !P1 ;  /* 0x00005e0017007a0c */ /* 0x000fc40004f61270 */
[----:B-----5:R-:W-:Y:S02]  /*d6090*/  ISETP.GE.AND P4, PT, R28, c[0x0][0x17c], PT ;  /* 0x00005f001c007a0c */ /* 0x020fe40003f86270 */
[----:B----4-:R-:W-:Y:S01]  /*d60a0*/  ISETP.GE.AND P1, PT, R29, c[0x0][0x17c], PT ;  /* 0x00005f001d007a0c */ /* 0x010fe20003f26270 */
[----:B------:R-:W-:-:S06]  /*d60b0*/  IMAD.WIDE R28, R8, 0x2, R6 ;  /* 0x00000002081c7825 */ /* 0x000fcc00078e0206 */
[----:B------:R0:W-:Y:S04]  /*d60c0*/  @P2 STG.E.U16 [R28.64], R16 ;  /* 0x000000101c002986 */ /* 0x0001e8000c101506 */
[----:B0-----:R-:W3:Y:S01]  /*d60d0*/  LDL.LU R29, [R1+0x3214] ;  /* 0x00321400011d7983 */ /* 0x001ee20000300800 */
[----:B------:R-:W-:Y:S02]  /*d60e0*/  IADD3 R2, R8, c[0x0][0x198], RZ ;  /* 0x0000660008027a10 */ /* 0x000fe40007ffe0ff */
[----:B------:R-:W-:Y:S02]  /*d60f0*/  ISETP.LT.AND P6, PT, R10, c[0x0][0x178], !P0 ;  /* 0x00005e000a007a0c */ /* 0x000fe400047c1270 */
[----:B------:R-:W-:Y:S01]  /*d6100*/  PRMT R12, R15, 0x7632, R12 ;  /* 0x000076320f0c7816 */ /* 0x000fe2000000000c */
[----:B------:R-:W-:Y:S01]  /*d6110*/  ISETP.LT.AND P0, PT, R23, c[0x0][0x178], !P0 ;  /* 0x00005e0017007a0c */ /* 0x000fe20004701270 */
[C---:B------:R-:W-:Y:S01]  /*d6120*/  IADD3 R0, R2.reuse, c[0x0][0x198], RZ ;  /* 0x0000660002007a10 */ /* 0x040fe20007ffe0ff */
[----:B------:R-:W-:Y:S01]  /*d6130*/  IMAD.WIDE R26, R2, 0x2, R4 ;  /* 0x00000002021a7825 */ /* 0x000fe200078e0204 */
[----:B------:R-:W-:-:S03]  /*d6140*/  PRMT R8, R16, 0x7632, R8 ;  /* 0x0000763210087816 */ /* 0x000fc60000000008 */
[----:B------:R-:W-:-:S04]  /*d6150*/  IMAD.WIDE R2, R2, 0x2, R6 ;  /* 0x0000000202027825 */ /* 0x000fc800078e0206 */
[C---:B------:R-:W-:Y:S01]  /*d6160*/  IMAD.WIDE R24, R0.reuse, 0x2, R4 ;  /* 0x0000000200187825 */ /* 0x040fe200078e0204 */
[----:B------:R-:W-:Y:S03]  /*d6170*/  @P5 STG.E.U16 [R26.64], R12 ;  /* 0x0000000c1a005986 */ /* 0x000fe6000c101506 */
[----:B------:R-:W-:Y:S01]  /*d6180*/  @P3 STG.E.U16 [R2.64], R8 ;  /* 0x0000000802003986 */ /* 0x000fe2000c101506 */
[----:B--2---:R-:W-:Y:S02]  /*d6190*/  ISETP.GE.AND P2, PT, R9, c[0x0][0x17c], PT ;  /* 0x00005f0009007a0c */ /* 0x004fe40003f46270 */
[----:B------:R-:W2:Y:S04]  /*d61a0*/  LDL.LU R9, [R1+0x3218] ;  /* 0x0032180001097983 */ /* 0x000ea80000300800 */
[----:B------:R-:W-:Y:S01]  /*d61b0*/  @P6 STG.E.U16 [R24.64], R11 ;  /* 0x0000000b18006986 */ /* 0x000fe2000c101506 */
[----:B------:R-:W4:Y:S01]  /*d61c0*/  LDL.LU R15, [R1+0x24] ;  /* 0x00002400010f7983 */ /* 0x000f220000300800 */
[----:B---3--:R-:W-:Y:S01]  /*d61d0*/  ISETP.GE.AND P3, PT, R29, c[0x0][0x17c], PT ;  /* 0x00005f001d007a0c */ /* 0x008fe20003f66270 */
[----:B------:R-:W-:-:S05]  /*d61e0*/  IMAD.WIDE R28, R0, 0x2, R6 ;  /* 0x00000002001c7825 */ /* 0x000fca00078e0206 */
[----:B------:R0:W-:Y:S04]  /*d61f0*/  @P0 STG.E.U16 [R28.64], R20 ;  /* 0x000000141c000986 */ /* 0x0001e8000c101506 */
[----:B0-----:R-:W3:Y:S01]  /*d6200*/  LDL.LU R28, [R1+0x321c] ;  /* 0x00321c00011c7983 */ /* 0x001ee20000300800 */
[----:B------:R-:W5:Y:S01]  /*d6210*/  LDL.LU R29, [R1+0x6d4] ;  /* 0x0006d400011d7983 */ /* 0x000f620000300800 */
[----:B------:R-:W-:Y:S01]  /*d6220*/  ISETP.LT.AND P5, PT, R10, c[0x0][0x178], !P4 ;  /* 0x00005e000a007a0c */ /* 0x000fe200067a1270 */
[----:B------:R-:W-:Y:S01]  /*d6230*/  ISETP.LT.AND P4, PT, R23, c[0x0][0x178], !P4 ;  /* 0x00005e0017007a0c */ /* 0x000fe20006781270 */
[----:B------:R-:W-:Y:S02]  /*d6240*/  IADD3 R2, R0, c[0x0][0x198], RZ ;  /* 0x0000660000027a10 */ /* 0x000fe40007ffe0ff */
[----:B------:R-:W-:-:S02]  /*d6250*/  ISETP.LT.AND P6, PT, R10, c[0x0][0x178], !P1 ;  /* 0x00005e000a007a0c */ /* 0x000fc40004fc1270 */
[----:B------:R-:W-:Y:S02]  /*d6260*/  PRMT R12, R11, 0x7632, R12 ;  /* 0x000076320b0c7816 */ /* 0x000fe4000000000c */
[C---:B------:R-:W-:Y:S01]  /*d6270*/  IADD3 R8, R2.reuse, c[0x0][0x198], RZ ;  /* 0x0000660002087a10 */ /* 0x040fe20007ffe0ff */
[----:B------:R-:W-:Y:S01]  /*d6280*/  IMAD.WIDE R26, R2, 0x2, R4 ;  /* 0x00000002021a7825 */ /* 0x000fe200078e0204 */
[----:B------:R-:W-:-:S03]  /*d6290*/  PRMT R0, R20, 0x7632, R0 ;  /* 0x0000763214007816 */ /* 0x000fc60000000000 */
[----:B------:R-:W-:Y:S01]  /*d62a0*/  IMAD.WIDE R2, R2, 0x2, R6 ;  /* 0x0000000202027825 */ /* 0x000fe200078e0206 */
[----:B------:R-:W-:-:S03]  /*d62b0*/  ISETP.LT.AND P1, PT, R23, c[0x0][0x178], !P1 ;  /* 0x00005e0017007a0c */ /* 0x000fc60004f21270 */
[----:B------:R-:W-:Y:S01]  /*d62c0*/  IMAD.WIDE R24, R8, 0x2, R4 ;  /* 0x0000000208187825 */ /* 0x000fe200078e0204 */
[----:B------:R0:W-:Y:S03]  /*d62d0*/  @P5 STG.E.U16 [R26.64], R12 ;  /* 0x0000000c1a005986 */ /* 0x0001e6000c101506 */
[----:B------:R-:W-:Y:S01]  /*d62e0*/  @P4 STG.E.U16 [R2.64], R0 ;  /* 0x0000000002004986 */ /* 0x000fe2000c101506 */
[----:B------:R-:W-:Y:S02]  /*d62f0*/  ISETP.LT.AND P5, PT, R10, c[0x0][0x178], !P2 ;  /* 0x00005e000a007a0c */ /* 0x000fe400057a1270 */
[----:B------:R-:W-:Y:S02]  /*d6300*/  ISETP.LT.AND P4, PT, R23, c[0x0][0x178], !P2 ;  /* 0x00005e0017007a0c */ /* 0x000fe40005781270 */
[----:B--2---:R-:W-:Y:S02]  /*d6310*/  ISETP.GE.AND P0, PT, R9, c[0x0][0x17c], PT ;  /* 0x00005f0009007a0c */ /* 0x004fe40003f06270 */
[----:B------:R-:W2:Y:S01]  /*d6320*/  LDL.LU R9, [R1+0x3220] ;  /* 0x0032200001097983 */ /* 0x000ea20000300800 */
[----:B------:R-:W2:Y:S01]  /*d6330*/  LDL.LU R11, [R1+0x34] ;  /* 0x00003400010b7983 */ /* 0x000ea20000300800 */
[----:B---3--:R-:W-:-:S02]  /*d6340*/  ISETP.GE.AND P2, PT, R28, c[0x0][0x17c], PT ;  /* 0x00005f001c007a0c */ /* 0x008fc40003f46270 */
[----:B-----5:R1:W-:Y:S01]  /*d6350*/  @P6 STG.E.U16 [R24.64], R29 ;  /* 0x0000001d18006986 */ /* 0x0203e2000c101506 */
[----:B0-----:R-:W-:Y:S01]  /*d6360*/  PRMT R12, R29, 0x7632, R12 ;  /* 0x000076321d0c7816 */ /* 0x001fe2000000000c */
[----:B-1----:R-:W-:-:S05]  /*d6370*/  IMAD.WIDE R28, R8, 0x2, R6 ;  /* 0x00000002081c7825 */ /* 0x002fca00078e0206 */
[----:B----4-:R0:W-:Y:S04]  /*d6380*/  @P1 STG.E.U16 [R28.64], R15 ;  /* 0x0000000f1c001986 */ /* 0x0101e8000c101506 */
[----:B0-----:R-:W3:Y:S01]  /*d6390*/  LDL.LU R28, [R1+0x3224] ;  /* 0x00322400011c7983 */ /* 0x001ee20000300800 */
[----:B------:R-:W4:Y:S01]  /*d63a0*/  LDL.LU R29, [R1+0x6e4] ;  /* 0x0006e400011d7983 */ /* 0x000f220000300800 */
[----:B------:R-:W-:Y:S02]  /*d63b0*/  IADD3 R2, R8, c[0x0][0x198], RZ ;  /* 0x0000660008027a10 */ /* 0x000fe40007ffe0ff */
[----:B------:R-:W-:Y:S02]  /*d63c0*/  ISETP.LT.AND P6, PT, R10, c[0x0][0x178], !P3 ;  /* 0x00005e000a007a0c */ /* 0x000fe40005fc1270 */
[C---:B------:R-:W-:Y:S01]  /*d63d0*/  IADD3 R0, R2.reuse, c[0x0][0x198], RZ ;  /* 0x0000660002007a10 */ /* 0x040fe20007ffe0ff */
[----:B------:R-:W-:Y:S01]  /*d63e0*/  IMAD.WIDE R26, R2, 0x2, R4 ;  /* 0x00000002021a7825 */ /* 0x000fe200078e0204 */
[----:B------:R-:W-:-:S03]  /*d63f0*/  PRMT R8, R15, 0x7632, R8 ;  /* 0x000076320f087816 */ /* 0x000fc60000000008 */
[----:B------:R-:W-:Y:S01]  /*d6400*/  IMAD.WIDE R2, R2, 0x2, R6 ;  /* 0x0000000202027825 */ /* 0x000fe200078e0206 */
[----:B------:R-:W-:-:S03]  /*d6410*/  ISETP.LT.AND P3, PT, R23, c[0x0][0x178], !P3 ;  /* 0x00005e0017007a0c */ /* 0x000fc60005f61270 */
[----:B------:R-:W-:Y:S01]  /*d6420*/  IMAD.WIDE R24, R0, 0x2, R4 ;  /* 0x0000000200187825 */ /* 0x000fe200078e0204 */
[----:B------:R-:W-:Y:S03]  /*d6430*/  @P5 STG.E.U16 [R26.64], R12 ;  /* 0x0000000c1a005986 */ /* 0x000fe6000c101506 */
[----:B------:R0:W-:Y:S01]  /*d6440*/  @P4 STG.E.U16 [R2.64], R8 ;  /* 0x0000000802004986 */ /* 0x0001e2000c101506 */
[----:B------:R-:W-:Y:S02]  /*d6450*/  ISETP.LT.AND P5, PT, R10, c[0x0][0x178], !P0 ;  /* 0x00005e000a007a0c */ /* 0x000fe400047a1270 */
[----:B------:R-:W-:Y:S02]  /*d6460*/  ISETP.LT.AND P4, PT, R23, c[0x0][0x178], !P0 ;  /* 0x00005e0017007a0c */ /* 0x000fe40004781270 */
[----:B--2---:R-:W-:Y:S02]  /*d6470*/  ISETP.GE.AND P1, PT, R9, c[0x0][0x17c], PT ;  /* 0x00005f0009007a0c */ /* 0x004fe40003f26270 */
[----:B------:R-:W2:Y:S01]  /*d6480*/  LDL.LU R9, [R1+0x3228] ;  /* 0x0032280001097983 */ /* 0x000ea20000300800 */
[----:B------:R-:W5:Y:S01]  /*d6490*/  LDL.LU R15, [R1+0x14] ;  /* 0x00001400010f7983 */ /* 0x000f620000300800 */
[----:B0-----:R-:W-:-:S02]  /*d64a0*/  IADD3 R2, R0, c[0x0][0x198], RZ ;  /* 0x0000660000027a10 */ /* 0x001fc40007ffe0ff */
[----:B---3--:R-:W-:Y:S01]  /*d64b0*/  ISETP.GE.AND P0, PT, R28, c[0x0][0x17c], PT ;  /* 0x00005f001c007a0c */ /* 0x008fe20003f06270 */
[----:B----4-:R0:W-:Y:S01]  /*d64c0*/  @P6 STG.E.U16 [R24.64], R29 ;  /* 0x0000001d18006986 */ /* 0x0101e2000c101506 */
[----:B------:R-:W-:Y:S01]  /*d64d0*/  PRMT R12, R29, 0x7632, R12 ;  /* 0x000076321d0c7816 */ /* 0x000fe2000000000c */
[----:B0-----:R-:W-:-:S05]  /*d64e0*/  IMAD.WIDE R28, R0, 0x2, R6 ;  /* 0x00000002001c7825 */ /* 0x001fca00078e0206 */
[----:B------:R0:W-:Y:S04]  /*d64f0*/  @P3 STG.E.U16 [R28.64], R11 ;  /* 0x0000000b1c003986 */ /* 0x0001e8000c101506 */
[----:B0-----:R-:W3:Y:S01]  /*d6500*/  LDL.LU R28, [R1+0x322c] ;  /* 0x00322c00011c7983 */ /* 0x001ee20000300800 */
[----:B------:R-:W4:Y:S01]  /*d6510*/  LDL.LU R29, [R1+0x6f4] ;  /* 0x0006f400011d7983 */ /* 0x000f220000300800 */
[----:B------:R-:W-:Y:S02]  /*d6520*/  PRMT R0, R11, 0x7632, R0 ;  /* 0x000076320b007816 */ /* 0x000fe40000000000 */
[----:B------:R-:W5:Y:S01]  /*d6530*/  LDL.LU R11, [R1+0x3230] ;  /* 0x00323000010b7983 */ /* 0x000f620000300800 */
[----:B------:R-:W-:Y:S02]  /*d6540*/  ISETP.LT.AND P6, PT, R10, c[0x0][0x178], !P2 ;  /* 0x00005e000a007a0c */ /* 0x000fe400057c1270 */
[C---:B------:R-:W-:Y:S01]  /*d6550*/  IADD3 R8, R2.reuse, c[0x0][0x198], RZ ;  /* 0x0000660002087a10 */ /* 0x040fe20007ffe0ff */
[----:B------:R-:W-:-:S04]  /*d6560*/  IMAD.WIDE R26, R2, 0x2, R4 ;  /* 0x00000002021a7825 */ /* 0x000fc800078e0204 */
        /* <DEDUP_REMOVED lines=9> */
[----:B0-----:R-:W-:-:S02]  /*d6600*/  IADD3 R2, R8, c[0x0][0x198], RZ ;  /* 0x0000660008027a10 */ /* 0x001fc40007ffe0ff */
[----:B---3--:R-:W-:Y:S01]  /*d6610*/  ISETP.GE.AND P1, PT, R28, c[0x0][0x17c], PT ;  /* 0x00005f001c007a0c */ /* 0x008fe20003f26270 */
[----:B----4-:R0:W-:Y:S01]  /*d6620*/  @P6 STG.E.U16 [R24.64], R29 ;  /* 0x0000001d18006986 */ /* 0x0101e2000c101506 */
[----:B------:R-:W-:Y:S01]  /*d6630*/  PRMT R12, R29, 0x7632, R12 ;  /* 0x000076321d0c7816 */ /* 0x000fe2000000000c */
[----:B0-----:R-:W-:Y:S01]  /*d6640*/  IMAD.WIDE R28, R8, 0x2, R6 ;  /* 0x00000002081c7825 */ /* 0x001fe200078e0206 */
[----:B-----5:R-:W-:-:S04]  /*d6650*/  PRMT R8, R15, 0x7632, R8 ;  /* 0x000076320f087816 */ /* 0x020fc80000000008 */
[----:B------:R0:W-:Y:S04]  /*d6660*/  @P2 STG.E.U16 [R28.64], R15 ;  /* 0x0000000f1c002986 */ /* 0x0001e8000c101506 */
[----:B0-----:R-:W3:Y:S01]  /*d6670*/  LDL.LU R15, [R1+0x32dc] ;  /* 0x0032dc00010f7983 */ /* 0x001ee20000300800 */
[----:B------:R-:W4:Y:S02]  /*d6680*/  LDL.LU R28, [R1+0x3234] ;  /* 0x00323400011c7983 */ /* 0x000f240000300800 */
[----:B------:R-:W5:Y:S01]  /*d6690*/  LDL.LU R29, [R1+0x714] ;  /* 0x00071400011d7983 */ /* 0x000f620000300800 */
[----:B------:R-:W-:Y:S02]  /*d66a0*/  ISETP.GE.AND P2, PT, R11, c[0x0][0x17c], PT ;  /* 0x00005f000b007a0c */ /* 0x000fe40003f46270 */
[----:B------:R-:W2:Y:S01]  /*d66b0*/  LDL.LU R11, [R1+0x3238] ;  /* 0x00323800010b7983 */ /* 0x000ea20000300800 */
[----:B------:R-:W-:-:S02]  /*d66c0*/  ISETP.LT.AND P6, PT, R10, c[0x0][0x178], !P0 ;  /* 0x00005e000a007a0c */ /* 0x000fc400047c1270 */
        /* <DEDUP_REMOVED lines=9> */
[----:B0-----:R-:W-:Y:S02]  /*d6760*/  IADD3 R2, R0, c[0x0][0x198], RZ ;  /* 0x0000660000027a10 */ /* 0x001fe40007ffe0ff */
[----:B----4-:R-:W-:Y:S01]  /*d6770*/  ISETP.GE.AND P3, PT, R28, c[0x0][0x17c], PT ;  /* 0x00005f001c007a0c */ /* 0x010fe20003f66270 */
[----:B-----5:R0:W-:Y:S01]  /*d6780*/  @P6 STG.E.U16 [R24.64], R29 ;  /* 0x0000001d18006986 */ /* 0x0201e2000c101506 */
[----:B------:R-:W-:Y:S01]  /*d6790*/  PRMT R12, R29, 0x7632, R12 ;  /* 0x000076321d0c7816 */ /* 0x000fe2000000000c */
[----:B0-----:R-:W-:Y:S01]  /*d67a0*/  IMAD.WIDE R28, R0, 0x2, R6 ;  /* 0x00000002001c7825 */ /* 0x001fe200078e0206 */
[----:B--2---:R-:W-:-:S04]  /*d67b0*/  PRMT R0, R9, 0x7632, R0 ;  /* 0x0000763209007816 */ /* 0x004fc80000000000 */
[----:B------:R0:W-:Y:S04]  /*d67c0*/  @P0 STG.E.U16 [R28.64], R9 ;  /* 0x000000091c000986 */ /* 0x0001e8000c101506 */
[----:B0-----:R-:W2:Y:S01]  /*d67d0*/  LDL.LU R9, [R1+0x32d8] ;  /* 0x0032d80001097983 */ /* 0x001ea20000300800 */
        /* <DEDUP_REMOVED lines=20> */
[----:B------:R0:W-:Y:S01]  /*d6920*/  @P1 STG.E.U16 [R28.64], R9 ;  /* 0x000000091c001986 */ /* 0x0001e2000c101506 */
[----:B------:R-:W-:-:S03]  /*d6930*/  ISETP.GE.AND P1, PT, R11, c[0x0][0x17c], PT ;  /* 0x00005f000b007a0c */ /* 0x000fc60003f26270 */
[----:B0-----:R-:W2:Y:S01]  /*d6940*/  LDL.LU R9, [R1+0x3244] ;  /* 0x0032440001097983 */ /* 0x001ea20000300800 */
[----:B------:R-:W4:Y:S02]  /*d6950*/  LDL.LU R29, [R1+0x744] ;  /* 0x00074400011d7983 */ /* 0x000f240000300800 */
[----:B------:R-:W5:Y:S02]  /*d6960*/  LDL.LU R28, [R1+0x724] ;  /* 0x00072400011c7983 */ /* 0x000f640000300800 */
[----:B------:R-:W2:Y:S01]  /*d6970*/  LDL.LU R11, [R1+0x3248] ;  /* 0x00324800010b7983 */ /* 0x000ea20000300800 */
[----:B------:R-:W-:Y:S02]  /*d6980*/  ISETP.LT.AND P6, PT, R10, c[0x0][0x178], !P3 ;  /* 0x00005e000a007a0c */ /* 0x000fe40005fc1270 */
[C---:B------:R-:W-:Y:S01]  /*d6990*/  IADD3 R0, R2.reuse, c[0x0][0x198], RZ ;  /* 0x0000660002007a10 */ /* 0x040fe20007ffe0ff */
[----:B------:R-:W-:Y:S02]  /*d69a0*/  ISETP.LT.AND P3, PT, R23, c[0x0][0x178], !P3 ;  /* 0x00005e0017007a0c */ /* 0x000fe40005f61270 */
[----:B------:R-:W-:-:S04]  /*d69b0*/  IMAD.WIDE R26, R2, 0x2, R4 ;  /* 0x00000002021a7825 */ /* 0x000fc800078e0204 */
[----:B------:R-:W-:-:S04]  /*d69c0*/  IMAD.WIDE R2, R2, 0x2, R6 ;  /* 0x0000000202027825 */ /* 0x000fc800078e0206 */
[----:B------:R-:W-:Y:S01]  /*d69d0*/  IMAD.WIDE R24, R0, 0x2, R4 ;  /* 0x0000000200187825 */ /* 0x000fe200078e0204 */
[----:B------:R0:W-:Y:S03]  /*d69e0*/  @P5 STG.E.U16 [R26.64], R12 ;  /* 0x0000000c1a005986 */ /* 0x0001e6000c101506 */
[----:B------:R-:W-:Y:S01]  /*d69f0*/  @P4 STG.E.U16 [R2.64], R8 ;  /* 0x0000000802004986 */ /* 0x000fe2000c101506 */
[----:B------:R-:W-:Y:S01]  /*d6a00*/  ISETP.LT.AND P5, PT, R10, c[0x0][0x178], !P0 ;  /* 0x00005e000a007a0c */ /* 0x000fe200047a1270 */
[----:B0-----:R-:W-:Y:S01]  /*d6a10*/  IMAD.WIDE R26, R0, 0x2, R6 ;  /* 0x00000002001a7825 */ /* 0x001fe200078e0206 */
[----:B----4-:R0:W-:Y:S01]  /*d6a20*/  @P6 STG.E.U16 [R24.64], R29 ;  /* 0x0000001d18006986 */ /* 0x0101e2000c101506 */
[----:B------:R-:W-:Y:S02]  /*d6a30*/  ISETP.LT.AND P6, PT, R10, c[0x0][0x178], !P2 ;  /* 0x00005e000a007a0c */ /* 0x000fe400057c1270 */
[----:B------:R-:W4:Y:S01]  /*d6a40*/  LDL.LU R10, [R1+0x32d4] ;  /* 0x0032d400010a7983 */ /* 0x000f220000300800 */
[----:B------:R-:W-:Y:S01]  /*d6a50*/  PRMT R16, R29, 0x7632, R16 ;  /* 0x000076321d107816 */ /* 0x000fe20000000010 */
[----:B------:R1:W-:Y:S01]  /*d6a60*/  @P3 STG.E.U16 [R26.64], R13 ;  /* 0x0000000d1a003986 */ /* 0x0003e2000c101506 */
[----:B--2---:R-:W-:-:S03]  /*d6a70*/  ISETP.GE.AND P3, PT, R11, c[0x0][0x17c], PT ;  /* 0x00005f000b007a0c */ /* 0x004fc60003f66270 */
[----:B0-----:R-:W2:Y:S04]  /*d6a80*/  LDL.LU R29, [R1+0x704] ;  /* 0x00070400011d7983 */ /* 0x001ea80000300800 */
[----:B-1----:R-:W2:Y:S01]  /*d6a90*/  LDL.LU R27, [R1+0x324c] ;  /* 0x00324c00011b7983 */ /* 0x002ea20000300800 */
[----:B------:R-:W2:Y:S02]  /*d6aa0*/  LDL.LU R26, [R1+0x11c4] ;  /* 0x0011c400011a7983 */ /* 0x000ea40000300800 */
[----:B------:R-:W3:Y:S01]  /*d6ab0*/  LDL.LU R11, [R1+0x3250] ;  /* 0x00325000010b7983 */ /* 0x000ee20000300800 */
[----:B------:R-:W-:Y:S02]  /*d6ac0*/  ISETP.LT.AND P4, PT, R23, c[0x0][0x178], !P0 ;  /* 0x00005e0017007a0c */ /* 0x000fe40004781270 */
[----:B------:R-:W-:-:S02]  /*d6ad0*/  IADD3 R8, R0, c[0x0][0x198], RZ ;  /* 0x0000660000087a10 */ /* 0x000fc40007ffe0ff */
[----:B------:R-:W-:Y:S01]  /*d6ae0*/  ISETP.LT.AND P2, PT, R23, c[0x0][0x178], !P2 ;  /* 0x00005e0017007a0c */ /* 0x000fe20005741270 */
[----:B------:R-:W-:Y:S01]  /*d6af0*/  ISETP.GE.AND P0, PT, R9, c[0x0][0x17c], PT ;  /* 0x00005f0009007a0c */ /* 0x000fe20003f06270 */
[C---:B------:R-:W-:Y:S01]  /*d6b00*/  IADD3 R12, R8.reuse, c[0x0][0x198], RZ ;  /* 0x00006600080c7a10 */ /* 0x040fe20007ffe0ff */
[----:B------:R-:W-:Y:S01]  /*d6b10*/  IMAD.WIDE R2, R8, 0x2, R4 ;  /* 0x0000000208027825 */ /* 0x000fe200078e0204 */
[----:B------:R-:W-:-:S03]  /*d6b20*/  PRMT R0, R13, 0x7632, R0 ;  /* 0x000076320d007816 */ /* 0x000fc60000000000 */
[----:B------:R-:W-:-:S04]  /*d6b30*/  IMAD.WIDE R8, R8, 0x2, R6 ;  /* 0x0000000208087825 */ /* 0x000fc800078e0206 */
[----:B------:R-:W-:Y:S01]  /*d6b40*/  IMAD.WIDE R24, R12, 0x2, R4 ;  /* 0x000000020c187825 */ /* 0x000fe200078e0204 */
[----:B------:R0:W-:Y:S03]  /*d6b50*/  @P5 STG.E.U16 [R2.64], R16 ;  /* 0x0000001002005986 */ /* 0x0001e6000c101506 */
[----:B------:R-:W-:Y:S01]  /*d6b60*/  @P4 STG.E.U16 [R8.64], R0 ;  /* 0x0000000008004986 */ /* 0x000fe2000c101506 */
[----:B------:R-:W-:Y:S01]  /*d6b70*/  ISETP.LT.AND P4, PT, R23, c[0x0][0x178], !P1 ;  /* 0x00005e0017007a0c */ /* 0x000fe20004f81270 */
[----:B-----5:R1:W-:Y:S01]  /*d6b80*/  @P6 STG.E.U16 [R24.64], R28 ;  /* 0x0000001c18006986 */ /* 0x0203e2000c101506 */
[----:B------:R-:W-:Y:S01]  /*d6b90*/  PRMT R20, R28, 0x7632, R20 ;  /* 0x000076321c147816 */ /* 0x000fe20000000014 */
[----:B0-----:R-:W-:-:S05]  /*d6ba0*/  IMAD.WIDE R2, R12, 0x2, R6 ;  /* 0x000000020c027825 */ /* 0x001fca00078e0206 */
[----:B------:R0:W-:Y:S01]  /*d6bb0*/  @P2 STG.E.U16 [R2.64], R17 ;  /* 0x0000001102002986 */ /* 0x0001e2000c101506 */
[----:B--2---:R-:W-:Y:S01]  /*d6bc0*/  ISETP.LT.AND P5, PT, R26, c[0x0][0x178], !P1 ;  /* 0x00005e001a007a0c */ /* 0x004fe20004fa1270 */
[----:B------:R-:W-:Y:S01]  /*d6bd0*/  ISETP.GE.AND P1, PT, R27, c[0x0][0x17c], PT ;  /* 0x00005f001b007a0c */ /* 0x000fe20003f26270 */
[----:B---3--:R-:W-:Y:S01]  /*d6be0*/  ISETP.GE.AND P2, PT, R11, c[0x0][0x17c], PT ;  /* 0x00005f000b007a0c */ /* 0x008fe20003f46270 */
[----:B------:R-:W2:Y:S01]  /*d6bf0*/  LDL.LU R27, [R1+0x3254] ;  /* 0x00325400011b7983 */ /* 0x000ea20000300800 */
[----:B-1----:R-:W3:Y:S02]  /*d6c00*/  LDL.LU R28, [R1+0x6d8] ;  /* 0x0006d800011c7983 */ /* 0x002ee40000300800 */
[----:B------:R-:W5:Y:S01]  /*d6c10*/  LDL.LU R11, [R1+0x3258] ;  /* 0x00325800010b7983 */ /* 0x000f620000300800 */
[----:B------:R-:W-:Y:S02]  /*d6c20*/  IADD3 R13, R12, c[0x0][0x198], RZ ;  /* 0x000066000c0d7a10 */ /* 0x000fe40007ffe0ff */
[----:B------:R-:W-:Y:S01]  /*d6c30*/  ISETP.LT.AND P6, PT, R26, c[0x0][0x178], !P0 ;  /* 0x00005e001a007a0c */ /* 0x000fe200047c1270 */
[----:B------:R-:W-:Y:S01]  /*d6c40*/  ISETP.LT.AND P0, PT, R23, c[0x0][0x178], !P0 ;  /* 0x00005e0017007a0c */ /* 0x000fe20004701270 */
[C---:B------:R-:W-:Y:S01]  /*d6c50*/  IADD3 R0, R13.reuse, c[0x0][0x198], RZ ;  /* 0x000066000d007a10 */ /* 0x040fe20007ffe0ff */
[----:B------:R-:W-:Y:S01]  /*d6c60*/  IMAD.WIDE R8, R13, 0x2, R4 ;  /* 0x000000020d087825 */ /* 0x000fe200078e0204 */
[----:B------:R-:W-:-:S03]  /*d6c70*/  PRMT R16, R17, 0x7632, R16 ;  /* 0x0000763211107816 */ /* 0x000fc60000000010 */
[----:B------:R-:W-:-:S04]  /*d6c80*/  IMAD.WIDE R12, R13, 0x2, R6 ;  /* 0x000000020d0c7825 */ /* 0x000fc800078e0206 */
[----:B------:R-:W-:-:S04]  /*d6c90*/  IMAD.WIDE R24, R0, 0x2, R4 ;  /* 0x0000000200187825 */ /* 0x000fc800078e0204 */
[----:B0-----:R-:W-:Y:S01]  /*d6ca0*/  IMAD.WIDE R2, R0, 0x2, R6 ;  /* 0x0000000200027825 */ /* 0x001fe200078e0206 */
[----:B------:R-:W-:Y:S01]  /*d6cb0*/  @P5 STG.E.U16 [R8.64], R20 ;  /* 0x0000001408005986 */ /* 0x000fe2000c101506 */
[----:B------:R-:W-:Y:S02]  /*d6cc0*/  ISETP.LT.AND P5, PT, R26, c[0x0][0x178], !P3 ;  /* 0x00005e001a007a0c */ /* 0x000fe40005fa1270 */
[----:B------:R0:W-:Y:S01]  /*d6cd0*/  @P4 STG.E.U16 [R12.64], R16 ;  /* 0x000000100c004986 */ /* 0x0001e2000c101506 */
[----:B------:R1:W-:Y:S01]  /*d6ce0*/  @P6 STG.E.U16 [R24.64], R29 ;  /* 0x0000001d18006986 */ /* 0x0003e2000c101506 */
[----:B------:R4:W-:Y:S01]  /*d6cf0*/  @P0 STG.E.U16 [R2.64], R21 ;  /* 0x0000001502000986 */ /* 0x0009e2000c101506 */
[----:B------:R-:W-:Y:S02]  /*d6d00*/  ISETP.LT.AND P4, PT, R23, c[0x0][0x178], !P3 ;  /* 0x00005e0017007a0c */ /* 0x000fe40005f81270 */
[----:B0-----:R-:W-:Y:S01]  /*d6d10*/  IADD3 R12, R0, c[0x0][0x198], RZ ;  /* 0x00006600000c7a10 */ /* 0x001fe20007ffe0ff */
[----:B-1----:R-:W3:Y:S01]  /*d6d20*/  LDL.LU R25, [R1+0x28] ;  /* 0x0000280001197983 */ /* 0x002ee20000300800 */
[----:B------:R-:W-:-:S02]  /*d6d30*/  PRMT R24, R29, 0x7632, R24 ;  /* 0x000076321d187816 */ /* 0x000fc40000000018 */
[----:B------:R-:W3:Y:S02]  /*d6d40*/  LDL.LU R29, [R1+0x6e8] ;  /* 0x0006e800011d7983 */ /* 0x000ee40000300800 */
[----:B----4-:R-:W4:Y:S02]  /*d6d50*/  LDL.LU R3, [R1+0x325c] ;  /* 0x00325c0001037983 */ /* 0x010f240000300800 */
[----:B------:R-:W-:-:S05]  /*d6d60*/  IMAD.WIDE R8, R12, 0x2, R4 ;  /* 0x000000020c087825 */ /* 0x000fca00078e0204 */
[----:B------:R0:W-:Y:S01]  /*d6d70*/  @P5 STG.E.U16 [R8.64], R24 ;  /* 0x0000001808005986 */ /* 0x0001e2000c101506 */
[----:B--2---:R-:W-:Y:S02]  /*d6d80*/  ISETP.GE.AND P3, PT, R27, c[0x0][0x17c], PT ;  /* 0x00005f001b007a0c */ /* 0x004fe40003f66270 */
[----:B-----5:R-:W-:Y:S02]  /*d6d90*/  ISETP.GE.AND P0, PT, R11, c[0x0][0x17c], PT ;  /* 0x00005f000b007a0c */ /* 0x020fe40003f06270 */
[----:B------:R-:W2:Y:S01]  /*d6da0*/  LDL.LU R11, [R1+0x3260] ;  /* 0x00326000010b7983 */ /* 0x000ea20000300800 */
[----:B------:R-:W5:Y:S02]  /*d6db0*/  LDL.LU R27, [R1+0x38] ;  /* 0x00003800011b7983 */ /* 0x000f640000300800 */
[----:B0-----:R-:W5:Y:S01]  /*d6dc0*/  LDL.LU R24, [R1+0x3264] ;  /* 0x0032640001187983 */ /* 0x001f620000300800 */
[----:B------:R-:W-:Y:S02]  /*d6dd0*/  ISETP.LT.AND P6, PT, R26, c[0x0][0x178], !P1 ;  /* 0x00005e001a007a0c */ /* 0x000fe40004fc1270 */
[----:B------:R-:W-:-:S02]  /*d6de0*/  IADD3 R20, R12, c[0x0][0x198], RZ ;  /* 0x000066000c147a10 */ /* 0x000fc40007ffe0ff */
[----:B------:R-:W-:Y:S01]  /*d6df0*/  PRMT R0, R21, 0x7632, R0 ;  /* 0x0000763215007816 */ /* 0x000fe20000000000 */
[----:B------:R-:W-:Y:S01]  /*d6e00*/  IMAD.WIDE R12, R12, 0x2, R6 ;  /* 0x000000020c0c7825 */ /* 0x000fe200078e0206 */
[C---:B------:R-:W-:Y:S02]  /*d6e10*/  ISETP.LT.AND P1, PT, R23.reuse, c[0x0][0x178], !P1 ;  /* 0x00005e0017007a0c */ /* 0x040fe40004f21270 */
[----:B------:R-:W-:Y:S01]  /*d6e20*/  ISETP.LT.AND P5, PT, R26, c[0x0][0x178], !P2 ;  /* 0x00005e001a007a0c */ /* 0x000fe200057a1270 */
[C---:B------:R-:W-:Y:S01]  /*d6e30*/  IMAD.WIDE R16, R20.reuse, 0x2, R4 ;  /* 0x0000000214107825 */ /* 0x040fe200078e0204 */
[----:B------:R0:W-:Y:S01]  /*d6e40*/  @P4 STG.E.U16 [R12.64], R0 ;  /* 0x000000000c004986 */ /* 0x0001e2000c101506 */
[----:B------:R-:W-:Y:S02]  /*d6e50*/  ISETP.LT.AND P4, PT, R23, c[0x0][0x178], !P2 ;  /* 0x00005e0017007a0c */ /* 0x000fe40005781270 */
[C---:B------:R-:W-:Y:S01]  /*d6e60*/  IADD3 R8, R20.reuse, c[0x0][0x198], RZ ;  /* 0x0000660014087a10 */ /* 0x040fe20007ffe0ff */
[----:B------:R-:W-:Y:S01]  /*d6e70*/  IMAD.WIDE R20, R20, 0x2, R6 ;  /* 0x0000000214147825 */ /* 0x000fe200078e0206 */
[----:B---3--:R1:W-:Y:S02]  /*d6e80*/  @P6 STG.E.U16 [R16.64], R28 ;  /* 0x0000001c10006986 */ /* 0x0083e4000c101506 */
[----:B0-----:R-:W-:-:S02]  /*d6e90*/  IADD3 R0, R8, c[0x0][0x198], RZ ;  /* 0x0000660008007a10 */ /* 0x001fc40007ffe0ff */
[----:B----4-:R-:W-:Y:S02]  /*d6ea0*/  ISETP.GE.AND P2, PT, R3, c[0x0][0x17c], PT ;  /* 0x00005f0003007a0c */ /* 0x010fe40003f46270 */
[----:B-1----:R-:W-:Y:S01]  /*d6eb0*/  PRMT R16, R28, 0x7632, R16 ;  /* 0x000076321c107816 */ /* 0x002fe20000000010 */
[----:B------:R-:W-:Y:S01]  /*d6ec0*/  IMAD.WIDE R2, R8, 0x2, R4 ;  /* 0x0000000208027825 */ /* 0x000fe200078e0204 */
[----:B------:R-:W-:-:S03]  /*d6ed0*/  PRMT R17, R25, 0x7632, R17 ;  /* 0x0000763219117816 */ /* 0x000fc60000000011 */
[----:B------:R-:W-:Y:S01]  /*d6ee0*/  IMAD.WIDE R8, R8, 0x2, R6 ;  /* 0x0000000208087825 */ /* 0x000fe200078e0206 */
[----:B------:R0:W-:Y:S03]  /*d6ef0*/  @P1 STG.E.U16 [R20.64], R25 ;  /* 0x0000001914001986 */ /* 0x0001e6000c101506 */
[----:B------:R1:W-:Y:S01]  /*d6f00*/  @P5 STG.E.U16 [R2.64], R16 ;  /* 0x0000001002005986 */ /* 0x0003e2000c101506 */
[----:B------:R-:W3:Y:S04]  /*d6f10*/  LDL.LU R28, [R1+0x6f8] ;  /* 0x0006f800011c7983 */ /* 0x000ee80000300800 */
[----:B------:R-:W-:Y:S01]  /*d6f20*/  @P4 STG.E.U16 [R8.64], R17 ;  /* 0x0000001108004986 */ /* 0x000fe2000c101506 */
[----:B------:R-:W-:-:S02]  /*d6f30*/  ISETP.LT.AND P5, PT, R26, c[0x0][0x178], !P0 ;  /* 0x00005e001a007a0c */ /* 0x000fc400047a1270 */
[----:B------:R-:W-:Y:S01]  /*d6f40*/  ISETP.LT.AND P4, PT, R23, c[0x0][0x178], !P0 ;  /* 0x00005e0017007a0c */ /* 0x000fe20004781270 */
[----:B0-----:R-:W4:Y:S01]  /*d6f50*/  LDL.LU R25, [R1+0x3268] ;  /* 0x0032680001197983 */ /* 0x001f220000300800 */
[----:B--2---:R-:W-:-:S03]  /*d6f60*/  ISETP.GE.AND P1, PT, R11, c[0x0][0x17c], PT ;  /* 0x00005f000b007a0c */ /* 0x004fc60003f26270 */
[----:B------:R-:W2:Y:S01]  /*d6f70*/  LDL.LU R11, [R1+0x18] ;  /* 0x00001800010b7983 */ /* 0x000ea20000300800 */
[----:B-----5:R-:W-:Y:S02]  /*d6f80*/  ISETP.GE.AND P0, PT, R24, c[0x0][0x17c], PT ;  /* 0x00005f0018007a0c */ /* 0x020fe40003f06270 */
[----:B------:R-:W5:Y:S01]  /*d6f90*/  LDL.LU R24, [R1+0x326c] ;  /* 0x00326c0001187983 */ /* 0x000f620000300800 */
[----:B------:R-:W-:Y:S01]  /*d6fa0*/  ISETP.LT.AND P6, PT, R26, c[0x0][0x178], !P3 ;  /* 0x00005e001a007a0c */ /* 0x000fe20005fc1270 */
[----:B------:R-:W-:Y:S01]  /*d6fb0*/  IMAD.WIDE R12, R0, 0x2, R4 ;  /* 0x00000002000c7825 */ /* 0x000fe200078e0204 */
[----:B------:R-:W-:-:S03]  /*d6fc0*/  ISETP.LT.AND P3, PT, R23, c[0x0][0x178], !P3 ;  /* 0x00005e0017007a0c */ /* 0x000fc60005f61270 */
[----:B-1----:R-:W-:Y:S01]  /*d6fd0*/  IMAD.WIDE R2, R0, 0x2, R6 ;  /* 0x0000000200027825 */ /* 0x002fe200078e0206 */
[----:B------:R-:W-:-:S07]  /*d6fe0*/  PRMT R21, R29, 0x7632, R21 ;  /* 0x000076321d157816 */ /* 0x000fce0000000015 */
[----:B------:R0:W-:Y:S02]  /*d6ff0*/  @P6 STG.E.U16 [R12.64], R29 ;  /* 0x0000001d0c006986 */ /* 0x0001e4000c101506 */
[----:B------:R1:W-:Y:S01]  /*d7000*/  @P3 STG.E.U16 [R2.64], R27 ;  /* 0x0000001b02003986 */ /* 0x0003e2000c101506 */
[----:B0-----:R-:W-:Y:S01]  /*d7010*/  IADD3 R12, R0, c[0x0][0x198], RZ ;  /* 0x00006600000c7a10 */ /* 0x001fe20007ffe0ff */
[----:B------:R-:W-:Y:S01]  /*d7020*/  PRMT R0, R27, 0x7632, R0 ;  /* 0x000076321b007816 */ /* 0x000fe20000000000 */
[----:B------:R-:W2:Y:S02]  /*d7030*/  LDL.LU R29, [R1+0x718] ;  /* 0x00071800011d7983 */ /* 0x000ea40000300800 */
[C---:B------:R-:W-:Y:S01]  /*d7040*/  IADD3 R20, R12.reuse, c[0x0][0x198], RZ ;  /* 0x000066000c147a10 */ /* 0x040fe20007ffe0ff */
[----:B------:R-:W-:-:S04]  /*d7050*/  IMAD.WIDE R8, R12, 0x2, R4 ;  /* 0x000000020c087825 */ /* 0x000fc800078e0204 */
[----:B------:R-:W-:Y:S01]  /*d7060*/  IMAD.WIDE R12, R12, 0x2, R6 ;  /* 0x000000020c0c7825 */ /* 0x000fe200078e0206 */
[----:B------:R0:W-:Y:S04]  /*d7070*/  @P5 STG.E.U16 [R8.64], R21 ;  /* 0x0000001508005986 */ /* 0x0001e8000c101506 */
[----:B------:R0:W-:Y:S01]  /*d7080*/  @P4 STG.E.U16 [R12.64], R0 ;  /* 0x000000000c004986 */ /* 0x0001e2000c101506 */
[----:B------:R-:W-:Y:S02]  /*d7090*/  ISETP.LT.AND P5, PT, R26, c[0x0][0x178], !P1 ;  /* 0x00005e001a007a0c */ /* 0x000fe40004fa1270 */
[----:B------:R-:W-:Y:S02]  /*d70a0*/  ISETP.LT.AND P4, PT, R23, c[0x0][0x178], !P1 ;  /* 0x00005e0017007a0c */ /* 0x000fe40004f81270 */
[----:B----4-:R-:W-:-:S02]  /*d70b0*/  ISETP.GE.AND P3, PT, R25, c[0x0][0x17c], PT ;  /* 0x00005f0019007a0c */ /* 0x010fc40003f66270 */
[----:B------:R-:W4:Y:S01]  /*d70c0*/  LDL.LU R25, [R1+0x3270] ;  /* 0x0032700001197983 */ /* 0x000f220000300800 */
[----:B-1----:R-:W4:Y:S01]  /*d70d0*/  LDL.LU R27, [R1+0x8] ;  /* 0x00000800011b7983 */ /* 0x002f220000300800 */
[----:B-----5:R-:W-:Y:S02]  /*d70e0*/  ISETP.GE.AND P1, PT, R24, c[0x0][0x17c], PT ;  /* 0x00005f0018007a0c */ /* 0x020fe40003f26270 */
[----:B------:R-:W5:Y:S01]  /*d70f0*/  LDL.LU R24, [R1+0x3274] ;  /* 0x0032740001187983 */ /* 0x000f620000300800 */
[----:B------:R-:W-:Y:S01]  /*d7100*/  ISETP.LT.AND P6, PT, R26, c[0x0][0x178], !P2 ;  /* 0x00005e001a007a0c */ /* 0x000fe200057c1270 */
[----:B------:R-:W-:Y:S02]  /*d7110*/  ISETP.LT.AND P2, PT, R23, c[0x0][0x178], !P2 ;  /* 0x00005e0017007a0c */ /* 0x000fe40005741270 */
[C---:B------:R-:W-:Y:S01]  /*d7120*/  IMAD.WIDE R16, R20.reuse, 0x2, R4 ;  /* 0x0000000214107825 */ /* 0x040fe200078e0204 */
[----:B0-----:R-:W-:-:S03]  /*d7130*/  IADD3 R8, R20, c[0x0][0x198], RZ ;  /* 0x0000660014087a10 */ /* 0x001fc60007ffe0ff */
[----:B------:R-:W-:Y:S01]  /*d7140*/  IMAD.WIDE R20, R20, 0x2, R6 ;  /* 0x0000000214147825 */ /* 0x000fe200078e0206 */
[----:B------:R-:W-:-:S03]  /*d7150*/  IADD3 R0, R8, c[0x0][0x198], RZ ;  /* 0x0000660008007a10 */ /* 0x000fc60007ffe0ff */
[----:B------:R-:W-:-:S04]  /*d7160*/  IMAD.WIDE R2, R8, 0x2, R4 ;  /* 0x0000000208027825 */ /* 0x000fc800078e0204 */
[----:B------:R-:W-:Y:S01]  /*d7170*/  IMAD.WIDE R8, R8, 0x2, R6 ;  /* 0x0000000208087825 */ /* 0x000fe200078e0206 */
[----:B---3--:R0:W-:Y:S03]  /*d7180*/  @P6 STG.E.U16 [R16.64], R28 ;  /* 0x0000001c10006986 */ /* 0x0081e6000c101506 */
[----:B--2---:R1:W-:Y:S01]  /*d7190*/  @P2 STG.E.U16 [R20.64], R11 ;  /* 0x0000000b14002986 */ /* 0x0043e2000c101506 */
[----:B0-----:R-:W-:Y:S02]  /*d71a0*/  PRMT R16, R28, 0x7632, R16 ;  /* 0x000076321c107816 */ /* 0x001fe40000000010 */
[----:B------:R-:W-:Y:S01]  /*d71b0*/  PRMT R17, R11, 0x7632, R17 ;  /* 0x000076320b117816 */ /* 0x000fe20000000011 */
[----:B------:R-:W2:Y:S04]  /*d71c0*/  LDL.LU R28, [R1+0x738] ;  /* 0x00073800011c7983 */ /* 0x000ea80000300800 */
[----:B------:R0:W-:Y:S04]  /*d71d0*/  @P5 STG.E.U16 [R2.64], R16 ;  /* 0x0000001002005986 */ /* 0x0001e8000c101506 */
[----:B-1----:R-:W3:Y:S01]  /*d71e0*/  LDL.LU R11, [R1+0x32d0] ;  /* 0x0032d000010b7983 */ /* 0x002ee20000300800 */
[----:B------:R-:W-:Y:S01]  /*d71f0*/  @P4 STG.E.U16 [R8.64], R17 ;  /* 0x0000001108004986 */ /* 0x000fe2000c101506 */
[----:B------:R-:W-:-:S02]  /*d7200*/  ISETP.LT.AND P5, PT, R26, c[0x0][0x178], !P3 ;  /* 0x00005e001a007a0c */ /* 0x000fc40005fa1270 */
[----:B------:R-:W-:Y:S02]  /*d7210*/  ISETP.LT.AND P4, PT, R23, c[0x0][0x178], !P3 ;  /* 0x00005e0017007a0c */ /* 0x000fe40005f81270 */
[----:B----4-:R-:W-:Y:S02]  /*d7220*/  ISETP.GE.AND P2, PT, R25, c[0x0][0x17c], PT ;  /* 0x00005f0019007a0c */ /* 0x010fe40003f46270 */
[----:B------:R-:W4:Y:S01]  /*d7230*/  LDL.LU R25, [R1+0x3278] ;  /* 0x0032780001197983 */ /* 0x000f220000300800 */
[----:B-----5:R-:W-:-:S03]  /*d7240*/  ISETP.GE.AND P3, PT, R24, c[0x0][0x17c], PT ;  /* 0x00005f0018007a0c */ /* 0x020fc60003f66270 */
[----:B------:R-:W5:Y:S01]  /*d7250*/  LDL.LU R24, [R1+0x327c] ;  /* 0x00327c0001187983 */ /* 0x000f620000300800 */
[----:B------:R-:W-:Y:S01]  /*d7260*/  ISETP.LT.AND P6, PT, R26, c[0x0][0x178], !P0 ;  /* 0x00005e001a007a0c */ /* 0x000fe200047c1270 */
[----:B------:R-:W-:Y:S01]  /*d7270*/  IMAD.WIDE R12, R0, 0x2, R4 ;  /* 0x00000002000c7825 */ /* 0x000fe200078e0204 */
[----:B------:R-:W-:-:S03]  /*d7280*/  ISETP.LT.AND P0, PT, R23, c[0x0][0x178], !P0 ;  /* 0x00005e0017007a0c */ /* 0x000fc60004701270 */
[----:B0-----:R-:W-:Y:S01]  /*d7290*/  IMAD.WIDE R2, R0, 0x2, R6 ;  /* 0x0000000200027825 */ /* 0x001fe200078e0206 */
[----:B------:R-:W-:-:S07]  /*d72a0*/  PRMT R21, R29, 0x7632, R21 ;  /* 0x000076321d157816 */ /* 0x000fce0000000015 */
[----:B------:R0:W-:Y:S02]  /*d72b0*/  @P6 STG.E.U16 [R12.64], R29 ;  /* 0x0000001d0c006986 */ /* 0x0001e4000c101506 */
[----:B------:R-:W-:Y:S01]  /*d72c0*/  @P0 STG.E.U16 [R2.64], R27 ;  /* 0x0000001b02000986 */ /* 0x000fe2000c101506 */
[----:B0-----:R-:W-:Y:S01]  /*d72d0*/  IADD3 R12, R0, c[0x0][0x198], RZ ;  /* 0x00006600000c7a10 */ /* 0x001fe20007ffe0ff */
[----:B------:R-:W-:Y:S01]  /*d72e0*/  PRMT R0, R27, 0x7632, R0 ;  /* 0x000076321b007816 */ /* 0x000fe20000000000 */
[----:B------:R-:W3:Y:S02]  /*d72f0*/  LDL.LU R29, [R1+0x748] ;  /* 0x00074800011d7983 */ /* 0x000ee40000300800 */
[C---:B------:R-:W-:Y:S01]  /*d7300*/  IADD3 R20, R12.reuse, c[0x0][0x198], RZ ;  /* 0x000066000c147a10 */ /* 0x040fe20007ffe0ff */
[----:B------:R-:W-:-:S04]  /*d7310*/  IMAD.WIDE R8, R12, 0x2, R4 ;  /* 0x000000020c087825 */ /* 0x000fc800078e0204 */
[----:B------:R-:W-:Y:S01]  /*d7320*/  IMAD.WIDE R12, R12, 0x2, R6 ;  /* 0x000000020c0c7825 */ /* 0x000fe200078e0206 */
[----:B------:R-:W-:Y:S04]  /*d7330*/  @P5 STG.E.U16 [R8.64], R21 ;  /* 0x0000001508005986 */ /* 0x000fe8000c101506 */
[----:B------:R0:W-:Y:S01]  /*d7340*/  @P4 STG.E.U16 [R12.64], R0 ;  /* 0x000000000c004986 */ /* 0x0001e2000c101506 */
[----:B------:R-:W-:Y:S02]  /*d7350*/  ISETP.LT.AND P5, PT, R26, c[0x0][0x178], !P2 ;  /* 0x00005e001a007a0c */ /* 0x000fe400057a1270 */
[----:B------:R-:W-:Y:S02]  /*d7360*/  ISETP.LT.AND P4, PT, R23, c[0x0][0x178], !P2 ;  /* 0x00005e0017007a0c */ /* 0x000fe40005781270 */
[----:B----4-:R-:W-:-:S02]  /*d7370*/  ISETP.GE.AND P0, PT, R25, c[0x0][0x17c], PT ;  /* 0x00005f0019007a0c */ /* 0x010fc40003f06270 */
[----:B------:R-:W4:Y:S01]  /*d7380*/  LDL.LU R25, [R1+0x3280] ;  /* 0x0032800001197983 */ /* 0x000f220000300800 */
[----:B-----5:R-:W-:-:S03]  /*d7390*/  ISETP.GE.AND P2, PT, R24, c[0x0][0x17c], PT ;  /* 0x00005f0018007a0c */ /* 0x020fc60003f46270 */
[----:B------:R-:W5:Y:S01]  /*d73a0*/  LDL.LU R24, [R1+0x3284] ;  /* 0x0032840001187983 */ /* 0x000f620000300800 */
[----:B------:R-:W-:Y:S01]  /*d73b0*/  ISETP.LT.AND P6, PT, R26, c[0x0][0x178], !P1 ;  /* 0x00005e001a007a0c */ /* 0x000fe20004fc1270 */
[----:B------:R-:W-:Y:S01]  /*d73c0*/  ISETP.LT.AND P1, PT, R23, c[0x0][0x178], !P1 ;  /* 0x00005e0017007a0c */ /* 0x000fe20004f21270 */
[C---:B0-----:R-:W-:Y:S01]  /*d73d0*/  IADD3 R12, R20.reuse, c[0x0][0x198], RZ ;  /* 0x00006600140c7a10 */ /* 0x041fe20007ffe0ff */
[----:B------:R-:W-:-:S04]  /*d73e0*/  IMAD.WIDE R16, R20, 0x2, R4 ;  /* 0x0000000214107825 */ /* 0x000fc800078e0204 */
[----:B------:R-:W-:Y:S01]  /*d73f0*/  IMAD.WIDE R2, R20, 0x2, R6 ;  /* 0x0000000214027825 */ /* 0x000fe200078e0206 */
[----:B--2---:R-:W-:-:S03]  /*d7400*/  PRMT R21, R28, 0x7632, R21 ;  /* 0x000076321c157816 */ /* 0x004fc60000000015 */
[C---:B------:R-:W-:Y:S01]  /*d7410*/  IMAD.WIDE R8, R12.reuse, 0x2, R4 ;  /* 0x000000020c087825 */ /* 0x040fe200078e0204 */
[----:B------:R-:W-:Y:S02]  /*d7420*/  IADD3 R0, R12, c[0x0][0x198], RZ ;  /* 0x000066000c007a10 */ /* 0x000fe40007ffe0ff */
[----:B------:R-:W-:Y:S01]  /*d7430*/  PRMT R20, R10, 0x7632, R20 ;  /* 0x000076320a147816 */ /* 0x000fe20000000014 */
[----:B------:R-:W-:Y:S01]  /*d7440*/  IMAD.WIDE R12, R12, 0x2, R6 ;  /* 0x000000020c0c7825 */ /* 0x000fe200078e0206 */
[----:B------:R0:W-:Y:S01]  /*d7450*/  @P6 STG.E.U16 [R16.64], R28 ;  /* 0x0000001c10006986 */ /* 0x0001e2000c101506 */
[----:B------:R-:W-:Y:S02]  /*d7460*/  ISETP.LT.AND P6, PT, R26, c[0x0][0x178], !P3 ;  /* 0x00005e001a007a0c */ /* 0x000fe40005fc1270 */
[----:B------:R1:W-:Y:S02]  /*d7470*/  @P1 STG.E.U16 [R2.64], R10 ;  /* 0x0000000a02001986 */ /* 0x0003e4000c101506 */
[----:B------:R-:W-:Y:S01]  /*d7480*/  @P5 STG.E.U16 [R8.64], R21 ;  /* 0x0000001508005986 */ /* 0x000fe2000c101506 */
[----:B------:R-:W-:-:S02]  /*d7490*/  ISETP.LT.AND P3, PT, R23, c[0x0][0x178], !P3 ;  /* 0x00005e0017007a0c */ /* 0x000fc40005f61270 */
[----:B------:R-:W-:Y:S01]  /*d74a0*/  ISETP.LT.AND P5, PT, R26, c[0x0][0x178], !P0 ;  /* 0x00005e001a007a0c */ /* 0x000fe200047a1270 */
[----:B------:R2:W-:Y:S01]  /*d74b0*/  @P4 STG.E.U16 [R12.64], R20 ;  /* 0x000000140c004986 */ /* 0x0005e2000c101506 */
[----:B------:R-:W-:-:S03]  /*d74c0*/  ISETP.LT.AND P4, PT, R23, c[0x0][0x178], !P0 ;  /* 0x00005e0017007a0c */ /* 0x000fc60004781270 */
[----:B0-----:R-:W5:Y:S01]  /*d74d0*/  LDL.LU R28, [R1+0x728] ;  /* 0x00072800011c7983 */ /* 0x001f620000300800 */
[----:B------:R-:W-:-:S04]  /*d74e0*/  IMAD.WIDE R16, R0, 0x2, R4 ;  /* 0x0000000200107825 */ /* 0x000fc800078e0204 */
[C---:B-1----:R-:W-:Y:S01]  /*d74f0*/  IMAD.WIDE R2, R0.reuse, 0x2, R6 ;  /* 0x0000000200027825 */ /* 0x042fe200078e0206 */
[----:B--2---:R-:W-:Y:S02]  /*d7500*/  IADD3 R12, R0, c[0x0][0x198], RZ ;  /* 0x00006600000c7a10 */ /* 0x004fe40007ffe0ff */
[----:B---3--:R-:W-:Y:S01]  /*d7510*/  PRMT R20, R29, 0x7632, R20 ;  /* 0x000076321d147816 */ /* 0x008fe20000000014 */
[----:B------:R0:W-:Y:S02]  /*d7520*/  @P6 STG.E.U16 [R16.64], R29 ;  /* 0x0000001d10006986 */ /* 0x0001e4000c101506 */
[----:B------:R-:W-:Y:S01]  /*d7530*/  IMAD.WIDE R8, R12, 0x2, R4 ;  /* 0x000000020c087825 */ /* 0x000fe200078e0204 */
[----:B----4-:R-:W-:Y:S02]  /*d7540*/  ISETP.GE.AND P1, PT, R25, c[0x0][0x17c], PT ;  /* 0x00005f0019007a0c */ /* 0x010fe40003f26270 */
[----:B------:R-:W2:Y:S04]  /*d7550*/  LDL.LU R25, [R1+0x3288] ;  /* 0x0032880001197983 */ /* 0x000ea80000300800 */
[----:B------:R-:W-:Y:S01]  /*d7560*/  @P3 STG.E.U16 [R2.64], R14 ;  /* 0x0000000e02003986 */ /* 0x000fe2000c101506 */
[----:B------:R1:W-:Y:S01]  /*d7570*/  @P5 STG.E.U16 [R8.64], R20 ;  /* 0x0000001408005986 */ /* 0x0003e2000c101506 */
[----:B-----5:R-:W-:-:S02]  /*d7580*/  ISETP.GE.AND P0, PT, R24, c[0x0][0x17c], PT ;  /* 0x00005f0018007a0c */ /* 0x020fc40003f06270 */
[----:B------:R-:W3:Y:S01]  /*d7590*/  LDL.LU R24, [R1+0x328c] ;  /* 0x00328c0001187983 */ /* 0x000ee20000300800 */
[----:B------:R-:W4:Y:S02]  /*d75a0*/  LDL.LU R21, [R1+0x3290] ;  /* 0x0032900001157983 */ /* 0x000f240000300800 */
[----:B0-----:R-:W5:Y:S02]  /*d75b0*/  LDL.LU R29, [R1+0x708] ;  /* 0x00070800011d7983 */ /* 0x001f640000300800 */
[----:B-1----:R-:W3:Y:S01]  /*d75c0*/  LDL.LU R20, [R1+0x3294] ;  /* 0x0032940001147983 */ /* 0x002ee20000300800 */
[----:B------:R-:W-:Y:S02]  /*d75d0*/  IADD3 R10, R12, c[0x0][0x198], RZ ;  /* 0x000066000c0a7a10 */ /* 0x000fe40007ffe0ff */
[----:B------:R-:W-:Y:S01]  /*d75e0*/  PRMT R0, R14, 0x7632, R0 ;  /* 0x000076320e007816 */ /* 0x000fe20000000000 */
[----:B------:R-:W-:Y:S01]  /*d75f0*/  IMAD.WIDE R12, R12, 0x2, R6 ;  /* 0x000000020c0c7825 */ /* 0x000fe200078e0206 */
[----:B------:R-:W-:-:S03]  /*d7600*/  ISETP.LT.AND P6, PT, R26, c[0x0][0x178], !P2 ;  /* 0x00005e001a007a0c */ /* 0x000fc600057c1270 */
[C---:B------:R-:W-:Y:S01]  /*d7610*/  ISETP.LT.AND P2, PT, R23.reuse, c[0x0][0x178], !P2 ;  /* 0x00005e0017007a0c */ /* 0x040fe20005741270 */
[----:B------:R-:W-:Y:S01]  /*d7620*/  ISETP.LT.AND P5, PT, R26, c[0x0][0x178], !P1 ;  /* 0x00005e001a007a0c */ /* 0x000fe20004fa1270 */
[----:B------:R-:W5:Y:S04]  /*d7630*/  LDL.LU R27, [R1+0x6dc] ;  /* 0x0006dc00011b7983 */ /* 0x000f680000300800 */
[----:B------:R0:W-:Y:S01]  /*d7640*/  @P4 STG.E.U16 [R12.64], R0 ;  /* 0x000000000c004986 */ /* 0x0001e2000c101506 */
[----:B------:R-:W-:Y:S01]  /*d7650*/  ISETP.LT.AND P4, PT, R23, c[0x0][0x178], !P1 ;  /* 0x00005e0017007a0c */ /* 0x000fe20004f81270 */
[----:B------:R-:W-:-:S04]  /*d7660*/  IMAD.WIDE R16, R10, 0x2, R4 ;  /* 0x000000020a107825 */ /* 0x000fc800078e0204 */
[C---:B------:R-:W-:Y:S01]  /*d7670*/  IMAD.WIDE R2, R10.reuse, 0x2, R6 ;  /* 0x000000020a027825 */ /* 0x040fe200078e0206 */
[----:B0-----:R-:W-:Y:S02]  /*d7680*/  IADD3 R12, R10, c[0x0][0x198], RZ ;  /* 0x000066000a0c7a10 */ /* 0x001fe40007ffe0ff */
[----:B------:R-:W-:Y:S01]  /*d7690*/  PRMT R14, R28, 0x7632, R14 ;  /* 0x000076321c0e7816 */ /* 0x000fe2000000000e */
[----:B------:R-:W-:Y:S01]  /*d76a0*/  PRMT R10, R18, 0x7632, R10 ;  /* 0x00007632120a7816 */ /* 0x000fe2000000000a */
[C---:B------:R-:W-:Y:S01]  /*d76b0*/  IADD3 R0, R12.reuse, c[0x0][0x198], RZ ;  /* 0x000066000c007a10 */ /* 0x040fe20007ffe0ff */
[----:B------:R-:W-:-:S04]  /*d76c0*/  IMAD.WIDE R8, R12, 0x2, R4 ;  /* 0x000000020c087825 */ /* 0x000fc800078e0204 */
[----:B------:R-:W-:Y:S01]  /*d76d0*/  IMAD.WIDE R12, R12, 0x2, R6 ;  /* 0x000000020c0c7825 */ /* 0x000fe200078e0206 */
[----:B------:R-:W-:Y:S03]  /*d76e0*/  @P6 STG.E.U16 [R16.64], R28 ;  /* 0x0000001c10006986 */ /* 0x000fe6000c101506 */
[----:B------:R-:W-:Y:S02]  /*d76f0*/  @P2 STG.E.U16 [R2.64], R18 ;  /* 0x0000001202002986 */ /* 0x000fe4000c101506 */
[----:B------:R-:W-:Y:S01]  /*d7700*/  @P5 STG.E.U16 [R8.64], R14 ;  /* 0x0000000e08005986 */ /* 0x000fe2000c101506 */
[----:B------:R0:W-:Y:S01]  /*d7710*/  @P4 STG.E.U16 [R12.64], R10 ;  /* 0x0000000a0c004986 */ /* 0x0001e2000c101506 */
[----:B--2---:R-:W-:-:S04]  /*d7720*/  ISETP.GE.AND P3, PT, R25, c[0x0][0x17c], PT ;  /* 0x00005f0019007a0c */ /* 0x004fc80003f66270 */
[----:B------:R-:W-:Y:S02]  /*d7730*/  ISETP.LT.AND P5, PT, R26, c[0x0][0x178], !P3 ;  /* 0x00005e001a007a0c */ /* 0x000fe40005fa1270 */
[----:B------:R-:W-:Y:S02]  /*d7740*/  ISETP.LT.AND P4, PT, R23, c[0x0][0x178], !P3 ;  /* 0x00005e0017007a0c */ /* 0x000fe40005f81270 */
[----:B----4-:R-:W-:Y:S02]  /*d7750*/  ISETP.GE.AND P2, PT, R21, c[0x0][0x17c], PT ;  /* 0x00005f0015007a0c */ /* 0x010fe40003f46270 */
[----:B------:R-:W2:Y:S01]  /*d7760*/  LDL.LU R21, [R1+0x3298] ;  /* 0x0032980001157983 */ /* 0x000ea20000300800 */
[----:B------:R-:W4:Y:S01]  /*d7770*/  LDL.LU R25, [R1+0x2c] ;  /* 0x00002c0001197983 */ /* 0x000f220000300800 */
[----:B---3--:R-:W-:Y:S02]  /*d7780*/  ISETP.GE.AND P3, PT, R20, c[0x0][0x17c], PT ;  /* 0x00005f0014007a0c */ /* 0x008fe40003f66270 */
[----:B------:R-:W3:Y:S01]  /*d7790*/  LDL.LU R20, [R1+0x329c] ;  /* 0x00329c0001147983 */ /* 0x000ee20000300800 */
[----:B------:R-:W-:Y:S01]  /*d77a0*/  ISETP.LT.AND P6, PT, R26, c[0x0][0x178], !P0 ;  /* 0x00005e001a007a0c */ /* 0x000fe200047c1270 */
[----:B------:R-:W-:Y:S01]  /*d77b0*/  ISETP.LT.AND P0, PT, R23, c[0x0][0x178], !P0 ;  /* 0x00005e0017007a0c */ /* 0x000fe20004701270 */
[C---:B0-----:R-:W-:Y:S01]  /*d77c0*/  IADD3 R12, R0.reuse, c[0x0][0x198], RZ ;  /* 0x00006600000c7a10 */ /* 0x041fe20007ffe0ff */
[----:B------:R-:W-:-:S04]  /*d77d0*/  IMAD.WIDE R16, R0, 0x2, R4 ;  /* 0x0000000200107825 */ /* 0x000fc800078e0204 */
[----:B------:R-:W-:Y:S01]  /*d77e0*/  IMAD.WIDE R2, R0, 0x2, R6 ;  /* 0x0000000200027825 */ /* 0x000fe200078e0206 */
[----:B-----5:R-:W-:Y:S02]  /*d77f0*/  PRMT R14, R29, 0x7632, R14 ;  /* 0x000076321d0e7816 */ /* 0x020fe4000000000e */
[C---:B------:R-:W-:Y:S01]  /*d7800*/  IADD3 R10, R12.reuse, c[0x0][0x198], RZ ;  /* 0x000066000c0a7a10 */ /* 0x040fe20007ffe0ff */
[----:B------:R-:W-:Y:S01]  /*d7810*/  IMAD.WIDE R8, R12, 0x2, R4 ;  /* 0x000000020c087825 */ /* 0x000fe200078e0204 */
[----:B------:R-:W-:-:S03]  /*d7820*/  PRMT R0, R22, 0x7632, R0 ;  /* 0x0000763216007816 */ /* 0x000fc60000000000 */
[----:B------:R-:W-:Y:S01]  /*d7830*/  IMAD.WIDE R12, R12, 0x2, R6 ;  /* 0x000000020c0c7825 */ /* 0x000fe200078e0206 */
[----:B------:R0:W-:Y:S03]  /*d7840*/  @P6 STG.E.U16 [R16.64], R29 ;  /* 0x0000001d10006986 */ /* 0x0001e6000c101506 */
[----:B------:R-:W-:Y:S02]  /*d7850*/  @P0 STG.E.U16 [R2.64], R22 ;  /* 0x0000001602000986 */ /* 0x000fe4000c101506 */
[----:B------:R-:W-:Y:S02]  /*d7860*/  @P5 STG.E.U16 [R8.64], R14 ;  /* 0x0000000e08005986 */ /* 0x000fe4000c101506 */
[----:B------:R1:W-:Y:S01]  /*d7870*/  @P4 STG.E.U16 [R12.64], R0 ;  /* 0x000000000c004986 */ /* 0x0003e2000c101506 */
[----:B------:R-:W-:Y:S02]  /*d7880*/  ISETP.LT.AND P5, PT, R26, c[0x0][0x178], !P2 ;  /* 0x00005e001a007a0c */ /* 0x000fe400057a1270 */
[----:B------:R-:W-:Y:S01]  /*d7890*/  ISETP.LT.AND P4, PT, R23, c[0x0][0x178], !P2 ;  /* 0x00005e0017007a0c */ /* 0x000fe20005781270 */
[----:B0-----:R-:W5:Y:S01]  /*d78a0*/  LDL.LU R29, [R1+0x6ec] ;  /* 0x0006ec00011d7983 */ /* 0x001f620000300800 */
[----:B--2---:R-:W-:-:S03]  /*d78b0*/  ISETP.GE.AND P0, PT, R21, c[0x0][0x17c], PT ;  /* 0x00005f0015007a0c */ /* 0x004fc60003f06270 */
[----:B------:R-:W2:Y:S01]  /*d78c0*/  LDL.LU R21, [R1+0x32a0] ;  /* 0x0032a00001157983 */ /* 0x000ea20000300800 */
[----:B------:R-:W5:Y:S01]  /*d78d0*/  LDL.LU R28, [R1+0x3c] ;  /* 0x00003c00011c7983 */ /* 0x000f620000300800 */
[----:B---3--:R-:W-:Y:S02]  /*d78e0*/  ISETP.GE.AND P2, PT, R20, c[0x0][0x17c], PT ;  /* 0x00005f0014007a0c */ /* 0x008fe40003f46270 */
[----:B------:R-:W3:Y:S01]  /*d78f0*/  LDL.LU R20, [R1+0x32a4] ;  /* 0x0032a40001147983 */ /* 0x000ee20000300800 */
[----:B------:R-:W-:-:S04]  /*d7900*/  ISETP.GE.AND P1, PT, R24, c[0x0][0x17c], PT ;  /* 0x00005f0018007a0c */ /* 0x000fc80003f26270 */
[----:B------:R-:W-:Y:S01]  /*d7910*/  ISETP.LT.AND P6, PT, R26, c[0x0][0x178], !P1 ;  /* 0x00005e001a007a0c */ /* 0x000fe20004fc1270 */
[----:B------:R-:W-:Y:S01]  /*d7920*/  ISETP.LT.AND P1, PT, R23, c[0x0][0x178], !P1 ;  /* 0x00005e0017007a0c */ /* 0x000fe20004f21270 */
[C---:B-1----:R-:W-:Y:S01]  /*d7930*/  IADD3 R12, R10.reuse, c[0x0][0x198], RZ ;  /* 0x000066000a0c7a10 */ /* 0x042fe20007ffe0ff */
[----:B------:R-:W-:-:S04]  /*d7940*/  IMAD.WIDE R16, R10, 0x2, R4 ;  /* 0x000000020a107825 */ /* 0x000fc800078e0204 */
[----:B------:R-:W-:Y:S01]  /*d7950*/  IMAD.WIDE R2, R10, 0x2, R6 ;  /* 0x000000020a027825 */ /* 0x000fe200078e0206 */
[----:B------:R-:W-:Y:S02]  /*d7960*/  PRMT R14, R27, 0x7632, R14 ;  /* 0x000076321b0e7816 */ /* 0x000fe4000000000e */
[C---:B------:R-:W-:Y:S01]  /*d7970*/  IADD3 R0, R12.reuse, c[0x0][0x198], RZ ;  /* 0x000066000c007a10 */ /* 0x040fe20007ffe0ff */
[----:B------:R-:W-:Y:S01]  /*d7980*/  IMAD.WIDE R8, R12, 0x2, R4 ;  /* 0x000000020c087825 */ /* 0x000fe200078e0204 */
[----:B----4-:R-:W-:-:S03]  /*d7990*/  PRMT R10, R25, 0x7632, R10 ;  /* 0x00007632190a7816 */ /* 0x010fc6000000000a */
[----:B------:R-:W-:Y:S01]  /*d79a0*/  IMAD.WIDE R12, R12, 0x2, R6 ;  /* 0x000000020c0c7825 */ /* 0x000fe200078e0206 */
[----:B------:R0:W-:Y:S03]  /*d79b0*/  @P6 STG.E.U16 [R16.64], R27 ;  /* 0x0000001b10006986 */ /* 0x0001e6000c101506 */
[----:B------:R1:W-:Y:S02]  /*d79c0*/  @P1 STG.E.U16 [R2.64], R25 ;  /* 0x0000001902001986 */ /* 0x0003e4000c101506 */
[----:B------:R-:W-:Y:S02]  /*d79d0*/  @P5 STG.E.U16 [R8.64], R14 ;  /* 0x0000000e08005986 */ /* 0x000fe4000c101506 */
[----:B------:R4:W-:Y:S01]  /*d79e0*/  @P4 STG.E.U16 [R12.64], R10 ;  /* 0x0000000a0c004986 */ /* 0x0009e2000c101506 */
[----:B------:R-:W-:Y:S02]  /*d79f0*/  ISETP.LT.AND P5, PT, R26, c[0x0][0x178], !P0 ;  /* 0x00005e001a007a0c */ /* 0x000fe400047a1270 */
[----:B------:R-:W-:Y:S01]  /*d7a00*/  ISETP.LT.AND P4, PT, R23, c[0x0][0x178], !P0 ;  /* 0x00005e0017007a0c */ /* 0x000fe20004781270 */
[----:B0-----:R-:W5:Y:S01]  /*d7a10*/  LDL.LU R27, [R1+0x6fc] ;  /* 0x0006fc00011b7983 */ /* 0x001f620000300800 */
[----:B--2---:R-:W-:-:S03]  /*d7a20*/  ISETP.GE.AND P1, PT, R21, c[0x0][0x17c], PT ;  /* 0x00005f0015007a0c */ /* 0x004fc60003f26270 */
[----:B------:R-:W2:Y:S01]  /*d7a30*/  LDL.LU R21, [R1+0x32ac] ;  /* 0x0032ac0001157983 */ /* 0x000ea20000300800 */
[----:B-1----:R-:W2:Y:S01]  /*d7a40*/  LDL.LU R25, [R1+0x1c] ;  /* 0x00001c0001197983 */ /* 0x002ea20000300800 */
[----:B---3--:R-:W-:Y:S02]  /*d7a50*/  ISETP.GE.AND P0, PT, R20, c[0x0][0x17c], PT ;  /* 0x00005f0014007a0c */ /* 0x008fe40003f06270 */
[----:B------:R-:W3:Y:S01]  /*d7a60*/  LDL.LU R20, [R1+0x32a8] ;  /* 0x0032a80001147983 */ /* 0x000ee20000300800 */
[----:B------:R-:W-:Y:S01]  /*d7a70*/  ISETP.LT.AND P6, PT, R26, c[0x0][0x178], !P3 ;  /* 0x00005e001a007a0c */ /* 0x000fe20005fc1270 */
[C---:B------:R-:W-:Y:S01]  /*d7a80*/  IMAD.WIDE R16, R0.reuse, 0x2, R4 ;  /* 0x0000000200107825 */ /* 0x040fe200078e0204 */
[----:B------:R-:W-:Y:S02]  /*d7a90*/  ISETP.LT.AND P3, PT, R23, c[0x0][0x178], !P3 ;  /* 0x00005e0017007a0c */ /* 0x000fe40005f61270 */
[C---:B----4-:R-:W-:Y:S01]  /*d7aa0*/  IADD3 R12, R0.reuse, c[0x0][0x198], RZ ;  /* 0x00006600000c7a10 */ /* 0x050fe20007ffe0ff */
[----:B------:R-:W-:-:S03]  /*d7ab0*/  IMAD.WIDE R2, R0, 0x2, R6 ;  /* 0x0000000200027825 */ /* 0x000fc600078e0206 */
[----:B------:R-:W-:-:S05]  /*d7ac0*/  IADD3 R10, R12, c[0x0][0x198], RZ ;  /* 0x000066000c0a7a10 */ /* 0x000fca0007ffe0ff */
[----:B-----5:R0:W-:Y:S01]  /*d7ad0*/  @P6 STG.E.U16 [R16.64], R29 ;  /* 0x0000001d10006986 */ /* 0x0201e2000c101506 */
[----:B------:R-:W-:Y:S02]  /*d7ae0*/  ISETP.LT.AND P6, PT, R26, c[0x0][0x178], !P2 ;  /* 0x00005e001a007a0c */ /* 0x000fe400057c1270 */
[----:B------:R-:W-:Y:S01]  /*d7af0*/  PRMT R14, R29, 0x7632, R14 ;  /* 0x000076321d0e7816 */ /* 0x000fe2000000000e */
[----:B------:R-:W-:Y:S01]  /*d7b00*/  IMAD.WIDE R8, R12, 0x2, R4 ;  /* 0x000000020c087825 */ /* 0x000fe200078e0204 */
[----:B------:R-:W-:-:S03]  /*d7b10*/  PRMT R0, R28, 0x7632, R0 ;  /* 0x000076321c007816 */ /* 0x000fc60000000000 */
[----:B------:R-:W-:Y:S01]  /*d7b20*/  IMAD.WIDE R12, R12, 0x2, R6 ;  /* 0x000000020c0c7825 */ /* 0x000fe200078e0206 */
[----:B------:R1:W-:Y:S03]  /*d7b30*/  @P3 STG.E.U16 [R2.64], R28 ;  /* 0x0000001c02003986 */ /* 0x0003e6000c101506 */
[----:B------:R4:W-:Y:S02]  /*d7b40*/  @P5 STG.E.U16 [R8.64], R14 ;  /* 0x0000000e08005986 */ /* 0x0009e4000c101506 */
[----:B0-----:R-:W-:Y:S01]  /*d7b50*/  IMAD.WIDE R16, R10, 0x2, R4 ;  /* 0x000000020a107825 */ /* 0x001fe200078e0204 */
[----:B------:R-:W5:Y:S03]  /*d7b60*/  LDL.LU R29, [R1+0x71c] ;  /* 0x00071c00011d7983 */ /* 0x000f660000300800 */
[----:B------:R-:W5:Y:S01]  /*d7b70*/  LDL.LU R22, [R1+0x32b4] ;  /* 0x0032b40001167983 */ /* 0x000f620000300800 */
[----:B------:R-:W-:Y:S04]  /*d7b80*/  @P4 STG.E.U16 [R12.64], R0 ;  /* 0x000000000c004986 */ /* 0x000fe8000c101506 */
[----:B-1----:R-:W5:Y:S01]  /*d7b90*/  LDL.LU R28, [R1+0xc] ;  /* 0x00000c00011c7983 */ /* 0x002f620000300800 */
[----:B------:R0:W-:Y:S01]  /*d7ba0*/  @P6 STG.E.U16 [R16.64], R27 ;  /* 0x0000001b10006986 */ /* 0x0001e2000c101506 */
[----:B------:R-:W-:-:S02]  /*d7bb0*/  ISETP.LT.AND P5, PT, R26, c[0x0][0x178], !P1 ;  /* 0x00005e001a007a0c */ /* 0x000fc40004fa1270 */
[----:B------:R-:W-:Y:S02]  /*d7bc0*/  ISETP.LT.AND P4, PT, R23, c[0x0][0x178], !P1 ;  /* 0x00005e0017007a0c */ /* 0x000fe40004f81270 */
[----:B----4-:R-:W-:Y:S02]  /*d7bd0*/  PRMT R14, R27, 0x7632, R14 ;  /* 0x000076321b0e7816 */ /* 0x010fe4000000000e */
[----:B--2---:R-:W-:Y:S02]  /*d7be0*/  ISETP.GE.AND P3, PT, R21, c[0x0][0x17c], PT ;  /* 0x00005f0015007a0c */ /* 0x004fe40003f66270 */
[----:B------:R-:W2:Y:S01]  /*d7bf0*/  LDL.LU R21, [R1+0x32b0] ;  /* 0x0032b00001157983 */ /* 0x000ea20000300800 */
[----:B0-----:R-:W4:Y:S01]  /*d7c00*/  LDL.LU R27, [R1+0x73c] ;  /* 0x00073c00011b7983 */ /* 0x001f220000300800 */
[----:B---3--:R-:W-:Y:S02]  /*d7c10*/  ISETP.GE.AND P1, PT, R20, c[0x0][0x17c], PT ;  /* 0x00005f0014007a0c */ /* 0x008fe40003f26270 */
[----:B------:R-:W3:Y:S01]  /*d7c20*/  LDL.LU R20, [R1+0x32bc] ;  /* 0x0032bc0001147983 */ /* 0x000ee20000300800 */
[----:B------:R-:W-:-:S02]  /*d7c30*/  ISETP.LT.AND P2, PT, R23, c[0x0][0x178], !P2 ;  /* 0x00005e0017007a0c */ /* 0x000fc40005741270 */
[----:B------:R-:W-:Y:S02]  /*d7c40*/  IADD3 R12, R10, c[0x0][0x198], RZ ;  /* 0x000066000a0c7a10 */ /* 0x000fe40007ffe0ff */
[----:B------:R-:W-:Y:S01]  /*d7c50*/  ISETP.LT.AND P6, PT, R26, c[0x0][0x178], !P0 ;  /* 0x00005e001a007a0c */ /* 0x000fe200047c1270 */
[----:B------:R-:W-:Y:S02]  /*d7c60*/  ISETP.LT.AND P0, PT, R23, c[0x0][0x178], !P0 ;  /* 0x00005e0017007a0c */ /* 0x000fe40004701270 */
[----:B------:R-:W-:Y:S01]  /*d7c70*/  IMAD.WIDE R2, R10, 0x2, R6 ;  /* 0x000000020a027825 */ /* 0x000fe200078e0206 */
[----:B------:R-:W-:-:S03]  /*d7c80*/  IADD3 R0, R12, c[0x0][0x198], RZ ;  /* 0x000066000c007a10 */ /* 0x000fc60007ffe0ff */
[----:B------:R-:W-:Y:S01]  /*d7c90*/  IMAD.WIDE R8, R12, 0x2, R4 ;  /* 0x000000020c087825 */ /* 0x000fe200078e0204 */
[----:B------:R-:W-:-:S03]  /*d7ca0*/  PRMT R10, R25, 0x7632, R10 ;  /* 0x00007632190a7816 */ /* 0x000fc6000000000a */
[----:B------:R-:W-:-:S04]  /*d7cb0*/  IMAD.WIDE R12, R12, 0x2, R6 ;  /* 0x000000020c0c7825 */ /* 0x000fc800078e0206 */
[----:B------:R-:W-:Y:S01]  /*d7cc0*/  IMAD.WIDE R16, R0, 0x2, R4 ;  /* 0x0000000200107825 */ /* 0x000fe200078e0204 */
[----:B------:R0:W-:Y:S03]  /*d7cd0*/  @P2 STG.E.U16 [R2.64], R25 ;  /* 0x0000001902002986 */ /* 0x0001e6000c101506 */
[----:B------:R1:W-:Y:S02]  /*d7ce0*/  @P5 STG.E.U16 [R8.64], R14 ;  /* 0x0000000e08005986 */ /* 0x0003e4000c101506 */
[----:B------:R-:W-:Y:S01]  /*d7cf0*/  @P4 STG.E.U16 [R12.64], R10 ;  /* 0x0000000a0c004986 */ /* 0x000fe2000c101506 */
[----:B------:R-:W-:Y:S02]  /*d7d00*/  ISETP.LT.AND P5, PT, R26, c[0x0][0x178], !P3 ;  /* 0x00005e001a007a0c */ /* 0x000fe40005fa1270 */
[----:B------:R-:W-:Y:S01]  /*d7d10*/  ISETP.LT.AND P4, PT, R23, c[0x0][0x178], !P3 ;  /* 0x00005e0017007a0c */ /* 0x000fe20005f81270 */
[----:B0-----:R-:W-:Y:S01]  /*d7d20*/  IMAD.WIDE R2, R0, 0x2, R6 ;  /* 0x0000000200027825 */ /* 0x001fe200078e0206 */
[----:B-----5:R0:W-:Y:S01]  /*d7d30*/  @P6 STG.E.U16 [R16.64], R29 ;  /* 0x0000001d10006986 */ /* 0x0201e2000c101506 */
[----:B-1----:R-:W-:-:S03]  /*d7d40*/  PRMT R14, R29, 0x7632, R14 ;  /* 0x000076321d0e7816 */ /* 0x002fc6000000000e */
[----:B------:R1:W-:Y:S01]  /*d7d50*/  @P0 STG.E.U16 [R2.64], R28 ;  /* 0x0000001c02000986 */ /* 0x0003e2000c101506 */
[----:B--2---:R-:W-:-:S03]  /*d7d60*/  ISETP.GE.AND P3, PT, R21, c[0x0][0x17c], PT ;  /* 0x00005f0015007a0c */ /* 0x004fc60003f66270 */
[----:B------:R-:W2:Y:S01]  /*d7d70*/  LDL.LU R21, [R1+0x32b8] ;  /* 0x0032b80001157983 */ /* 0x000ea20000300800 */
[----:B0-----:R-:W5:Y:S01]  /*d7d80*/  LDL.LU R29, [R1+0x74c] ;  /* 0x00074c00011d7983 */ /* 0x001f620000300800 */
[----:B---3--:R-:W-:Y:S02]  /*d7d90*/  ISETP.GE.AND P0, PT, R20, c[0x0][0x17c], PT ;  /* 0x00005f0014007a0c */ /* 0x008fe40003f06270 */
[----:B------:R-:W3:Y:S01]  /*d7da0*/  LDL.LU R20, [R1+0x32c8] ;  /* 0x0032c80001147983 */ /* 0x000ee20000300800 */
        /* <DEDUP_REMOVED lines=8> */
[----:B-1----:R-:W-:Y:S01]  /*d7e30*/  IMAD.WIDE R2, R10, 0x2, R6 ;  /* 0x000000020a027825 */ /* 0x002fe200078e0206 */
[----:B------:R0:W-:Y:S03]  /*d7e40*/  @P5 STG.E.U16 [R8.64], R14 ;  /* 0x0000000e08005986 */ /* 0x0001e6000c101506 */
[----:B------:R1:W-:Y:S01]  /*d7e50*/  @P4 STG.E.U16 [R12.64], R0 ;  /* 0x000000000c004986 */ /* 0x0003e2000c101506 */
[----:B------:R-:W-:Y:S01]  /*d7e60*/  ISETP.GE.AND P2, PT, R22, c[0x0][0x17c], PT ;  /* 0x00005f0016007a0c */ /* 0x000fe20003f46270 */
[----:B----4-:R4:W-:Y:S04]  /*d7e70*/  @P6 STG.E.U16 [R16.64], R27 ;  /* 0x0000001b10006986 */ /* 0x0109e8000c101506 */
[----:B------:R-:W5:Y:S01]  /*d7e80*/  LDL.LU R22, [R1+0x32c4] ;  /* 0x0032c40001167983 */ /* 0x000f620000300800 */
[----:B------:R0:W-:Y:S02]  /*d7e90*/  @P1 STG.E.U16 [R2.64], R11 ;  /* 0x0000000b02001986 */ /* 0x0001e4000c101506 */
[----:B------:R-:W5:Y:S01]  /*d7ea0*/  LDL.LU R28, [R1+0x72c] ;  /* 0x00072c00011c7983 */ /* 0x000f620000300800 */
[----:B------:R-:W-:-:S02]  /*d7eb0*/  ISETP.LT.AND P5, PT, R26, c[0x0][0x178], !P2 ;  /* 0x00005e001a007a0c */ /* 0x000fc400057a1270 */
[----:B------:R-:W-:Y:S02]  /*d7ec0*/  ISETP.LT.AND P4, PT, R23, c[0x0][0x178], !P2 ;  /* 0x00005e0017007a0c */ /* 0x000fe40005781270 */
[----:B------:R-:W-:Y:S02]  /*d7ed0*/  IADD3 R25, R10, c[0x0][0x198], RZ ;  /* 0x000066000a197a10 */ /* 0x000fe40007ffe0ff */
[----:B------:R-:W-:Y:S02]  /*d7ee0*/  ISETP.LT.AND P6, PT, R26, c[0x0][0x178], !P3 ;  /* 0x00005e001a007a0c */ /* 0x000fe40005fc1270 */
[----:B---3--:R-:W-:Y:S02]  /*d7ef0*/  ISETP.GE.AND P1, PT, R20, c[0x0][0x17c], PT ;  /* 0x00005f0014007a0c */ /* 0x008fe40003f26270 */
[----:B------:R-:W3:Y:S01]  /*d7f00*/  LDL.LU R20, [R1+0x32c0] ;  /* 0x0032c00001147983 */ /* 0x000ee20000300800 */
[----:B--2---:R-:W-:Y:S01]  /*d7f10*/  ISETP.GE.AND P2, PT, R21, c[0x0][0x17c], PT ;  /* 0x00005f0015007a0c */ /* 0x004fe20003f46270 */
[----:B------:R-:W-:Y:S01]  /*d7f20*/  IADD3 R21, R25, c[0x0][0x198], RZ ;  /* 0x0000660019157a10 */ /* 0x000fe20007ffe0ff */
[----:B------:R-:W-:Y:S01]  /*d7f30*/  PRMT R18, R27, 0x7632, R18 ;  /* 0x000076321b127816 */ /* 0x000fe20000000012 */
[----:B0-----:R-:W-:Y:S01]  /*d7f40*/  IMAD.WIDE R8, R25, 0x2, R4 ;  /* 0x0000000219087825 */ /* 0x001fe200078e0204 */
[----:B-1----:R-:W-:-:S03]  /*d7f50*/  PRMT R0, R11, 0x7632, R0 ;  /* 0x000076320b007816 */ /* 0x002fc60000000000 */
[----:B------:R-:W-:-:S04]  /*d7f60*/  IMAD.WIDE R12, R25, 0x2, R6 ;  /* 0x00000002190c7825 */ /* 0x000fc800078e0206 */
[----:B----4-:R-:W-:Y:S01]  /*d7f70*/  IMAD.WIDE R16, R21, 0x2, R4 ;  /* 0x0000000215107825 */ /* 0x010fe200078e0204 */
[C---:B------:R-:W-:Y:S01]  /*d7f80*/  ISETP.LT.AND P3, PT, R23.reuse, c[0x0][0x178], !P3 ;  /* 0x00005e0017007a0c */ /* 0x040fe20005f61270 */
[----:B------:R0:W-:Y:S02]  /*d7f90*/  @P5 STG.E.U16 [R8.64], R18 ;  /* 0x0000001208005986 */ /* 0x0001e4000c101506 */
[----:B------:R1:W-:Y:S01]  /*d7fa0*/  @P4 STG.E.U16 [R12.64], R0 ;  /* 0x000000000c004986 */ /* 0x0003e2000c101506 */
[C---:B------:R-:W-:Y:S01]  /*d7fb0*/  ISETP.LT.AND P5, PT, R26.reuse, c[0x0][0x178], !P0 ;  /* 0x00005e001a007a0c */ /* 0x040fe200047a1270 */
[----:B-----5:R2:W-:Y:S01]  /*d7fc0*/  @P6 STG.E.U16 [R16.64], R29 ;  /* 0x0000001d10006986 */ /* 0x0205e2000c101506 */
[----:B------:R-:W-:Y:S02]  /*d7fd0*/  ISETP.LT.AND P4, PT, R23, c[0x0][0x178], !P0 ;  /* 0x00005e0017007a0c */ /* 0x000fe40004781270 */
[C---:B------:R-:W-:Y:S02]  /*d7fe0*/  IADD3 R25, R21.reuse, c[0x0][0x198], RZ ;  /* 0x0000660015197a10 */ /* 0x040fe40007ffe0ff */
[----:B------:R-:W-:Y:S01]  /*d7ff0*/  ISETP.LT.AND P6, PT, R26, c[0x0][0x178], !P2 ;  /* 0x00005e001a007a0c */ /* 0x000fe200057c1270 */
[----:B------:R-:W-:Y:S01]  /*d8000*/  IMAD.WIDE R2, R21, 0x2, R6 ;  /* 0x0000000215027825 */ /* 0x000fe200078e0206 */
[----:B------:R-:W-:-:S02]  /*d8010*/  IADD3 R27, R25, c[0x0][0x198], RZ ;  /* 0x00006600191b7a10 */ /* 0x000fc40007ffe0ff */
[----:B------:R-:W-:Y:S01]  /*d8020*/  PRMT R14, R29, 0x7632, R14 ;  /* 0x000076321d0e7816 */ /* 0x000fe2000000000e */
[----:B------:R-:W-:-:S04]  /*d8030*/  IMAD.WIDE R10, R25, 0x2, R6 ;  /* 0x00000002190a7825 */ /* 0x000fc800078e0206 */
[----:B0-----:R-:W-:Y:S01]  /*d8040*/  IMAD.WIDE R8, R25, 0x2, R4 ;  /* 0x0000000219087825 */ /* 0x001fe200078e0204 */
[----:B-1----:R-:W-:-:S03]  /*d8050*/  PRMT R0, R15, 0x7632, R0 ;  /* 0x000076320f007816 */ /* 0x002fc60000000000 */
[----:B------:R-:W-:Y:S01]  /*d8060*/  IMAD.WIDE R12, R27, 0x2, R4 ;  /* 0x000000021b0c7825 */ /* 0x000fe200078e0204 */
[----:B------:R0:W-:Y:S01]  /*d8070*/  @P3 STG.E.U16 [R2.64], R15 ;  /* 0x0000000f02003986 */ /* 0x0001e2000c101506 */
[----:B------:R-:W-:Y:S02]  /*d8080*/  ISETP.GE.AND P0, PT, R22, c[0x0][0x17c], PT ;  /* 0x00005f0016007a0c */ /* 0x000fe40003f06270 */
[----:B------:R-:W-:Y:S01]  /*d8090*/  @P5 STG.E.U16 [R8.64], R14 ;  /* 0x0000000e08005986 */ /* 0x000fe2000c101506 */
[----:B--2---:R-:W2:Y:S01]  /*d80a0*/  LDL.LU R29, [R1+0x70c] ;  /* 0x00070c00011d7983 */ /* 0x004ea20000300800 */
[----:B------:R1:W-:Y:S02]  /*d80b0*/  @P4 STG.E.U16 [R10.64], R0 ;  /* 0x000000000a004986 */ /* 0x0003e4000c101506 */
[----:B------:R4:W-:Y:S01]  /*d80c0*/  @P6 STG.E.U16 [R12.64], R28 ;  /* 0x0000001c0c006986 */ /* 0x0009e2000c101506 */
[C---:B------:R-:W-:Y:S02]  /*d80d0*/  ISETP.LT.AND P5, PT, R26.reuse, c[0x0][0x178], !P1 ;  /* 0x00005e001a007a0c */ /* 0x040fe40004fa1270 */
[----:B------:R-:W-:-:S02]  /*d80e0*/  ISETP.LT.AND P6, PT, R26, c[0x0][0x178], !P0 ;  /* 0x00005e001a007a0c */ /* 0x000fc400047c1270 */
[C---:B------:R-:W-:Y:S01]  /*d80f0*/  ISETP.LT.AND P2, PT, R23.reuse, c[0x0][0x178], !P2 ;  /* 0x00005e0017007a0c */ /* 0x040fe20005741270 */
[C---:B------:R-:W-:Y:S01]  /*d8100*/  ISETP.LT.AND P1, PT, R23.reuse, c[0x0][0x178], !P1 ;  /* 0x00005e0017007a0c */ /* 0x040fe20004f21270 */
[----:B------:R-:W-:Y:S02]  /*d8110*/  ISETP.LT.AND P0, PT, R23, c[0x0][0x178], !P0 ;  /* 0x00005e0017007a0c */ /* 0x000fe40004701270 */
[----:B---3--:R-:W-:-:S04]  /*d8120*/  ISETP.GE.AND P3, PT, R20, c[0x0][0x17c], PT ;  /* 0x00005f0014007a0c */ /* 0x008fc80003f66270 */
[----:B------:R-:W-:Y:S01]  /*d8130*/  ISETP.LT.AND P4, PT, R26, c[0x0][0x178], !P3 ;  /* 0x00005e001a007a0c */ /* 0x000fe20005f81270 */
[----:B------:R-:W-:Y:S02]  /*d8140*/  ISETP.LT.AND P3, PT, R23, c[0x0][0x178], !P3 ;  /* 0x00005e0017007a0c */ /* 0x000fe40005f61270 */
[----:B------:R-:W3:Y:S01]  /*d8150*/  LDL.LU R23, [R1+0x32cc] ;  /* 0x0032cc0001177983 */ /* 0x000ee20000300800 */
[C---:B------:R-:W-:Y:S01]  /*d8160*/  IADD3 R17, R27.reuse, c[0x0][0x198], RZ ;  /* 0x000066001b117a10 */ /* 0x040fe20007ffe0ff */
[----:B0-----:R-:W-:-:S03]  /*d8170*/  IMAD.WIDE R2, R27, 0x2, R6 ;  /* 0x000000021b027825 */ /* 0x001fc600078e0206 */
[C---:B------:R-:W-:Y:S02]  /*d8180*/  IADD3 R15, R17.reuse, c[0x0][0x198], RZ ;  /* 0x00006600110f7a10 */ /* 0x040fe40007ffe0ff */
[----:B-1----:R-:W-:Y:S01]  /*d8190*/  PRMT R0, R28, 0x7632, R0 ;  /* 0x000076321c007816 */ /* 0x002fe20000000000 */
[----:B------:R-:W-:Y:S01]  /*d81a0*/  IMAD.WIDE R8, R17, 0x2, R4 ;  /* 0x0000000211087825 */ /* 0x000fe200078e0204 */
[----:B------:R-:W-:Y:S02]  /*d81b0*/  IADD3 R21, R15, c[0x0][0x198], RZ ;  /* 0x000066000f157a10 */ /* 0x000fe40007ffe0ff */
[----:B------:R-:W-:Y:S01]  /*d81c0*/  PRMT R16, R19, 0x7632, R16 ;  /* 0x0000763213107816 */ /* 0x000fe20000000010 */
[----:B------:R-:W-:-:S04]  /*d81d0*/  IMAD.WIDE R10, R17, 0x2, R6 ;  /* 0x00000002110a7825 */ /* 0x000fc800078e0206 */
[----:B----4-:R-:W-:-:S04]  /*d81e0*/  IMAD.WIDE R12, R15, 0x2, R4 ;  /* 0x000000020f0c7825 */ /* 0x010fc800078e0204 */
[----:B------:R-:W-:Y:S01]  /*d81f0*/  IMAD.WIDE R14, R15, 0x2, R6 ;  /* 0x000000020f0e7825 */ /* 0x000fe200078e0206 */
[----:B------:R0:W-:Y:S03]  /*d8200*/  @P2 STG.E.U16 [R2.64], R19 ;  /* 0x0000001302002986 */ /* 0x0001e6000c101506 */
[----:B------:R-:W-:-:S04]  /*d8210*/  IMAD.WIDE R4, R21, 0x2, R4 ;  /* 0x0000000215047825 */ /* 0x000fc800078e0204 */
[----:B------:R1:W-:Y:S02]  /*d8220*/  @P5 STG.E.U16 [R8.64], R0 ;  /* 0x0000000008005986 */ /* 0x0003e4000c101506 */
[----:B------:R1:W-:Y:S01]  /*d8230*/  @P1 STG.E.U16 [R10.64], R16 ;  /* 0x000000100a001986 */ /* 0x0003e2000c101506 */
[----:B--2---:R1:W-:Y:S01]  /*d8240*/  @P6 STG.E.U16 [R12.64], R29 ;  /* 0x0000001d0c006986 */ /* 0x0043e2000c101506 */
[----:B0-----:R-:W-:Y:S01]  /*d8250*/  PRMT R3, R29, 0x7632, R3 ;  /* 0x000076321d037816 */ /* 0x001fe20000000003 */
[----:B------:R-:W-:Y:S02]  /*d8260*/  IMAD.WIDE R6, R21, 0x2, R6 ;  /* 0x0000000215067825 */ /* 0x000fe400078e0206 */
[----:B---3--:R1:W-:Y:S02]  /*d8270*/  @P0 STG.E.U16 [R14.64], R23 ;  /* 0x000000170e000986 */ /* 0x0083e4000c101506 */
[----:B------:R1:W-:Y:S01]  /*d8280*/  @P4 STG.E.U16 [R4.64], R3 ;  /* 0x0000000304004986 */ /* 0x0003e2000c101506 */
[----:B------:R-:W-:Y:S05]  /*d8290*/  @!P3 EXIT ;  /* 0x000000000000b94d */ /* 0x000fea0003800000 */
[----:B-1----:R-:W-:-:S05]  /*d82a0*/  PRMT R3, R23, 0x7632, R3 ;  /* 0x0000763217037816 */ /* 0x002fca0000000003 */
[----:B------:R-:W-:Y:S01]  /*d82b0*/  STG.E.U16 [R6.64], R3 ;  /* 0x0000000306007986 */ /* 0x000fe2000c101506 */
[----:B------:R-:W-:Y:S05]  /*d82c0*/  EXIT ;  /* 0x000000000000794d */ /* 0x000fea0003800000 */
.L_x_4:
[----:B------:R-:W-:-:S00]  /*d82d0*/  BRA `(.L_x_4) ;  /* 0xfffffff000007947 */ /* 0x000fc0000383ffff */
[----:B------:R-:W-:-:S00]  /*d82e0*/  NOP ;  /* 0x0000000000007918 */ /* 0x000fc00000000000 */
        /* <DEDUP_REMOVED lines=9> */
.L_x_5:


//--------------------- .nv.shared.matmul_kernel  --------------------------
	.section	.nv.shared.matmul_kernel,"aw",@nobits
	.sectionflags	@""
	.align	16
